//
// Generated by NVIDIA NVVM Compiler
//
// Compiler Build ID: CL-36424714
// Cuda compilation tools, release 13.0, V13.0.88
// Based on NVVM 20.0.0
//

.version 9.0
.target sm_100
.address_size 64

	// .globl	_Z8functioniiiPdS_
// _ZZN3cub18CUB_300001_SM_10006detail6reduce28DeviceReduceSingleTileKernelINS2_10policy_hubIdjN4cuda3__47maximumIdEEE10Policy1000EN6thrust24THRUST_300001_SM_1000_NS6detail15normal_iteratorINSC_10device_ptrIdEEEEPdjS8_ddNS5_3std3__410__identityEEEvT0_T1_T2_T3_T4_T6_E12temp_storage has been demoted
// _ZZN3cub18CUB_300001_SM_10006detail6reduce18DeviceReduceKernelINS2_10policy_hubIdjN4cuda3__47maximumIdEEE10Policy1000EN6thrust24THRUST_300001_SM_1000_NS6detail15normal_iteratorINSC_10device_ptrIdEEEEjS8_dNS5_3std3__410__identityEEEvT0_PT3_T1_NS0_13GridEvenShareISO_EET2_T4_E12temp_storage has been demoted
// _ZZN3cub18CUB_300001_SM_10006detail6reduce28DeviceReduceSingleTileKernelINS2_10policy_hubIdjN4cuda3__47maximumIdEEE10Policy1000EPdSB_iS8_ddNS5_3std3__410__identityEEEvT0_T1_T2_T3_T4_T6_E12temp_storage has been demoted
// _ZZN3cub18CUB_300001_SM_10006detail6reduce28DeviceReduceSingleTileKernelINS2_10policy_hubIdyN4cuda3__47maximumIdEEE10Policy1000EN6thrust24THRUST_300001_SM_1000_NS6detail15normal_iteratorINSC_10device_ptrIdEEEEPdyS8_ddNS5_3std3__410__identityEEEvT0_T1_T2_T3_T4_T6_E12temp_storage has been demoted
// _ZZN3cub18CUB_300001_SM_10006detail6reduce18DeviceReduceKernelINS2_10policy_hubIdyN4cuda3__47maximumIdEEE10Policy1000EN6thrust24THRUST_300001_SM_1000_NS6detail15normal_iteratorINSC_10device_ptrIdEEEEyS8_dNS5_3std3__410__identityEEEvT0_PT3_T1_NS0_13GridEvenShareISO_EET2_T4_E12temp_storage has been demoted
// _ZZN3cub18CUB_300001_SM_10006detail6reduce28DeviceReduceSingleTileKernelINS2_10policy_hubIdyN4cuda3__47maximumIdEEE10Policy1000EPdSB_iS8_ddNS5_3std3__410__identityEEEvT0_T1_T2_T3_T4_T6_E12temp_storage has been demoted
.global .align 1 .b8 _ZN28_INTERNAL_74598de7_4_k_cu_ox4cuda3std3__45__cpo5beginE[1];
.global .align 1 .b8 _ZN28_INTERNAL_74598de7_4_k_cu_ox4cuda3std3__45__cpo3endE[1];
.global .align 1 .b8 _ZN28_INTERNAL_74598de7_4_k_cu_ox4cuda3std3__45__cpo6cbeginE[1];
.global .align 1 .b8 _ZN28_INTERNAL_74598de7_4_k_cu_ox4cuda3std3__45__cpo4cendE[1];
.global .align 1 .b8 _ZN28_INTERNAL_74598de7_4_k_cu_ox4cuda3std3__45__cpo6rbeginE[1];
.global .align 1 .b8 _ZN28_INTERNAL_74598de7_4_k_cu_ox4cuda3std3__45__cpo4rendE[1];
.global .align 1 .b8 _ZN28_INTERNAL_74598de7_4_k_cu_ox4cuda3std3__45__cpo7crbeginE[1];
.global .align 1 .b8 _ZN28_INTERNAL_74598de7_4_k_cu_ox4cuda3std3__45__cpo5crendE[1];
.global .align 1 .b8 _ZN28_INTERNAL_74598de7_4_k_cu_ox4cuda3std3__430_GLOBAL__N__74598de7_4_k_cu_ox6ignoreE[1];
.global .align 1 .b8 _ZN28_INTERNAL_74598de7_4_k_cu_ox4cuda3std3__419piecewise_constructE[1];
.global .align 1 .b8 _ZN28_INTERNAL_74598de7_4_k_cu_ox4cuda3std3__48in_placeE[1];
.global .align 1 .b8 _ZN28_INTERNAL_74598de7_4_k_cu_ox4cuda3std3__420unreachable_sentinelE[1];
.global .align 1 .b8 _ZN28_INTERNAL_74598de7_4_k_cu_ox4cuda3std3__47nulloptE[1];
.global .align 1 .b8 _ZN28_INTERNAL_74598de7_4_k_cu_ox4cuda3std3__48unexpectE[1];
.global .align 1 .b8 _ZN28_INTERNAL_74598de7_4_k_cu_ox4cuda3std6ranges3__45__cpo4swapE[1];
.global .align 1 .b8 _ZN28_INTERNAL_74598de7_4_k_cu_ox4cuda3std6ranges3__45__cpo9iter_moveE[1];
.global .align 1 .b8 _ZN28_INTERNAL_74598de7_4_k_cu_ox4cuda3std6ranges3__45__cpo5beginE[1];
.global .align 1 .b8 _ZN28_INTERNAL_74598de7_4_k_cu_ox4cuda3std6ranges3__45__cpo3endE[1];
.global .align 1 .b8 _ZN28_INTERNAL_74598de7_4_k_cu_ox4cuda3std6ranges3__45__cpo6cbeginE[1];
.global .align 1 .b8 _ZN28_INTERNAL_74598de7_4_k_cu_ox4cuda3std6ranges3__45__cpo4cendE[1];
.global .align 1 .b8 _ZN28_INTERNAL_74598de7_4_k_cu_ox4cuda3std6ranges3__45__cpo7advanceE[1];
.global .align 1 .b8 _ZN28_INTERNAL_74598de7_4_k_cu_ox4cuda3std6ranges3__45__cpo9iter_swapE[1];
.global .align 1 .b8 _ZN28_INTERNAL_74598de7_4_k_cu_ox4cuda3std6ranges3__45__cpo4nextE[1];
.global .align 1 .b8 _ZN28_INTERNAL_74598de7_4_k_cu_ox4cuda3std6ranges3__45__cpo4prevE[1];
.global .align 1 .b8 _ZN28_INTERNAL_74598de7_4_k_cu_ox4cuda3std6ranges3__45__cpo4dataE[1];
.global .align 1 .b8 _ZN28_INTERNAL_74598de7_4_k_cu_ox4cuda3std6ranges3__45__cpo5cdataE[1];
.global .align 1 .b8 _ZN28_INTERNAL_74598de7_4_k_cu_ox4cuda3std6ranges3__45__cpo4sizeE[1];
.global .align 1 .b8 _ZN28_INTERNAL_74598de7_4_k_cu_ox4cuda3std6ranges3__45__cpo5ssizeE[1];
.global .align 1 .b8 _ZN28_INTERNAL_74598de7_4_k_cu_ox4cuda3std6ranges3__45__cpo8distanceE[1];
.global .align 1 .b8 _ZN28_INTERNAL_74598de7_4_k_cu_ox6thrust24THRUST_300001_SM_1000_NS8cuda_cub3parE[1];
.global .align 1 .b8 _ZN28_INTERNAL_74598de7_4_k_cu_ox6thrust24THRUST_300001_SM_1000_NS8cuda_cub10par_nosyncE[1];
.global .align 1 .b8 _ZN28_INTERNAL_74598de7_4_k_cu_ox6thrust24THRUST_300001_SM_1000_NS6system6detail10sequential3seqE[1];
.global .align 1 .b8 _ZN28_INTERNAL_74598de7_4_k_cu_ox6thrust24THRUST_300001_SM_1000_NS12placeholders2_1E[1];
.global .align 1 .b8 _ZN28_INTERNAL_74598de7_4_k_cu_ox6thrust24THRUST_300001_SM_1000_NS12placeholders2_2E[1];
.global .align 1 .b8 _ZN28_INTERNAL_74598de7_4_k_cu_ox6thrust24THRUST_300001_SM_1000_NS12placeholders2_3E[1];
.global .align 1 .b8 _ZN28_INTERNAL_74598de7_4_k_cu_ox6thrust24THRUST_300001_SM_1000_NS12placeholders2_4E[1];
.global .align 1 .b8 _ZN28_INTERNAL_74598de7_4_k_cu_ox6thrust24THRUST_300001_SM_1000_NS12placeholders2_5E[1];
.global .align 1 .b8 _ZN28_INTERNAL_74598de7_4_k_cu_ox6thrust24THRUST_300001_SM_1000_NS12placeholders2_6E[1];
.global .align 1 .b8 _ZN28_INTERNAL_74598de7_4_k_cu_ox6thrust24THRUST_300001_SM_1000_NS12placeholders2_7E[1];
.global .align 1 .b8 _ZN28_INTERNAL_74598de7_4_k_cu_ox6thrust24THRUST_300001_SM_1000_NS12placeholders2_8E[1];
.global .align 1 .b8 _ZN28_INTERNAL_74598de7_4_k_cu_ox6thrust24THRUST_300001_SM_1000_NS12placeholders2_9E[1];
.global .align 1 .b8 _ZN28_INTERNAL_74598de7_4_k_cu_ox6thrust24THRUST_300001_SM_1000_NS12placeholders3_10E[1];
.global .align 1 .b8 _ZN28_INTERNAL_74598de7_4_k_cu_ox6thrust24THRUST_300001_SM_1000_NS3seqE[1];

.visible .entry _Z8functioniiiPdS_(
	.param .u32 _Z8functioniiiPdS__param_0,
	.param .u32 _Z8functioniiiPdS__param_1,
	.param .u32 _Z8functioniiiPdS__param_2,
	.param .u64 .ptr .align 1 _Z8functioniiiPdS__param_3,
	.param .u64 .ptr .align 1 _Z8functioniiiPdS__param_4
)
{
	.reg .pred 	%p<10>;
	.reg .b32 	%r<37>;
	.reg .b64 	%rd<20>;
	.reg .b64 	%fd<13>;

	ld.param.u32 	%r6, [_Z8functioniiiPdS__param_0];
	ld.param.u32 	%r4, [_Z8functioniiiPdS__param_1];
	ld.param.u32 	%r5, [_Z8functioniiiPdS__param_2];
	ld.param.u64 	%rd1, [_Z8functioniiiPdS__param_3];
	ld.param.u64 	%rd2, [_Z8functioniiiPdS__param_4];
	mov.u32 	%r8, %ctaid.x;
	mov.u32 	%r9, %ntid.x;
	mov.u32 	%r10, %tid.x;
	mad.lo.s32 	%r1, %r8, %r9, %r10;
	mov.u32 	%r11, %ctaid.y;
	mov.u32 	%r12, %ntid.y;
	mov.u32 	%r13, %tid.y;
	mad.lo.s32 	%r2, %r11, %r12, %r13;
	mov.u32 	%r14, %ctaid.z;
	mov.u32 	%r15, %ntid.z;
	mov.u32 	%r16, %tid.z;
	mad.lo.s32 	%r17, %r14, %r15, %r16;
	setp.eq.s32 	%p1, %r17, 0;
	add.s32 	%r18, %r6, -1;
	setp.ge.s32 	%p2, %r17, %r18;
	or.pred  	%p3, %p1, %p2;
	@%p3 bra 	$L__BB0_4;
	setp.eq.s32 	%p4, %r2, 0;
	add.s32 	%r19, %r4, -1;
	setp.ge.s32 	%p5, %r2, %r19;
	or.pred  	%p6, %p4, %p5;
	@%p6 bra 	$L__BB0_4;
	setp.lt.s32 	%p7, %r1, 1;
	add.s32 	%r20, %r5, -1;
	setp.ge.s32 	%p8, %r1, %r20;
	or.pred  	%p9, %p7, %p8;
	@%p9 bra 	$L__BB0_4;
	cvta.to.global.u64 	%rd3, %rd1;
	add.s32 	%r21, %r17, -1;
	mul.lo.s32 	%r22, %r21, %r4;
	add.s32 	%r23, %r22, %r2;
	mad.lo.s32 	%r24, %r23, %r5, %r1;
	mul.wide.s32 	%rd4, %r24, 8;
	add.s64 	%rd5, %rd3, %rd4;
	ld.global.f64 	%fd1, [%rd5];
	shl.b32 	%r25, %r4, 1;
	add.s32 	%r26, %r22, %r25;
	add.s32 	%r27, %r26, %r2;
	mad.lo.s32 	%r28, %r27, %r5, %r1;
	mul.wide.s32 	%rd6, %r28, 8;
	add.s64 	%rd7, %rd3, %rd6;
	ld.global.f64 	%fd2, [%rd7];
	add.f64 	%fd3, %fd1, %fd2;
	sub.s32 	%r29, %r26, %r4;
	add.s32 	%r30, %r2, %r29;
	add.s32 	%r31, %r30, -1;
	mad.lo.s32 	%r32, %r31, %r5, %r1;
	mul.wide.s32 	%rd8, %r32, 8;
	add.s64 	%rd9, %rd3, %rd8;
	ld.global.f64 	%fd4, [%rd9];
	add.f64 	%fd5, %fd3, %fd4;
	mul.lo.s32 	%r33, %r30, %r5;
	add.s32 	%r34, %r33, %r5;
	add.s32 	%r35, %r34, %r1;
	mul.wide.s32 	%rd10, %r35, 8;
	add.s64 	%rd11, %rd3, %rd10;
	ld.global.f64 	%fd6, [%rd11];
	add.f64 	%fd7, %fd5, %fd6;
	cvt.s64.s32 	%rd12, %r33;
	cvt.u64.u32 	%rd13, %r1;
	add.s64 	%rd14, %rd13, %rd12;
	shl.b64 	%rd15, %rd14, 3;
	add.s64 	%rd16, %rd3, %rd15;
	ld.global.f64 	%fd8, [%rd16+-8];
	add.f64 	%fd9, %fd7, %fd8;
	ld.global.f64 	%fd10, [%rd16+8];
	add.f64 	%fd11, %fd9, %fd10;
	div.rn.f64 	%fd12, %fd11, 0d4018000000000000;
	add.s32 	%r36, %r32, %r5;
	cvta.to.global.u64 	%rd17, %rd2;
	mul.wide.s32 	%rd18, %r36, 8;
	add.s64 	%rd19, %rd17, %rd18;
	st.global.f64 	[%rd19], %fd12;
$L__BB0_4:
	ret;

}
	// .globl	_Z10differenceiiiPdS_S_
.visible .entry _Z10differenceiiiPdS_S_(
	.param .u32 _Z10differenceiiiPdS_S__param_0,
	.param .u32 _Z10differenceiiiPdS_S__param_1,
	.param .u32 _Z10differenceiiiPdS_S__param_2,
	.param .u64 .ptr .align 1 _Z10differenceiiiPdS_S__param_3,
	.param .u64 .ptr .align 1 _Z10differenceiiiPdS_S__param_4,
	.param .u64 .ptr .align 1 _Z10differenceiiiPdS_S__param_5
)
{
	.reg .pred 	%p<10>;
	.reg .b32 	%r<23>;
	.reg .b64 	%rd<11>;
	.reg .b64 	%fd<5>;

	ld.param.u32 	%r6, [_Z10differenceiiiPdS_S__param_0];
	ld.param.u32 	%r4, [_Z10differenceiiiPdS_S__param_1];
	ld.param.u32 	%r5, [_Z10differenceiiiPdS_S__param_2];
	ld.param.u64 	%rd1, [_Z10differenceiiiPdS_S__param_3];
	ld.param.u64 	%rd2, [_Z10differenceiiiPdS_S__param_4];
	ld.param.u64 	%rd3, [_Z10differenceiiiPdS_S__param_5];
	mov.u32 	%r8, %ctaid.x;
	mov.u32 	%r9, %ntid.x;
	mov.u32 	%r10, %tid.x;
	mad.lo.s32 	%r1, %r8, %r9, %r10;
	mov.u32 	%r11, %ctaid.y;
	mov.u32 	%r12, %ntid.y;
	mov.u32 	%r13, %tid.y;
	mad.lo.s32 	%r2, %r11, %r12, %r13;
	mov.u32 	%r14, %ctaid.z;
	mov.u32 	%r15, %ntid.z;
	mov.u32 	%r16, %tid.z;
	mad.lo.s32 	%r17, %r14, %r15, %r16;
	setp.eq.s32 	%p1, %r17, 0;
	add.s32 	%r18, %r6, -1;
	setp.ge.s32 	%p2, %r17, %r18;
	or.pred  	%p3, %p1, %p2;
	@%p3 bra 	$L__BB1_4;
	setp.eq.s32 	%p4, %r2, 0;
	add.s32 	%r19, %r4, -1;
	setp.ge.s32 	%p5, %r2, %r19;
	or.pred  	%p6, %p4, %p5;
	@%p6 bra 	$L__BB1_4;
	setp.lt.s32 	%p7, %r1, 1;
	add.s32 	%r20, %r5, -1;
	setp.ge.s32 	%p8, %r1, %r20;
	or.pred  	%p9, %p7, %p8;
	@%p9 bra 	$L__BB1_4;
	mad.lo.s32 	%r21, %r4, %r17, %r2;
	mad.lo.s32 	%r22, %r21, %r5, %r1;
	cvta.to.global.u64 	%rd4, %rd1;
	mul.wide.s32 	%rd5, %r22, 8;
	add.s64 	%rd6, %rd4, %rd5;
	ld.global.f64 	%fd1, [%rd6];
	cvta.to.global.u64 	%rd7, %rd2;
	add.s64 	%rd8, %rd7, %rd5;
	ld.global.f64 	%fd2, [%rd8];
	sub.f64 	%fd3, %fd1, %fd2;
	abs.f64 	%fd4, %fd3;
	cvta.to.global.u64 	%rd9, %rd3;
	add.s64 	%rd10, %rd9, %rd5;
	st.global.f64 	[%rd10], %fd4;
$L__BB1_4:
	ret;

}
	// .globl	_Z2abiiiPdS_
.visible .entry _Z2abiiiPdS_(
	.param .u32 _Z2abiiiPdS__param_0,
	.param .u32 _Z2abiiiPdS__param_1,
	.param .u32 _Z2abiiiPdS__param_2,
	.param .u64 .ptr .align 1 _Z2abiiiPdS__param_3,
	.param .u64 .ptr .align 1 _Z2abiiiPdS__param_4
)
{
	.reg .pred 	%p<10>;
	.reg .b32 	%r<23>;
	.reg .b64 	%rd<8>;
	.reg .b64 	%fd<2>;

	ld.param.u32 	%r6, [_Z2abiiiPdS__param_0];
	ld.param.u32 	%r4, [_Z2abiiiPdS__param_1];
	ld.param.u32 	%r5, [_Z2abiiiPdS__param_2];
	ld.param.u64 	%rd1, [_Z2abiiiPdS__param_3];
	ld.param.u64 	%rd2, [_Z2abiiiPdS__param_4];
	mov.u32 	%r8, %ctaid.x;
	mov.u32 	%r9, %ntid.x;
	mov.u32 	%r10, %tid.x;
	mad.lo.s32 	%r1, %r8, %r9, %r10;
	mov.u32 	%r11, %ctaid.y;
	mov.u32 	%r12, %ntid.y;
	mov.u32 	%r13, %tid.y;
	mad.lo.s32 	%r2, %r11, %r12, %r13;
	mov.u32 	%r14, %ctaid.z;
	mov.u32 	%r15, %ntid.z;
	mov.u32 	%r16, %tid.z;
	mad.lo.s32 	%r17, %r14, %r15, %r16;
	setp.eq.s32 	%p1, %r17, 0;
	add.s32 	%r18, %r6, -1;
	setp.ge.s32 	%p2, %r17, %r18;
	or.pred  	%p3, %p1, %p2;
	@%p3 bra 	$L__BB2_4;
	setp.eq.s32 	%p4, %r2, 0;
	add.s32 	%r19, %r4, -1;
	setp.ge.s32 	%p5, %r2, %r19;
	or.pred  	%p6, %p4, %p5;
	@%p6 bra 	$L__BB2_4;
	setp.lt.s32 	%p7, %r1, 1;
	add.s32 	%r20, %r5, -1;
	setp.ge.s32 	%p8, %r1, %r20;
	or.pred  	%p9, %p7, %p8;
	@%p9 bra 	$L__BB2_4;
	mad.lo.s32 	%r21, %r4, %r17, %r2;
	mad.lo.s32 	%r22, %r21, %r5, %r1;
	cvta.to.global.u64 	%rd3, %rd2;
	mul.wide.s32 	%rd4, %r22, 8;
	add.s64 	%rd5, %rd3, %rd4;
	ld.global.f64 	%fd1, [%rd5];
	cvta.to.global.u64 	%rd6, %rd1;
	add.s64 	%rd7, %rd6, %rd4;
	st.global.f64 	[%rd7], %fd1;
$L__BB2_4:
	ret;

}
	// .globl	_Z7initialiiiPd
.visible .entry _Z7initialiiiPd(
	.param .u32 _Z7initialiiiPd_param_0,
	.param .u32 _Z7initialiiiPd_param_1,
	.param .u32 _Z7initialiiiPd_param_2,
	.param .u64 .ptr .align 1 _Z7initialiiiPd_param_3
)
{
	.reg .pred 	%p<18>;
	.reg .b32 	%r<28>;
	.reg .b64 	%rd<8>;
	.reg .b64 	%fd<2>;

	ld.param.u32 	%r4, [_Z7initialiiiPd_param_0];
	ld.param.u32 	%r7, [_Z7initialiiiPd_param_1];
	ld.param.u32 	%r6, [_Z7initialiiiPd_param_2];
	ld.param.u64 	%rd2, [_Z7initialiiiPd_param_3];
	cvta.to.global.u64 	%rd1, %rd2;
	mov.u32 	%r8, %ctaid.x;
	mov.u32 	%r9, %ntid.x;
	mov.u32 	%r10, %tid.x;
	mad.lo.s32 	%r1, %r8, %r9, %r10;
	mov.u32 	%r11, %ctaid.y;
	mov.u32 	%r12, %ntid.y;
	mov.u32 	%r13, %tid.y;
	mad.lo.s32 	%r14, %r11, %r12, %r13;
	mov.u32 	%r15, %ctaid.z;
	mov.u32 	%r16, %ntid.z;
	mov.u32 	%r17, %tid.z;
	mad.lo.s32 	%r3, %r15, %r16, %r17;
	setp.ge.s32 	%p1, %r3, %r4;
	setp.ge.s32 	%p2, %r14, %r7;
	or.pred  	%p3, %p1, %p2;
	@%p3 bra 	$L__BB3_5;
	setp.lt.s32 	%p4, %r1, 0;
	setp.ge.s32 	%p5, %r1, %r6;
	or.pred  	%p6, %p4, %p5;
	@%p6 bra 	$L__BB3_5;
	setp.ne.s32 	%p7, %r3, 0;
	setp.ne.s32 	%p8, %r14, 0;
	and.pred  	%p9, %p7, %p8;
	setp.ne.s32 	%p10, %r1, 0;
	and.pred  	%p11, %p10, %p9;
	add.s32 	%r18, %r4, -1;
	setp.ne.s32 	%p12, %r3, %r18;
	and.pred  	%p13, %p11, %p12;
	add.s32 	%r19, %r7, -1;
	setp.ne.s32 	%p14, %r14, %r19;
	and.pred  	%p15, %p13, %p14;
	add.s32 	%r20, %r6, -1;
	setp.ne.s32 	%p16, %r1, %r20;
	and.pred  	%p17, %p15, %p16;
	@%p17 bra 	$L__BB3_4;
	mad.lo.s32 	%r26, %r7, %r3, %r14;
	mad.lo.s32 	%r27, %r26, %r6, %r1;
	mul.wide.s32 	%rd5, %r27, 8;
	add.s64 	%rd6, %rd1, %rd5;
	mov.b64 	%rd7, 0;
	st.global.u64 	[%rd6], %rd7;
	bra.uni 	$L__BB3_5;
$L__BB3_4:
	add.s32 	%r21, %r3, %r14;
	add.s32 	%r22, %r21, %r1;
	add.s32 	%r23, %r22, 4;
	cvt.rn.f64.u32 	%fd1, %r23;
	mad.lo.s32 	%r24, %r7, %r3, %r14;
	mad.lo.s32 	%r25, %r24, %r6, %r1;
	mul.wide.s32 	%rd3, %r25, 8;
	add.s64 	%rd4, %rd1, %rd3;
	st.global.f64 	[%rd4], %fd1;
$L__BB3_5:
	ret;

}
	// .globl	_ZN3cub18CUB_300001_SM_10006detail11EmptyKernelIvEEvv
.visible .entry _ZN3cub18CUB_300001_SM_10006detail11EmptyKernelIvEEvv()
{


	ret;

}
	// .globl	_ZN3cub18CUB_300001_SM_10006detail8for_each13static_kernelINS2_12policy_hub_t12policy_500_tEmN6thrust24THRUST_300001_SM_1000_NS8cuda_cub20__uninitialized_fill7functorINS7_10device_ptrIdEEdEEEEvT0_T1_
.visible .entry _ZN3cub18CUB_300001_SM_10006detail8for_each13static_kernelINS2_12policy_hub_t12policy_500_tEmN6thrust24THRUST_300001_SM_1000_NS8cuda_cub20__uninitialized_fill7functorINS7_10device_ptrIdEEdEEEEvT0_T1_(
	.param .u64 _ZN3cub18CUB_300001_SM_10006detail8for_each13static_kernelINS2_12policy_hub_t12policy_500_tEmN6thrust24THRUST_300001_SM_1000_NS8cuda_cub20__uninitialized_fill7functorINS7_10device_ptrIdEEdEEEEvT0_T1__param_0,
	.param .align 8 .b8 _ZN3cub18CUB_300001_SM_10006detail8for_each13static_kernelINS2_12policy_hub_t12policy_500_tEmN6thrust24THRUST_300001_SM_1000_NS8cuda_cub20__uninitialized_fill7functorINS7_10device_ptrIdEEdEEEEvT0_T1__param_1[16]
)
.maxntid 256
{
	.reg .pred 	%p<4>;
	.reg .b32 	%r<5>;
	.reg .b64 	%rd<16>;
	.reg .b64 	%fd<3>;

	ld.param.f64 	%fd2, [_ZN3cub18CUB_300001_SM_10006detail8for_each13static_kernelINS2_12policy_hub_t12policy_500_tEmN6thrust24THRUST_300001_SM_1000_NS8cuda_cub20__uninitialized_fill7functorINS7_10device_ptrIdEEdEEEEvT0_T1__param_1+8];
	ld.param.u64 	%rd4, [_ZN3cub18CUB_300001_SM_10006detail8for_each13static_kernelINS2_12policy_hub_t12policy_500_tEmN6thrust24THRUST_300001_SM_1000_NS8cuda_cub20__uninitialized_fill7functorINS7_10device_ptrIdEEdEEEEvT0_T1__param_1];
	ld.param.u64 	%rd5, [_ZN3cub18CUB_300001_SM_10006detail8for_each13static_kernelINS2_12policy_hub_t12policy_500_tEmN6thrust24THRUST_300001_SM_1000_NS8cuda_cub20__uninitialized_fill7functorINS7_10device_ptrIdEEdEEEEvT0_T1__param_0];
	mov.u32 	%r2, %ctaid.x;
	mul.wide.u32 	%rd1, %r2, 512;
	sub.s64 	%rd2, %rd5, %rd1;
	setp.lt.u64 	%p1, %rd2, 512;
	@%p1 bra 	$L__BB5_2;
	mov.u32 	%r4, %tid.x;
	cvta.to.global.u64 	%rd11, %rd4;
	cvt.u64.u32 	%rd12, %r4;
	add.s64 	%rd13, %rd1, %rd12;
	shl.b64 	%rd14, %rd13, 3;
	add.s64 	%rd15, %rd11, %rd14;
	st.global.f64 	[%rd15], %fd2;
	st.global.f64 	[%rd15+2048], %fd2;
	bra.uni 	$L__BB5_6;
$L__BB5_2:
	cvta.to.global.u64 	%rd6, %rd4;
	mov.u32 	%r1, %tid.x;
	cvt.u64.u32 	%rd7, %r1;
	setp.le.u64 	%p2, %rd2, %rd7;
	add.s64 	%rd8, %rd1, %rd7;
	shl.b64 	%rd9, %rd8, 3;
	add.s64 	%rd3, %rd6, %rd9;
	@%p2 bra 	$L__BB5_4;
	st.global.f64 	[%rd3], %fd2;
$L__BB5_4:
	add.s32 	%r3, %r1, 256;
	cvt.u64.u32 	%rd10, %r3;
	setp.le.u64 	%p3, %rd2, %rd10;
	@%p3 bra 	$L__BB5_6;
	st.global.f64 	[%rd3+2048], %fd2;
$L__BB5_6:
	ret;

}
	// .globl	_ZN3cub18CUB_300001_SM_10006detail6reduce28DeviceReduceSingleTileKernelINS2_10policy_hubIdjN4cuda3__47maximumIdEEE10Policy1000EN6thrust24THRUST_300001_SM_1000_NS6detail15normal_iteratorINSC_10device_ptrIdEEEEPdjS8_ddNS5_3std3__410__identityEEEvT0_T1_T2_T3_T4_T6_
.visible .entry _ZN3cub18CUB_300001_SM_10006detail6reduce28DeviceReduceSingleTileKernelINS2_10policy_hubIdjN4cuda3__47maximumIdEEE10Policy1000EN6thrust24THRUST_300001_SM_1000_NS6detail15normal_iteratorINSC_10device_ptrIdEEEEPdjS8_ddNS5_3std3__410__identityEEEvT0_T1_T2_T3_T4_T6_(
	.param .align 8 .b8 _ZN3cub18CUB_300001_SM_10006detail6reduce28DeviceReduceSingleTileKernelINS2_10policy_hubIdjN4cuda3__47maximumIdEEE10Policy1000EN6thrust24THRUST_300001_SM_1000_NS6detail15normal_iteratorINSC_10device_ptrIdEEEEPdjS8_ddNS5_3std3__410__identityEEEvT0_T1_T2_T3_T4_T6__param_0[8],
	.param .u64 .ptr .align 1 _ZN3cub18CUB_300001_SM_10006detail6reduce28DeviceReduceSingleTileKernelINS2_10policy_hubIdjN4cuda3__47maximumIdEEE10Policy1000EN6thrust24THRUST_300001_SM_1000_NS6detail15normal_iteratorINSC_10device_ptrIdEEEEPdjS8_ddNS5_3std3__410__identityEEEvT0_T1_T2_T3_T4_T6__param_1,
	.param .u32 _ZN3cub18CUB_300001_SM_10006detail6reduce28DeviceReduceSingleTileKernelINS2_10policy_hubIdjN4cuda3__47maximumIdEEE10Policy1000EN6thrust24THRUST_300001_SM_1000_NS6detail15normal_iteratorINSC_10device_ptrIdEEEEPdjS8_ddNS5_3std3__410__identityEEEvT0_T1_T2_T3_T4_T6__param_2,
	.param .align 1 .b8 _ZN3cub18CUB_300001_SM_10006detail6reduce28DeviceReduceSingleTileKernelINS2_10policy_hubIdjN4cuda3__47maximumIdEEE10Policy1000EN6thrust24THRUST_300001_SM_1000_NS6detail15normal_iteratorINSC_10device_ptrIdEEEEPdjS8_ddNS5_3std3__410__identityEEEvT0_T1_T2_T3_T4_T6__param_3[1],
	.param .f64 _ZN3cub18CUB_300001_SM_10006detail6reduce28DeviceReduceSingleTileKernelINS2_10policy_hubIdjN4cuda3__47maximumIdEEE10Policy1000EN6thrust24THRUST_300001_SM_1000_NS6detail15normal_iteratorINSC_10device_ptrIdEEEEPdjS8_ddNS5_3std3__410__identityEEEvT0_T1_T2_T3_T4_T6__param_4,
	.param .align 1 .b8 _ZN3cub18CUB_300001_SM_10006detail6reduce28DeviceReduceSingleTileKernelINS2_10policy_hubIdjN4cuda3__47maximumIdEEE10Policy1000EN6thrust24THRUST_300001_SM_1000_NS6detail15normal_iteratorINSC_10device_ptrIdEEEEPdjS8_ddNS5_3std3__410__identityEEEvT0_T1_T2_T3_T4_T6__param_5[1]
)
.maxntid 256
.minnctapersm 1
{
	.reg .pred 	%p<169>;
	.reg .b32 	%r<286>;
	.reg .b64 	%rd<114>;
	.reg .b64 	%fd<309>;
	// demoted variable
	.shared .align 8 .b8 _ZZN3cub18CUB_300001_SM_10006detail6reduce28DeviceReduceSingleTileKernelINS2_10policy_hubIdjN4cuda3__47maximumIdEEE10Policy1000EN6thrust24THRUST_300001_SM_1000_NS6detail15normal_iteratorINSC_10device_ptrIdEEEEPdjS8_ddNS5_3std3__410__identityEEEvT0_T1_T2_T3_T4_T6_E12temp_storage[80];
	ld.param.u64 	%rd9, [_ZN3cub18CUB_300001_SM_10006detail6reduce28DeviceReduceSingleTileKernelINS2_10policy_hubIdjN4cuda3__47maximumIdEEE10Policy1000EN6thrust24THRUST_300001_SM_1000_NS6detail15normal_iteratorINSC_10device_ptrIdEEEEPdjS8_ddNS5_3std3__410__identityEEEvT0_T1_T2_T3_T4_T6__param_0];
	ld.param.u64 	%rd10, [_ZN3cub18CUB_300001_SM_10006detail6reduce28DeviceReduceSingleTileKernelINS2_10policy_hubIdjN4cuda3__47maximumIdEEE10Policy1000EN6thrust24THRUST_300001_SM_1000_NS6detail15normal_iteratorINSC_10device_ptrIdEEEEPdjS8_ddNS5_3std3__410__identityEEEvT0_T1_T2_T3_T4_T6__param_1];
	ld.param.u32 	%r51, [_ZN3cub18CUB_300001_SM_10006detail6reduce28DeviceReduceSingleTileKernelINS2_10policy_hubIdjN4cuda3__47maximumIdEEE10Policy1000EN6thrust24THRUST_300001_SM_1000_NS6detail15normal_iteratorINSC_10device_ptrIdEEEEPdjS8_ddNS5_3std3__410__identityEEEvT0_T1_T2_T3_T4_T6__param_2];
	ld.param.f64 	%fd42, [_ZN3cub18CUB_300001_SM_10006detail6reduce28DeviceReduceSingleTileKernelINS2_10policy_hubIdjN4cuda3__47maximumIdEEE10Policy1000EN6thrust24THRUST_300001_SM_1000_NS6detail15normal_iteratorINSC_10device_ptrIdEEEEPdjS8_ddNS5_3std3__410__identityEEEvT0_T1_T2_T3_T4_T6__param_4];
	cvta.to.global.u64 	%rd1, %rd10;
	setp.ne.s32 	%p1, %r51, 0;
	@%p1 bra 	$L__BB6_3;
	mov.u32 	%r268, %tid.x;
	setp.ne.s32 	%p168, %r268, 0;
	@%p168 bra 	$L__BB6_52;
	st.global.f64 	[%rd1], %fd42;
	bra.uni 	$L__BB6_52;
$L__BB6_3:
	cvta.to.global.u64 	%rd2, %rd9;
	setp.gt.u32 	%p2, %r51, 2047;
	@%p2 bra 	$L__BB6_28;
	mov.u32 	%r1, %tid.x;
	setp.ge.u32 	%p80, %r1, %r51;
	mov.f64 	%fd296, 0d0000000000000000;
	mov.u32 	%r272, %r1;
	@%p80 bra 	$L__BB6_6;
	mul.wide.u32 	%rd83, %r1, 8;
	add.s64 	%rd84, %rd2, %rd83;
	ld.global.f64 	%fd296, [%rd84];
	add.s32 	%r272, %r1, 256;
$L__BB6_6:
	setp.ge.u32 	%p81, %r272, %r51;
	@%p81 bra 	$L__BB6_19;
	not.b32 	%r145, %r272;
	add.s32 	%r146, %r51, %r145;
	shr.u32 	%r147, %r146, 8;
	add.s32 	%r4, %r147, 1;
	and.b32  	%r5, %r4, 15;
	setp.lt.u32 	%p82, %r146, 3840;
	@%p82 bra 	$L__BB6_10;
	and.b32  	%r148, %r4, 33554416;
	neg.s32 	%r270, %r148;
	mul.wide.u32 	%rd85, %r272, 8;
	add.s64 	%rd86, %rd85, %rd2;
	add.s64 	%rd112, %rd86, 16384;
$L__BB6_9:
	.pragma "nounroll";
	ld.global.f64 	%fd157, [%rd112+-16384];
	setp.lt.f64 	%p83, %fd296, %fd157;
	selp.f64 	%fd158, %fd157, %fd296, %p83;
	ld.global.f64 	%fd159, [%rd112+-14336];
	setp.lt.f64 	%p84, %fd158, %fd159;
	selp.f64 	%fd160, %fd159, %fd158, %p84;
	ld.global.f64 	%fd161, [%rd112+-12288];
	setp.lt.f64 	%p85, %fd160, %fd161;
	selp.f64 	%fd162, %fd161, %fd160, %p85;
	ld.global.f64 	%fd163, [%rd112+-10240];
	setp.lt.f64 	%p86, %fd162, %fd163;
	selp.f64 	%fd164, %fd163, %fd162, %p86;
	ld.global.f64 	%fd165, [%rd112+-8192];
	setp.lt.f64 	%p87, %fd164, %fd165;
	selp.f64 	%fd166, %fd165, %fd164, %p87;
	ld.global.f64 	%fd167, [%rd112+-6144];
	setp.lt.f64 	%p88, %fd166, %fd167;
	selp.f64 	%fd168, %fd167, %fd166, %p88;
	ld.global.f64 	%fd169, [%rd112+-4096];
	setp.lt.f64 	%p89, %fd168, %fd169;
	selp.f64 	%fd170, %fd169, %fd168, %p89;
	ld.global.f64 	%fd171, [%rd112+-2048];
	setp.lt.f64 	%p90, %fd170, %fd171;
	selp.f64 	%fd172, %fd171, %fd170, %p90;
	ld.global.f64 	%fd173, [%rd112];
	setp.lt.f64 	%p91, %fd172, %fd173;
	selp.f64 	%fd174, %fd173, %fd172, %p91;
	ld.global.f64 	%fd175, [%rd112+2048];
	setp.lt.f64 	%p92, %fd174, %fd175;
	selp.f64 	%fd176, %fd175, %fd174, %p92;
	ld.global.f64 	%fd177, [%rd112+4096];
	setp.lt.f64 	%p93, %fd176, %fd177;
	selp.f64 	%fd178, %fd177, %fd176, %p93;
	ld.global.f64 	%fd179, [%rd112+6144];
	setp.lt.f64 	%p94, %fd178, %fd179;
	selp.f64 	%fd180, %fd179, %fd178, %p94;
	ld.global.f64 	%fd181, [%rd112+8192];
	setp.lt.f64 	%p95, %fd180, %fd181;
	selp.f64 	%fd182, %fd181, %fd180, %p95;
	ld.global.f64 	%fd183, [%rd112+10240];
	setp.lt.f64 	%p96, %fd182, %fd183;
	selp.f64 	%fd184, %fd183, %fd182, %p96;
	ld.global.f64 	%fd185, [%rd112+12288];
	setp.lt.f64 	%p97, %fd184, %fd185;
	selp.f64 	%fd186, %fd185, %fd184, %p97;
	ld.global.f64 	%fd187, [%rd112+14336];
	setp.lt.f64 	%p98, %fd186, %fd187;
	selp.f64 	%fd296, %fd187, %fd186, %p98;
	add.s32 	%r272, %r272, 4096;
	add.s32 	%r270, %r270, 16;
	add.s64 	%rd112, %rd112, 32768;
	setp.ne.s32 	%p99, %r270, 0;
	@%p99 bra 	$L__BB6_9;
$L__BB6_10:
	setp.eq.s32 	%p100, %r5, 0;
	@%p100 bra 	$L__BB6_19;
	and.b32  	%r12, %r4, 7;
	setp.lt.u32 	%p101, %r5, 8;
	@%p101 bra 	$L__BB6_13;
	mul.wide.u32 	%rd87, %r272, 8;
	add.s64 	%rd88, %rd2, %rd87;
	ld.global.f64 	%fd189, [%rd88];
	setp.lt.f64 	%p102, %fd296, %fd189;
	selp.f64 	%fd190, %fd189, %fd296, %p102;
	ld.global.f64 	%fd191, [%rd88+2048];
	setp.lt.f64 	%p103, %fd190, %fd191;
	selp.f64 	%fd192, %fd191, %fd190, %p103;
	ld.global.f64 	%fd193, [%rd88+4096];
	setp.lt.f64 	%p104, %fd192, %fd193;
	selp.f64 	%fd194, %fd193, %fd192, %p104;
	ld.global.f64 	%fd195, [%rd88+6144];
	setp.lt.f64 	%p105, %fd194, %fd195;
	selp.f64 	%fd196, %fd195, %fd194, %p105;
	ld.global.f64 	%fd197, [%rd88+8192];
	setp.lt.f64 	%p106, %fd196, %fd197;
	selp.f64 	%fd198, %fd197, %fd196, %p106;
	ld.global.f64 	%fd199, [%rd88+10240];
	setp.lt.f64 	%p107, %fd198, %fd199;
	selp.f64 	%fd200, %fd199, %fd198, %p107;
	ld.global.f64 	%fd201, [%rd88+12288];
	setp.lt.f64 	%p108, %fd200, %fd201;
	selp.f64 	%fd202, %fd201, %fd200, %p108;
	ld.global.f64 	%fd203, [%rd88+14336];
	setp.lt.f64 	%p109, %fd202, %fd203;
	selp.f64 	%fd296, %fd203, %fd202, %p109;
	add.s32 	%r272, %r272, 2048;
$L__BB6_13:
	setp.eq.s32 	%p110, %r12, 0;
	@%p110 bra 	$L__BB6_19;
	and.b32  	%r15, %r4, 3;
	setp.lt.u32 	%p111, %r12, 4;
	@%p111 bra 	$L__BB6_16;
	mul.wide.u32 	%rd89, %r272, 8;
	add.s64 	%rd90, %rd2, %rd89;
	ld.global.f64 	%fd205, [%rd90];
	setp.lt.f64 	%p112, %fd296, %fd205;
	selp.f64 	%fd206, %fd205, %fd296, %p112;
	ld.global.f64 	%fd207, [%rd90+2048];
	setp.lt.f64 	%p113, %fd206, %fd207;
	selp.f64 	%fd208, %fd207, %fd206, %p113;
	ld.global.f64 	%fd209, [%rd90+4096];
	setp.lt.f64 	%p114, %fd208, %fd209;
	selp.f64 	%fd210, %fd209, %fd208, %p114;
	ld.global.f64 	%fd211, [%rd90+6144];
	setp.lt.f64 	%p115, %fd210, %fd211;
	selp.f64 	%fd296, %fd211, %fd210, %p115;
	add.s32 	%r272, %r272, 1024;
$L__BB6_16:
	setp.eq.s32 	%p116, %r15, 0;
	@%p116 bra 	$L__BB6_19;
	mul.wide.u32 	%rd91, %r272, 8;
	add.s64 	%rd113, %rd2, %rd91;
	neg.s32 	%r275, %r15;
$L__BB6_18:
	.pragma "nounroll";
	ld.global.f64 	%fd212, [%rd113];
	setp.lt.f64 	%p117, %fd296, %fd212;
	selp.f64 	%fd296, %fd212, %fd296, %p117;
	add.s64 	%rd113, %rd113, 2048;
	add.s32 	%r275, %r275, 1;
	setp.ne.s32 	%p118, %r275, 0;
	@%p118 bra 	$L__BB6_18;
$L__BB6_19:
	setp.lt.u32 	%p119, %r51, 256;
	@%p119 bra 	$L__BB6_24;
	// begin inline asm
	mov.u32 %r212, %laneid;
	// end inline asm
	mov.b64 	%rd102, %fd296;
	mov.b64 	{%r214, %r219}, %rd102;
	mov.b32 	%r220, 1;
	mov.b32 	%r261, 31;
	mov.b32 	%r262, -1;
	// begin inline asm
	shfl.sync.down.b32 %r213, %r214, %r220, %r261, %r262;
	// end inline asm
	// begin inline asm
	shfl.sync.down.b32 %r218, %r219, %r220, %r261, %r262;
	// end inline asm
	mov.b64 	%rd103, {%r213, %r218};
	mov.b64 	%fd260, %rd103;
	setp.gt.s32 	%p147, %r212, 30;
	setp.lt.f64 	%p148, %fd296, %fd260;
	selp.f64 	%fd261, %fd260, %fd296, %p148;
	selp.f64 	%fd262, %fd296, %fd261, %p147;
	mov.b64 	%rd104, %fd262;
	mov.b64 	{%r224, %r229}, %rd104;
	mov.b32 	%r230, 2;
	// begin inline asm
	shfl.sync.down.b32 %r223, %r224, %r230, %r261, %r262;
	// end inline asm
	// begin inline asm
	shfl.sync.down.b32 %r228, %r229, %r230, %r261, %r262;
	// end inline asm
	mov.b64 	%rd105, {%r223, %r228};
	mov.b64 	%fd263, %rd105;
	setp.gt.s32 	%p149, %r212, 29;
	setp.lt.f64 	%p150, %fd262, %fd263;
	selp.f64 	%fd264, %fd263, %fd262, %p150;
	selp.f64 	%fd265, %fd262, %fd264, %p149;
	mov.b64 	%rd106, %fd265;
	mov.b64 	{%r234, %r239}, %rd106;
	mov.b32 	%r240, 4;
	// begin inline asm
	shfl.sync.down.b32 %r233, %r234, %r240, %r261, %r262;
	// end inline asm
	// begin inline asm
	shfl.sync.down.b32 %r238, %r239, %r240, %r261, %r262;
	// end inline asm
	mov.b64 	%rd107, {%r233, %r238};
	mov.b64 	%fd266, %rd107;
	setp.gt.s32 	%p151, %r212, 27;
	setp.lt.f64 	%p152, %fd265, %fd266;
	selp.f64 	%fd267, %fd266, %fd265, %p152;
	selp.f64 	%fd268, %fd265, %fd267, %p151;
	mov.b64 	%rd108, %fd268;
	mov.b64 	{%r244, %r249}, %rd108;
	mov.b32 	%r250, 8;
	// begin inline asm
	shfl.sync.down.b32 %r243, %r244, %r250, %r261, %r262;
	// end inline asm
	// begin inline asm
	shfl.sync.down.b32 %r248, %r249, %r250, %r261, %r262;
	// end inline asm
	mov.b64 	%rd109, {%r243, %r248};
	mov.b64 	%fd269, %rd109;
	setp.gt.s32 	%p153, %r212, 23;
	setp.lt.f64 	%p154, %fd268, %fd269;
	selp.f64 	%fd270, %fd269, %fd268, %p154;
	selp.f64 	%fd271, %fd268, %fd270, %p153;
	mov.b64 	%rd110, %fd271;
	mov.b64 	{%r254, %r259}, %rd110;
	mov.b32 	%r260, 16;
	// begin inline asm
	shfl.sync.down.b32 %r253, %r254, %r260, %r261, %r262;
	// end inline asm
	// begin inline asm
	shfl.sync.down.b32 %r258, %r259, %r260, %r261, %r262;
	// end inline asm
	mov.b64 	%rd111, {%r253, %r258};
	mov.b64 	%fd272, %rd111;
	setp.gt.s32 	%p155, %r212, 15;
	setp.lt.f64 	%p156, %fd271, %fd272;
	selp.f64 	%fd16, %fd272, %fd271, %p156;
	selp.f64 	%fd308, %fd271, %fd16, %p155;
	setp.ne.s32 	%p157, %r212, 0;
	@%p157 bra 	$L__BB6_22;
	shr.u32 	%r263, %r1, 2;
	and.b32  	%r264, %r263, 248;
	mov.u32 	%r265, _ZZN3cub18CUB_300001_SM_10006detail6reduce28DeviceReduceSingleTileKernelINS2_10policy_hubIdjN4cuda3__47maximumIdEEE10Policy1000EN6thrust24THRUST_300001_SM_1000_NS6detail15normal_iteratorINSC_10device_ptrIdEEEEPdjS8_ddNS5_3std3__410__identityEEEvT0_T1_T2_T3_T4_T6_E12temp_storage;
	add.s32 	%r266, %r265, %r264;
	st.shared.f64 	[%r266+8], %fd16;
$L__BB6_22:
	bar.sync 	0;
	setp.ne.s32 	%p158, %r1, 0;
	@%p158 bra 	$L__BB6_50;
	ld.shared.f64 	%fd273, [_ZZN3cub18CUB_300001_SM_10006detail6reduce28DeviceReduceSingleTileKernelINS2_10policy_hubIdjN4cuda3__47maximumIdEEE10Policy1000EN6thrust24THRUST_300001_SM_1000_NS6detail15normal_iteratorINSC_10device_ptrIdEEEEPdjS8_ddNS5_3std3__410__identityEEEvT0_T1_T2_T3_T4_T6_E12temp_storage+16];
	setp.lt.f64 	%p159, %fd308, %fd273;
	selp.f64 	%fd274, %fd273, %fd308, %p159;
	ld.shared.f64 	%fd275, [_ZZN3cub18CUB_300001_SM_10006detail6reduce28DeviceReduceSingleTileKernelINS2_10policy_hubIdjN4cuda3__47maximumIdEEE10Policy1000EN6thrust24THRUST_300001_SM_1000_NS6detail15normal_iteratorINSC_10device_ptrIdEEEEPdjS8_ddNS5_3std3__410__identityEEEvT0_T1_T2_T3_T4_T6_E12temp_storage+24];
	setp.lt.f64 	%p160, %fd274, %fd275;
	selp.f64 	%fd276, %fd275, %fd274, %p160;
	ld.shared.f64 	%fd277, [_ZZN3cub18CUB_300001_SM_10006detail6reduce28DeviceReduceSingleTileKernelINS2_10policy_hubIdjN4cuda3__47maximumIdEEE10Policy1000EN6thrust24THRUST_300001_SM_1000_NS6detail15normal_iteratorINSC_10device_ptrIdEEEEPdjS8_ddNS5_3std3__410__identityEEEvT0_T1_T2_T3_T4_T6_E12temp_storage+32];
	setp.lt.f64 	%p161, %fd276, %fd277;
	selp.f64 	%fd278, %fd277, %fd276, %p161;
	ld.shared.f64 	%fd279, [_ZZN3cub18CUB_300001_SM_10006detail6reduce28DeviceReduceSingleTileKernelINS2_10policy_hubIdjN4cuda3__47maximumIdEEE10Policy1000EN6thrust24THRUST_300001_SM_1000_NS6detail15normal_iteratorINSC_10device_ptrIdEEEEPdjS8_ddNS5_3std3__410__identityEEEvT0_T1_T2_T3_T4_T6_E12temp_storage+40];
	setp.lt.f64 	%p162, %fd278, %fd279;
	selp.f64 	%fd280, %fd279, %fd278, %p162;
	ld.shared.f64 	%fd281, [_ZZN3cub18CUB_300001_SM_10006detail6reduce28DeviceReduceSingleTileKernelINS2_10policy_hubIdjN4cuda3__47maximumIdEEE10Policy1000EN6thrust24THRUST_300001_SM_1000_NS6detail15normal_iteratorINSC_10device_ptrIdEEEEPdjS8_ddNS5_3std3__410__identityEEEvT0_T1_T2_T3_T4_T6_E12temp_storage+48];
	setp.lt.f64 	%p163, %fd280, %fd281;
	selp.f64 	%fd282, %fd281, %fd280, %p163;
	ld.shared.f64 	%fd283, [_ZZN3cub18CUB_300001_SM_10006detail6reduce28DeviceReduceSingleTileKernelINS2_10policy_hubIdjN4cuda3__47maximumIdEEE10Policy1000EN6thrust24THRUST_300001_SM_1000_NS6detail15normal_iteratorINSC_10device_ptrIdEEEEPdjS8_ddNS5_3std3__410__identityEEEvT0_T1_T2_T3_T4_T6_E12temp_storage+56];
	setp.lt.f64 	%p164, %fd282, %fd283;
	selp.f64 	%fd284, %fd283, %fd282, %p164;
	ld.shared.f64 	%fd285, [_ZZN3cub18CUB_300001_SM_10006detail6reduce28DeviceReduceSingleTileKernelINS2_10policy_hubIdjN4cuda3__47maximumIdEEE10Policy1000EN6thrust24THRUST_300001_SM_1000_NS6detail15normal_iteratorINSC_10device_ptrIdEEEEPdjS8_ddNS5_3std3__410__identityEEEvT0_T1_T2_T3_T4_T6_E12temp_storage+64];
	setp.lt.f64 	%p165, %fd284, %fd285;
	selp.f64 	%fd308, %fd285, %fd284, %p165;
	bra.uni 	$L__BB6_50;
$L__BB6_24:
	// begin inline asm
	mov.u32 %r149, %laneid;
	// end inline asm
	and.b32  	%r200, %r1, 992;
	add.s32 	%r201, %r200, 32;
	setp.gt.u32 	%p120, %r201, %r51;
	not.b32 	%r202, %r200;
	add.s32 	%r203, %r51, %r202;
	selp.b32 	%r198, %r203, 31, %p120;
	mov.b64 	%rd92, %fd296;
	mov.b64 	{%r151, %r156}, %rd92;
	mov.b32 	%r157, 1;
	mov.b32 	%r199, -1;
	// begin inline asm
	shfl.sync.down.b32 %r150, %r151, %r157, %r198, %r199;
	// end inline asm
	// begin inline asm
	shfl.sync.down.b32 %r155, %r156, %r157, %r198, %r199;
	// end inline asm
	mov.b64 	%rd93, {%r150, %r155};
	mov.b64 	%fd213, %rd93;
	setp.lt.s32 	%p121, %r149, %r198;
	setp.lt.f64 	%p122, %fd296, %fd213;
	selp.f64 	%fd214, %fd213, %fd296, %p122;
	selp.f64 	%fd215, %fd214, %fd296, %p121;
	mov.b64 	%rd94, %fd215;
	mov.b64 	{%r161, %r166}, %rd94;
	mov.b32 	%r167, 2;
	// begin inline asm
	shfl.sync.down.b32 %r160, %r161, %r167, %r198, %r199;
	// end inline asm
	// begin inline asm
	shfl.sync.down.b32 %r165, %r166, %r167, %r198, %r199;
	// end inline asm
	mov.b64 	%rd95, {%r160, %r165};
	mov.b64 	%fd216, %rd95;
	add.s32 	%r204, %r149, 2;
	setp.gt.s32 	%p123, %r204, %r198;
	setp.lt.f64 	%p124, %fd215, %fd216;
	selp.f64 	%fd217, %fd216, %fd215, %p124;
	selp.f64 	%fd218, %fd215, %fd217, %p123;
	mov.b64 	%rd96, %fd218;
	mov.b64 	{%r171, %r176}, %rd96;
	mov.b32 	%r177, 4;
	// begin inline asm
	shfl.sync.down.b32 %r170, %r171, %r177, %r198, %r199;
	// end inline asm
	// begin inline asm
	shfl.sync.down.b32 %r175, %r176, %r177, %r198, %r199;
	// end inline asm
	mov.b64 	%rd97, {%r170, %r175};
	mov.b64 	%fd219, %rd97;
	add.s32 	%r205, %r149, 4;
	setp.gt.s32 	%p125, %r205, %r198;
	setp.lt.f64 	%p126, %fd218, %fd219;
	selp.f64 	%fd220, %fd219, %fd218, %p126;
	selp.f64 	%fd221, %fd218, %fd220, %p125;
	mov.b64 	%rd98, %fd221;
	mov.b64 	{%r181, %r186}, %rd98;
	mov.b32 	%r187, 8;
	// begin inline asm
	shfl.sync.down.b32 %r180, %r181, %r187, %r198, %r199;
	// end inline asm
	// begin inline asm
	shfl.sync.down.b32 %r185, %r186, %r187, %r198, %r199;
	// end inline asm
	mov.b64 	%rd99, {%r180, %r185};
	mov.b64 	%fd222, %rd99;
	add.s32 	%r206, %r149, 8;
	setp.gt.s32 	%p127, %r206, %r198;
	setp.lt.f64 	%p128, %fd221, %fd222;
	selp.f64 	%fd223, %fd222, %fd221, %p128;
	selp.f64 	%fd224, %fd221, %fd223, %p127;
	mov.b64 	%rd100, %fd224;
	mov.b64 	{%r191, %r196}, %rd100;
	mov.b32 	%r197, 16;
	// begin inline asm
	shfl.sync.down.b32 %r190, %r191, %r197, %r198, %r199;
	// end inline asm
	// begin inline asm
	shfl.sync.down.b32 %r195, %r196, %r197, %r198, %r199;
	// end inline asm
	mov.b64 	%rd101, {%r190, %r195};
	mov.b64 	%fd225, %rd101;
	add.s32 	%r207, %r149, 16;
	setp.gt.s32 	%p129, %r207, %r198;
	setp.lt.f64 	%p130, %fd224, %fd225;
	selp.f64 	%fd226, %fd225, %fd224, %p130;
	selp.f64 	%fd308, %fd224, %fd226, %p129;
	setp.ne.s32 	%p131, %r149, 0;
	@%p131 bra 	$L__BB6_26;
	shr.u32 	%r208, %r1, 2;
	and.b32  	%r209, %r208, 248;
	mov.u32 	%r210, _ZZN3cub18CUB_300001_SM_10006detail6reduce28DeviceReduceSingleTileKernelINS2_10policy_hubIdjN4cuda3__47maximumIdEEE10Policy1000EN6thrust24THRUST_300001_SM_1000_NS6detail15normal_iteratorINSC_10device_ptrIdEEEEPdjS8_ddNS5_3std3__410__identityEEEvT0_T1_T2_T3_T4_T6_E12temp_storage;
	add.s32 	%r211, %r210, %r209;
	st.shared.f64 	[%r211+8], %fd308;
$L__BB6_26:
	bar.sync 	0;
	setp.ne.s32 	%p132, %r1, 0;
	@%p132 bra 	$L__BB6_50;
	setp.gt.u32 	%p133, %r51, 32;
	ld.shared.f64 	%fd227, [_ZZN3cub18CUB_300001_SM_10006detail6reduce28DeviceReduceSingleTileKernelINS2_10policy_hubIdjN4cuda3__47maximumIdEEE10Policy1000EN6thrust24THRUST_300001_SM_1000_NS6detail15normal_iteratorINSC_10device_ptrIdEEEEPdjS8_ddNS5_3std3__410__identityEEEvT0_T1_T2_T3_T4_T6_E12temp_storage+16];
	setp.lt.f64 	%p134, %fd308, %fd227;
	selp.f64 	%fd229, %fd227, %fd308, %p134;
	selp.f64 	%fd230, %fd229, %fd308, %p133;
	setp.gt.u32 	%p135, %r51, 64;
	ld.shared.f64 	%fd232, [_ZZN3cub18CUB_300001_SM_10006detail6reduce28DeviceReduceSingleTileKernelINS2_10policy_hubIdjN4cuda3__47maximumIdEEE10Policy1000EN6thrust24THRUST_300001_SM_1000_NS6detail15normal_iteratorINSC_10device_ptrIdEEEEPdjS8_ddNS5_3std3__410__identityEEEvT0_T1_T2_T3_T4_T6_E12temp_storage+24];
	setp.lt.f64 	%p136, %fd230, %fd232;
	selp.f64 	%fd234, %fd232, %fd230, %p136;
	selp.f64 	%fd235, %fd234, %fd230, %p135;
	setp.gt.u32 	%p137, %r51, 96;
	ld.shared.f64 	%fd237, [_ZZN3cub18CUB_300001_SM_10006detail6reduce28DeviceReduceSingleTileKernelINS2_10policy_hubIdjN4cuda3__47maximumIdEEE10Policy1000EN6thrust24THRUST_300001_SM_1000_NS6detail15normal_iteratorINSC_10device_ptrIdEEEEPdjS8_ddNS5_3std3__410__identityEEEvT0_T1_T2_T3_T4_T6_E12temp_storage+32];
	setp.lt.f64 	%p138, %fd235, %fd237;
	selp.f64 	%fd239, %fd237, %fd235, %p138;
	selp.f64 	%fd240, %fd239, %fd235, %p137;
	setp.gt.u32 	%p139, %r51, 128;
	ld.shared.f64 	%fd242, [_ZZN3cub18CUB_300001_SM_10006detail6reduce28DeviceReduceSingleTileKernelINS2_10policy_hubIdjN4cuda3__47maximumIdEEE10Policy1000EN6thrust24THRUST_300001_SM_1000_NS6detail15normal_iteratorINSC_10device_ptrIdEEEEPdjS8_ddNS5_3std3__410__identityEEEvT0_T1_T2_T3_T4_T6_E12temp_storage+40];
	setp.lt.f64 	%p140, %fd240, %fd242;
	selp.f64 	%fd244, %fd242, %fd240, %p140;
	selp.f64 	%fd245, %fd244, %fd240, %p139;
	setp.gt.u32 	%p141, %r51, 160;
	ld.shared.f64 	%fd247, [_ZZN3cub18CUB_300001_SM_10006detail6reduce28DeviceReduceSingleTileKernelINS2_10policy_hubIdjN4cuda3__47maximumIdEEE10Policy1000EN6thrust24THRUST_300001_SM_1000_NS6detail15normal_iteratorINSC_10device_ptrIdEEEEPdjS8_ddNS5_3std3__410__identityEEEvT0_T1_T2_T3_T4_T6_E12temp_storage+48];
	setp.lt.f64 	%p142, %fd245, %fd247;
	selp.f64 	%fd249, %fd247, %fd245, %p142;
	selp.f64 	%fd250, %fd249, %fd245, %p141;
	setp.gt.u32 	%p143, %r51, 192;
	ld.shared.f64 	%fd252, [_ZZN3cub18CUB_300001_SM_10006detail6reduce28DeviceReduceSingleTileKernelINS2_10policy_hubIdjN4cuda3__47maximumIdEEE10Policy1000EN6thrust24THRUST_300001_SM_1000_NS6detail15normal_iteratorINSC_10device_ptrIdEEEEPdjS8_ddNS5_3std3__410__identityEEEvT0_T1_T2_T3_T4_T6_E12temp_storage+56];
	setp.lt.f64 	%p144, %fd250, %fd252;
	selp.f64 	%fd254, %fd252, %fd250, %p144;
	selp.f64 	%fd255, %fd254, %fd250, %p143;
	setp.gt.u32 	%p145, %r51, 224;
	ld.shared.f64 	%fd257, [_ZZN3cub18CUB_300001_SM_10006detail6reduce28DeviceReduceSingleTileKernelINS2_10policy_hubIdjN4cuda3__47maximumIdEEE10Policy1000EN6thrust24THRUST_300001_SM_1000_NS6detail15normal_iteratorINSC_10device_ptrIdEEEEPdjS8_ddNS5_3std3__410__identityEEEvT0_T1_T2_T3_T4_T6_E12temp_storage+64];
	setp.lt.f64 	%p146, %fd255, %fd257;
	selp.f64 	%fd259, %fd257, %fd255, %p146;
	selp.f64 	%fd308, %fd259, %fd255, %p145;
	bra.uni 	$L__BB6_50;
$L__BB6_28:
	mov.u32 	%r21, %tid.x;
	mul.wide.u32 	%rd11, %r21, 8;
	add.s64 	%rd12, %rd2, %rd11;
	ld.global.f64 	%fd43, [%rd12];
	ld.global.f64 	%fd44, [%rd12+2048];
	ld.global.f64 	%fd45, [%rd12+4096];
	ld.global.f64 	%fd46, [%rd12+6144];
	ld.global.f64 	%fd47, [%rd12+8192];
	ld.global.f64 	%fd48, [%rd12+10240];
	ld.global.f64 	%fd49, [%rd12+12288];
	ld.global.f64 	%fd50, [%rd12+14336];
	setp.lt.f64 	%p3, %fd43, %fd44;
	selp.f64 	%fd51, %fd44, %fd43, %p3;
	setp.lt.f64 	%p4, %fd51, %fd45;
	selp.f64 	%fd52, %fd45, %fd51, %p4;
	setp.lt.f64 	%p5, %fd52, %fd46;
	selp.f64 	%fd53, %fd46, %fd52, %p5;
	setp.lt.f64 	%p6, %fd53, %fd47;
	selp.f64 	%fd54, %fd47, %fd53, %p6;
	setp.lt.f64 	%p7, %fd54, %fd48;
	selp.f64 	%fd55, %fd48, %fd54, %p7;
	setp.lt.f64 	%p8, %fd55, %fd49;
	selp.f64 	%fd56, %fd49, %fd55, %p8;
	setp.lt.f64 	%p9, %fd56, %fd50;
	selp.f64 	%fd307, %fd50, %fd56, %p9;
	add.s32 	%r22, %r51, -2048;
	setp.lt.u32 	%p10, %r22, 2048;
	mov.b32 	%r277, 2048;
	@%p10 bra 	$L__BB6_32;
	mov.b32 	%r277, 2048;
$L__BB6_30:
	add.s32 	%r54, %r21, %r277;
	mul.wide.u32 	%rd13, %r54, 8;
	add.s64 	%rd14, %rd2, %rd13;
	ld.global.f64 	%fd57, [%rd14];
	ld.global.f64 	%fd58, [%rd14+2048];
	ld.global.f64 	%fd59, [%rd14+4096];
	ld.global.f64 	%fd60, [%rd14+6144];
	ld.global.f64 	%fd61, [%rd14+8192];
	ld.global.f64 	%fd62, [%rd14+10240];
	ld.global.f64 	%fd63, [%rd14+12288];
	ld.global.f64 	%fd64, [%rd14+14336];
	setp.lt.f64 	%p11, %fd307, %fd57;
	selp.f64 	%fd65, %fd57, %fd307, %p11;
	setp.lt.f64 	%p12, %fd65, %fd58;
	selp.f64 	%fd66, %fd58, %fd65, %p12;
	setp.lt.f64 	%p13, %fd66, %fd59;
	selp.f64 	%fd67, %fd59, %fd66, %p13;
	setp.lt.f64 	%p14, %fd67, %fd60;
	selp.f64 	%fd68, %fd60, %fd67, %p14;
	setp.lt.f64 	%p15, %fd68, %fd61;
	selp.f64 	%fd69, %fd61, %fd68, %p15;
	setp.lt.f64 	%p16, %fd69, %fd62;
	selp.f64 	%fd70, %fd62, %fd69, %p16;
	setp.lt.f64 	%p17, %fd70, %fd63;
	selp.f64 	%fd71, %fd63, %fd70, %p17;
	setp.lt.f64 	%p18, %fd71, %fd64;
	selp.f64 	%fd307, %fd64, %fd71, %p18;
	sub.s32 	%r55, %r51, %r277;
	setp.lt.u32 	%p19, %r55, 2048;
	@%p19 bra 	$L__BB6_46;
	add.s32 	%r277, %r277, 2048;
	setp.le.u32 	%p20, %r277, %r22;
	@%p20 bra 	$L__BB6_30;
$L__BB6_32:
	setp.le.u32 	%p21, %r51, %r277;
	sub.s32 	%r56, %r51, %r277;
	setp.ge.s32 	%p22, %r21, %r56;
	or.pred  	%p23, %p21, %p22;
	@%p23 bra 	$L__BB6_46;
	not.b32 	%r58, %r21;
	add.s32 	%r59, %r51, %r58;
	sub.s32 	%r60, %r59, %r277;
	shr.u32 	%r61, %r60, 8;
	add.s32 	%r26, %r61, 1;
	and.b32  	%r27, %r26, 15;
	setp.lt.u32 	%p24, %r60, 3840;
	mov.u32 	%r282, %r21;
	@%p24 bra 	$L__BB6_37;
	or.b32  	%r280, %r21, 2048;
	add.s32 	%r279, %r21, %r277;
	and.b32  	%r62, %r26, 33554416;
	neg.s32 	%r278, %r62;
$L__BB6_35:
	.pragma "nounroll";
	mul.wide.u32 	%rd15, %r279, 8;
	add.s64 	%rd16, %rd2, %rd15;
	ld.global.f64 	%fd73, [%rd16];
	setp.lt.f64 	%p25, %fd307, %fd73;
	selp.f64 	%fd74, %fd73, %fd307, %p25;
	add.s32 	%r63, %r279, 256;
	mul.wide.u32 	%rd17, %r63, 8;
	add.s64 	%rd18, %rd2, %rd17;
	ld.global.f64 	%fd75, [%rd18];
	setp.lt.f64 	%p26, %fd74, %fd75;
	selp.f64 	%fd76, %fd75, %fd74, %p26;
	add.s32 	%r64, %r279, 512;
	mul.wide.u32 	%rd19, %r64, 8;
	add.s64 	%rd20, %rd2, %rd19;
	ld.global.f64 	%fd77, [%rd20];
	setp.lt.f64 	%p27, %fd76, %fd77;
	selp.f64 	%fd78, %fd77, %fd76, %p27;
	add.s32 	%r65, %r279, 768;
	mul.wide.u32 	%rd21, %r65, 8;
	add.s64 	%rd22, %rd2, %rd21;
	ld.global.f64 	%fd79, [%rd22];
	setp.lt.f64 	%p28, %fd78, %fd79;
	selp.f64 	%fd80, %fd79, %fd78, %p28;
	add.s32 	%r66, %r279, 1024;
	mul.wide.u32 	%rd23, %r66, 8;
	add.s64 	%rd24, %rd2, %rd23;
	ld.global.f64 	%fd81, [%rd24];
	setp.lt.f64 	%p29, %fd80, %fd81;
	selp.f64 	%fd82, %fd81, %fd80, %p29;
	add.s32 	%r67, %r279, 1280;
	mul.wide.u32 	%rd25, %r67, 8;
	add.s64 	%rd26, %rd2, %rd25;
	ld.global.f64 	%fd83, [%rd26];
	setp.lt.f64 	%p30, %fd82, %fd83;
	selp.f64 	%fd84, %fd83, %fd82, %p30;
	add.s32 	%r68, %r279, 1536;
	mul.wide.u32 	%rd27, %r68, 8;
	add.s64 	%rd28, %rd2, %rd27;
	ld.global.f64 	%fd85, [%rd28];
	setp.lt.f64 	%p31, %fd84, %fd85;
	selp.f64 	%fd86, %fd85, %fd84, %p31;
	add.s32 	%r69, %r279, 1792;
	mul.wide.u32 	%rd29, %r69, 8;
	add.s64 	%rd30, %rd2, %rd29;
	ld.global.f64 	%fd87, [%rd30];
	setp.lt.f64 	%p32, %fd86, %fd87;
	selp.f64 	%fd88, %fd87, %fd86, %p32;
	add.s32 	%r70, %r279, 2048;
	mul.wide.u32 	%rd31, %r70, 8;
	add.s64 	%rd32, %rd2, %rd31;
	ld.global.f64 	%fd89, [%rd32];
	setp.lt.f64 	%p33, %fd88, %fd89;
	selp.f64 	%fd90, %fd89, %fd88, %p33;
	add.s32 	%r71, %r279, 2304;
	mul.wide.u32 	%rd33, %r71, 8;
	add.s64 	%rd34, %rd2, %rd33;
	ld.global.f64 	%fd91, [%rd34];
	setp.lt.f64 	%p34, %fd90, %fd91;
	selp.f64 	%fd92, %fd91, %fd90, %p34;
	add.s32 	%r72, %r279, 2560;
	mul.wide.u32 	%rd35, %r72, 8;
	add.s64 	%rd36, %rd2, %rd35;
	ld.global.f64 	%fd93, [%rd36];
	setp.lt.f64 	%p35, %fd92, %fd93;
	selp.f64 	%fd94, %fd93, %fd92, %p35;
	add.s32 	%r73, %r279, 2816;
	mul.wide.u32 	%rd37, %r73, 8;
	add.s64 	%rd38, %rd2, %rd37;
	ld.global.f64 	%fd95, [%rd38];
	setp.lt.f64 	%p36, %fd94, %fd95;
	selp.f64 	%fd96, %fd95, %fd94, %p36;
	add.s32 	%r74, %r279, 3072;
	mul.wide.u32 	%rd39, %r74, 8;
	add.s64 	%rd40, %rd2, %rd39;
	ld.global.f64 	%fd97, [%rd40];
	setp.lt.f64 	%p37, %fd96, %fd97;
	selp.f64 	%fd98, %fd97, %fd96, %p37;
	add.s32 	%r75, %r279, 3328;
	mul.wide.u32 	%rd41, %r75, 8;
	add.s64 	%rd42, %rd2, %rd41;
	ld.global.f64 	%fd99, [%rd42];
	setp.lt.f64 	%p38, %fd98, %fd99;
	selp.f64 	%fd100, %fd99, %fd98, %p38;
	add.s32 	%r76, %r279, 3584;
	mul.wide.u32 	%rd43, %r76, 8;
	add.s64 	%rd44, %rd2, %rd43;
	ld.global.f64 	%fd101, [%rd44];
	setp.lt.f64 	%p39, %fd100, %fd101;
	selp.f64 	%fd102, %fd101, %fd100, %p39;
	add.s32 	%r77, %r279, 3840;
	mul.wide.u32 	%rd45, %r77, 8;
	add.s64 	%rd46, %rd2, %rd45;
	ld.global.f64 	%fd103, [%rd46];
	setp.lt.f64 	%p40, %fd102, %fd103;
	selp.f64 	%fd307, %fd103, %fd102, %p40;
	add.s32 	%r280, %r280, 4096;
	add.s32 	%r279, %r279, 4096;
	add.s32 	%r278, %r278, 16;
	setp.ne.s32 	%p41, %r278, 0;
	@%p41 bra 	$L__BB6_35;
	add.s32 	%r282, %r280, -2048;
$L__BB6_37:
	setp.eq.s32 	%p42, %r27, 0;
	@%p42 bra 	$L__BB6_46;
	and.b32  	%r39, %r26, 7;
	setp.lt.u32 	%p43, %r27, 8;
	@%p43 bra 	$L__BB6_40;
	add.s32 	%r78, %r282, %r277;
	mul.wide.u32 	%rd47, %r78, 8;
	add.s64 	%rd48, %rd2, %rd47;
	ld.global.f64 	%fd105, [%rd48];
	setp.lt.f64 	%p44, %fd307, %fd105;
	selp.f64 	%fd106, %fd105, %fd307, %p44;
	add.s32 	%r79, %r78, 256;
	mul.wide.u32 	%rd49, %r79, 8;
	add.s64 	%rd50, %rd2, %rd49;
	ld.global.f64 	%fd107, [%rd50];
	setp.lt.f64 	%p45, %fd106, %fd107;
	selp.f64 	%fd108, %fd107, %fd106, %p45;
	add.s32 	%r80, %r78, 512;
	mul.wide.u32 	%rd51, %r80, 8;
	add.s64 	%rd52, %rd2, %rd51;
	ld.global.f64 	%fd109, [%rd52];
	setp.lt.f64 	%p46, %fd108, %fd109;
	selp.f64 	%fd110, %fd109, %fd108, %p46;
	add.s32 	%r81, %r78, 768;
	mul.wide.u32 	%rd53, %r81, 8;
	add.s64 	%rd54, %rd2, %rd53;
	ld.global.f64 	%fd111, [%rd54];
	setp.lt.f64 	%p47, %fd110, %fd111;
	selp.f64 	%fd112, %fd111, %fd110, %p47;
	add.s32 	%r82, %r78, 1024;
	mul.wide.u32 	%rd55, %r82, 8;
	add.s64 	%rd56, %rd2, %rd55;
	ld.global.f64 	%fd113, [%rd56];
	setp.lt.f64 	%p48, %fd112, %fd113;
	selp.f64 	%fd114, %fd113, %fd112, %p48;
	add.s32 	%r83, %r78, 1280;
	mul.wide.u32 	%rd57, %r83, 8;
	add.s64 	%rd58, %rd2, %rd57;
	ld.global.f64 	%fd115, [%rd58];
	setp.lt.f64 	%p49, %fd114, %fd115;
	selp.f64 	%fd116, %fd115, %fd114, %p49;
	add.s32 	%r84, %r78, 1536;
	mul.wide.u32 	%rd59, %r84, 8;
	add.s64 	%rd60, %rd2, %rd59;
	ld.global.f64 	%fd117, [%rd60];
	setp.lt.f64 	%p50, %fd116, %fd117;
	selp.f64 	%fd118, %fd117, %fd116, %p50;
	add.s32 	%r85, %r78, 1792;
	mul.wide.u32 	%rd61, %r85, 8;
	add.s64 	%rd62, %rd2, %rd61;
	ld.global.f64 	%fd119, [%rd62];
	setp.lt.f64 	%p51, %fd118, %fd119;
	selp.f64 	%fd307, %fd119, %fd118, %p51;
	add.s32 	%r282, %r282, 2048;
$L__BB6_40:
	setp.eq.s32 	%p52, %r39, 0;
	@%p52 bra 	$L__BB6_46;
	and.b32  	%r42, %r26, 3;
	setp.lt.u32 	%p53, %r39, 4;
	@%p53 bra 	$L__BB6_43;
	add.s32 	%r86, %r282, %r277;
	mul.wide.u32 	%rd63, %r86, 8;
	add.s64 	%rd64, %rd2, %rd63;
	ld.global.f64 	%fd121, [%rd64];
	setp.lt.f64 	%p54, %fd307, %fd121;
	selp.f64 	%fd122, %fd121, %fd307, %p54;
	add.s32 	%r87, %r86, 256;
	mul.wide.u32 	%rd65, %r87, 8;
	add.s64 	%rd66, %rd2, %rd65;
	ld.global.f64 	%fd123, [%rd66];
	setp.lt.f64 	%p55, %fd122, %fd123;
	selp.f64 	%fd124, %fd123, %fd122, %p55;
	add.s32 	%r88, %r86, 512;
	mul.wide.u32 	%rd67, %r88, 8;
	add.s64 	%rd68, %rd2, %rd67;
	ld.global.f64 	%fd125, [%rd68];
	setp.lt.f64 	%p56, %fd124, %fd125;
	selp.f64 	%fd126, %fd125, %fd124, %p56;
	add.s32 	%r89, %r86, 768;
	mul.wide.u32 	%rd69, %r89, 8;
	add.s64 	%rd70, %rd2, %rd69;
	ld.global.f64 	%fd127, [%rd70];
	setp.lt.f64 	%p57, %fd126, %fd127;
	selp.f64 	%fd307, %fd127, %fd126, %p57;
	add.s32 	%r282, %r282, 1024;
$L__BB6_43:
	setp.eq.s32 	%p58, %r42, 0;
	@%p58 bra 	$L__BB6_46;
	add.s32 	%r285, %r282, %r277;
	neg.s32 	%r284, %r42;
$L__BB6_45:
	.pragma "nounroll";
	mul.wide.u32 	%rd71, %r285, 8;
	add.s64 	%rd72, %rd2, %rd71;
	ld.global.f64 	%fd128, [%rd72];
	setp.lt.f64 	%p59, %fd307, %fd128;
	selp.f64 	%fd307, %fd128, %fd307, %p59;
	add.s32 	%r285, %r285, 256;
	add.s32 	%r284, %r284, 1;
	setp.ne.s32 	%p60, %r284, 0;
	@%p60 bra 	$L__BB6_45;
$L__BB6_46:
	// begin inline asm
	mov.u32 %r90, %laneid;
	// end inline asm
	mov.b64 	%rd73, %fd307;
	mov.b64 	{%r92, %r97}, %rd73;
	mov.b32 	%r98, 1;
	mov.b32 	%r139, 31;
	mov.b32 	%r140, -1;
	// begin inline asm
	shfl.sync.down.b32 %r91, %r92, %r98, %r139, %r140;
	// end inline asm
	// begin inline asm
	shfl.sync.down.b32 %r96, %r97, %r98, %r139, %r140;
	// end inline asm
	mov.b64 	%rd74, {%r91, %r96};
	mov.b64 	%fd129, %rd74;
	setp.gt.s32 	%p61, %r90, 30;
	setp.lt.f64 	%p62, %fd307, %fd129;
	selp.f64 	%fd130, %fd129, %fd307, %p62;
	selp.f64 	%fd131, %fd307, %fd130, %p61;
	mov.b64 	%rd75, %fd131;
	mov.b64 	{%r102, %r107}, %rd75;
	mov.b32 	%r108, 2;
	// begin inline asm
	shfl.sync.down.b32 %r101, %r102, %r108, %r139, %r140;
	// end inline asm
	// begin inline asm
	shfl.sync.down.b32 %r106, %r107, %r108, %r139, %r140;
	// end inline asm
	mov.b64 	%rd76, {%r101, %r106};
	mov.b64 	%fd132, %rd76;
	setp.gt.s32 	%p63, %r90, 29;
	setp.lt.f64 	%p64, %fd131, %fd132;
	selp.f64 	%fd133, %fd132, %fd131, %p64;
	selp.f64 	%fd134, %fd131, %fd133, %p63;
	mov.b64 	%rd77, %fd134;
	mov.b64 	{%r112, %r117}, %rd77;
	mov.b32 	%r118, 4;
	// begin inline asm
	shfl.sync.down.b32 %r111, %r112, %r118, %r139, %r140;
	// end inline asm
	// begin inline asm
	shfl.sync.down.b32 %r116, %r117, %r118, %r139, %r140;
	// end inline asm
	mov.b64 	%rd78, {%r111, %r116};
	mov.b64 	%fd135, %rd78;
	setp.gt.s32 	%p65, %r90, 27;
	setp.lt.f64 	%p66, %fd134, %fd135;
	selp.f64 	%fd136, %fd135, %fd134, %p66;
	selp.f64 	%fd137, %fd134, %fd136, %p65;
	mov.b64 	%rd79, %fd137;
	mov.b64 	{%r122, %r127}, %rd79;
	mov.b32 	%r128, 8;
	// begin inline asm
	shfl.sync.down.b32 %r121, %r122, %r128, %r139, %r140;
	// end inline asm
	// begin inline asm
	shfl.sync.down.b32 %r126, %r127, %r128, %r139, %r140;
	// end inline asm
	mov.b64 	%rd80, {%r121, %r126};
	mov.b64 	%fd138, %rd80;
	setp.gt.s32 	%p67, %r90, 23;
	setp.lt.f64 	%p68, %fd137, %fd138;
	selp.f64 	%fd139, %fd138, %fd137, %p68;
	selp.f64 	%fd140, %fd137, %fd139, %p67;
	mov.b64 	%rd81, %fd140;
	mov.b64 	{%r132, %r137}, %rd81;
	mov.b32 	%r138, 16;
	// begin inline asm
	shfl.sync.down.b32 %r131, %r132, %r138, %r139, %r140;
	// end inline asm
	// begin inline asm
	shfl.sync.down.b32 %r136, %r137, %r138, %r139, %r140;
	// end inline asm
	mov.b64 	%rd82, {%r131, %r136};
	mov.b64 	%fd141, %rd82;
	setp.gt.s32 	%p69, %r90, 15;
	setp.lt.f64 	%p70, %fd140, %fd141;
	selp.f64 	%fd38, %fd141, %fd140, %p70;
	selp.f64 	%fd308, %fd140, %fd38, %p69;
	setp.ne.s32 	%p71, %r90, 0;
	@%p71 bra 	$L__BB6_48;
	shr.u32 	%r141, %r21, 2;
	and.b32  	%r142, %r141, 248;
	mov.u32 	%r143, _ZZN3cub18CUB_300001_SM_10006detail6reduce28DeviceReduceSingleTileKernelINS2_10policy_hubIdjN4cuda3__47maximumIdEEE10Policy1000EN6thrust24THRUST_300001_SM_1000_NS6detail15normal_iteratorINSC_10device_ptrIdEEEEPdjS8_ddNS5_3std3__410__identityEEEvT0_T1_T2_T3_T4_T6_E12temp_storage;
	add.s32 	%r144, %r143, %r142;
	st.shared.f64 	[%r144+8], %fd38;
$L__BB6_48:
	bar.sync 	0;
	setp.ne.s32 	%p72, %r21, 0;
	@%p72 bra 	$L__BB6_50;
	ld.shared.f64 	%fd142, [_ZZN3cub18CUB_300001_SM_10006detail6reduce28DeviceReduceSingleTileKernelINS2_10policy_hubIdjN4cuda3__47maximumIdEEE10Policy1000EN6thrust24THRUST_300001_SM_1000_NS6detail15normal_iteratorINSC_10device_ptrIdEEEEPdjS8_ddNS5_3std3__410__identityEEEvT0_T1_T2_T3_T4_T6_E12temp_storage+16];
	setp.lt.f64 	%p73, %fd308, %fd142;
	selp.f64 	%fd143, %fd142, %fd308, %p73;
	ld.shared.f64 	%fd144, [_ZZN3cub18CUB_300001_SM_10006detail6reduce28DeviceReduceSingleTileKernelINS2_10policy_hubIdjN4cuda3__47maximumIdEEE10Policy1000EN6thrust24THRUST_300001_SM_1000_NS6detail15normal_iteratorINSC_10device_ptrIdEEEEPdjS8_ddNS5_3std3__410__identityEEEvT0_T1_T2_T3_T4_T6_E12temp_storage+24];
	setp.lt.f64 	%p74, %fd143, %fd144;
	selp.f64 	%fd145, %fd144, %fd143, %p74;
	ld.shared.f64 	%fd146, [_ZZN3cub18CUB_300001_SM_10006detail6reduce28DeviceReduceSingleTileKernelINS2_10policy_hubIdjN4cuda3__47maximumIdEEE10Policy1000EN6thrust24THRUST_300001_SM_1000_NS6detail15normal_iteratorINSC_10device_ptrIdEEEEPdjS8_ddNS5_3std3__410__identityEEEvT0_T1_T2_T3_T4_T6_E12temp_storage+32];
	setp.lt.f64 	%p75, %fd145, %fd146;
	selp.f64 	%fd147, %fd146, %fd145, %p75;
	ld.shared.f64 	%fd148, [_ZZN3cub18CUB_300001_SM_10006detail6reduce28DeviceReduceSingleTileKernelINS2_10policy_hubIdjN4cuda3__47maximumIdEEE10Policy1000EN6thrust24THRUST_300001_SM_1000_NS6detail15normal_iteratorINSC_10device_ptrIdEEEEPdjS8_ddNS5_3std3__410__identityEEEvT0_T1_T2_T3_T4_T6_E12temp_storage+40];
	setp.lt.f64 	%p76, %fd147, %fd148;
	selp.f64 	%fd149, %fd148, %fd147, %p76;
	ld.shared.f64 	%fd150, [_ZZN3cub18CUB_300001_SM_10006detail6reduce28DeviceReduceSingleTileKernelINS2_10policy_hubIdjN4cuda3__47maximumIdEEE10Policy1000EN6thrust24THRUST_300001_SM_1000_NS6detail15normal_iteratorINSC_10device_ptrIdEEEEPdjS8_ddNS5_3std3__410__identityEEEvT0_T1_T2_T3_T4_T6_E12temp_storage+48];
	setp.lt.f64 	%p77, %fd149, %fd150;
	selp.f64 	%fd151, %fd150, %fd149, %p77;
	ld.shared.f64 	%fd152, [_ZZN3cub18CUB_300001_SM_10006detail6reduce28DeviceReduceSingleTileKernelINS2_10policy_hubIdjN4cuda3__47maximumIdEEE10Policy1000EN6thrust24THRUST_300001_SM_1000_NS6detail15normal_iteratorINSC_10device_ptrIdEEEEPdjS8_ddNS5_3std3__410__identityEEEvT0_T1_T2_T3_T4_T6_E12temp_storage+56];
	setp.lt.f64 	%p78, %fd151, %fd152;
	selp.f64 	%fd153, %fd152, %fd151, %p78;
	ld.shared.f64 	%fd154, [_ZZN3cub18CUB_300001_SM_10006detail6reduce28DeviceReduceSingleTileKernelINS2_10policy_hubIdjN4cuda3__47maximumIdEEE10Policy1000EN6thrust24THRUST_300001_SM_1000_NS6detail15normal_iteratorINSC_10device_ptrIdEEEEPdjS8_ddNS5_3std3__410__identityEEEvT0_T1_T2_T3_T4_T6_E12temp_storage+64];
	setp.lt.f64 	%p79, %fd153, %fd154;
	selp.f64 	%fd308, %fd154, %fd153, %p79;
$L__BB6_50:
	mov.u32 	%r267, %tid.x;
	setp.ne.s32 	%p166, %r267, 0;
	@%p166 bra 	$L__BB6_52;
	setp.lt.f64 	%p167, %fd42, %fd308;
	selp.f64 	%fd286, %fd308, %fd42, %p167;
	st.global.f64 	[%rd1], %fd286;
$L__BB6_52:
	ret;

}
	// .globl	_ZN3cub18CUB_300001_SM_10006detail6reduce18DeviceReduceKernelINS2_10policy_hubIdjN4cuda3__47maximumIdEEE10Policy1000EN6thrust24THRUST_300001_SM_1000_NS6detail15normal_iteratorINSC_10device_ptrIdEEEEjS8_dNS5_3std3__410__identityEEEvT0_PT3_T1_NS0_13GridEvenShareISO_EET2_T4_
.visible .entry _ZN3cub18CUB_300001_SM_10006detail6reduce18DeviceReduceKernelINS2_10policy_hubIdjN4cuda3__47maximumIdEEE10Policy1000EN6thrust24THRUST_300001_SM_1000_NS6detail15normal_iteratorINSC_10device_ptrIdEEEEjS8_dNS5_3std3__410__identityEEEvT0_PT3_T1_NS0_13GridEvenShareISO_EET2_T4_(
	.param .align 8 .b8 _ZN3cub18CUB_300001_SM_10006detail6reduce18DeviceReduceKernelINS2_10policy_hubIdjN4cuda3__47maximumIdEEE10Policy1000EN6thrust24THRUST_300001_SM_1000_NS6detail15normal_iteratorINSC_10device_ptrIdEEEEjS8_dNS5_3std3__410__identityEEEvT0_PT3_T1_NS0_13GridEvenShareISO_EET2_T4__param_0[8],
	.param .u64 .ptr .align 1 _ZN3cub18CUB_300001_SM_10006detail6reduce18DeviceReduceKernelINS2_10policy_hubIdjN4cuda3__47maximumIdEEE10Policy1000EN6thrust24THRUST_300001_SM_1000_NS6detail15normal_iteratorINSC_10device_ptrIdEEEEjS8_dNS5_3std3__410__identityEEEvT0_PT3_T1_NS0_13GridEvenShareISO_EET2_T4__param_1,
	.param .u32 _ZN3cub18CUB_300001_SM_10006detail6reduce18DeviceReduceKernelINS2_10policy_hubIdjN4cuda3__47maximumIdEEE10Policy1000EN6thrust24THRUST_300001_SM_1000_NS6detail15normal_iteratorINSC_10device_ptrIdEEEEjS8_dNS5_3std3__410__identityEEEvT0_PT3_T1_NS0_13GridEvenShareISO_EET2_T4__param_2,
	.param .align 4 .b8 _ZN3cub18CUB_300001_SM_10006detail6reduce18DeviceReduceKernelINS2_10policy_hubIdjN4cuda3__47maximumIdEEE10Policy1000EN6thrust24THRUST_300001_SM_1000_NS6detail15normal_iteratorINSC_10device_ptrIdEEEEjS8_dNS5_3std3__410__identityEEEvT0_PT3_T1_NS0_13GridEvenShareISO_EET2_T4__param_3[40],
	.param .align 1 .b8 _ZN3cub18CUB_300001_SM_10006detail6reduce18DeviceReduceKernelINS2_10policy_hubIdjN4cuda3__47maximumIdEEE10Policy1000EN6thrust24THRUST_300001_SM_1000_NS6detail15normal_iteratorINSC_10device_ptrIdEEEEjS8_dNS5_3std3__410__identityEEEvT0_PT3_T1_NS0_13GridEvenShareISO_EET2_T4__param_4[1],
	.param .align 1 .b8 _ZN3cub18CUB_300001_SM_10006detail6reduce18DeviceReduceKernelINS2_10policy_hubIdjN4cuda3__47maximumIdEEE10Policy1000EN6thrust24THRUST_300001_SM_1000_NS6detail15normal_iteratorINSC_10device_ptrIdEEEEjS8_dNS5_3std3__410__identityEEEvT0_PT3_T1_NS0_13GridEvenShareISO_EET2_T4__param_5[1]
)
.maxntid 256
{
	.reg .pred 	%p<166>;
	.reg .b16 	%rs<4>;
	.reg .b32 	%r<354>;
	.reg .b64 	%rd<160>;
	.reg .b64 	%fd<305>;
	// demoted variable
	.shared .align 8 .b8 _ZZN3cub18CUB_300001_SM_10006detail6reduce18DeviceReduceKernelINS2_10policy_hubIdjN4cuda3__47maximumIdEEE10Policy1000EN6thrust24THRUST_300001_SM_1000_NS6detail15normal_iteratorINSC_10device_ptrIdEEEEjS8_dNS5_3std3__410__identityEEEvT0_PT3_T1_NS0_13GridEvenShareISO_EET2_T4_E12temp_storage[80];
	ld.param.u32 	%r1, [_ZN3cub18CUB_300001_SM_10006detail6reduce18DeviceReduceKernelINS2_10policy_hubIdjN4cuda3__47maximumIdEEE10Policy1000EN6thrust24THRUST_300001_SM_1000_NS6detail15normal_iteratorINSC_10device_ptrIdEEEEjS8_dNS5_3std3__410__identityEEEvT0_PT3_T1_NS0_13GridEvenShareISO_EET2_T4__param_3+20];
	ld.param.u32 	%r2, [_ZN3cub18CUB_300001_SM_10006detail6reduce18DeviceReduceKernelINS2_10policy_hubIdjN4cuda3__47maximumIdEEE10Policy1000EN6thrust24THRUST_300001_SM_1000_NS6detail15normal_iteratorINSC_10device_ptrIdEEEEjS8_dNS5_3std3__410__identityEEEvT0_PT3_T1_NS0_13GridEvenShareISO_EET2_T4__param_3+24];
	ld.param.u64 	%rd3, [_ZN3cub18CUB_300001_SM_10006detail6reduce18DeviceReduceKernelINS2_10policy_hubIdjN4cuda3__47maximumIdEEE10Policy1000EN6thrust24THRUST_300001_SM_1000_NS6detail15normal_iteratorINSC_10device_ptrIdEEEEjS8_dNS5_3std3__410__identityEEEvT0_PT3_T1_NS0_13GridEvenShareISO_EET2_T4__param_0];
	cvta.to.global.u64 	%rd1, %rd3;
	mov.u32 	%r3, %ctaid.x;
	shl.b32 	%r4, %r2, 11;
	shl.b32 	%r345, %r3, 11;
	sub.s32 	%r6, %r1, %r345;
	setp.gt.u32 	%p1, %r6, 2047;
	@%p1 bra 	$L__BB7_26;
	mov.u32 	%r7, %tid.x;
	setp.ge.u32 	%p79, %r7, %r6;
	mov.f64 	%fd293, 0d0000000000000000;
	mov.u32 	%r336, %r7;
	@%p79 bra 	$L__BB7_3;
	add.s32 	%r180, %r345, %r7;
	mul.wide.u32 	%rd76, %r180, 8;
	add.s64 	%rd77, %rd1, %rd76;
	ld.global.f64 	%fd293, [%rd77];
	add.s32 	%r336, %r7, 256;
$L__BB7_3:
	setp.ge.u32 	%p80, %r336, %r6;
	@%p80 bra 	$L__BB7_17;
	not.b32 	%r181, %r336;
	add.s32 	%r182, %r1, %r181;
	sub.s32 	%r183, %r182, %r345;
	shr.u32 	%r184, %r183, 8;
	add.s32 	%r10, %r184, 1;
	and.b32  	%r11, %r10, 15;
	setp.lt.u32 	%p81, %r183, 3840;
	@%p81 bra 	$L__BB7_8;
	or.b32  	%r335, %r336, 2048;
	add.s32 	%r334, %r336, %r345;
	and.b32  	%r185, %r10, 33554416;
	neg.s32 	%r333, %r185;
$L__BB7_6:
	.pragma "nounroll";
	mul.wide.u32 	%rd78, %r334, 8;
	add.s64 	%rd79, %rd1, %rd78;
	ld.global.f64 	%fd155, [%rd79];
	setp.lt.f64 	%p82, %fd293, %fd155;
	selp.f64 	%fd156, %fd155, %fd293, %p82;
	add.s32 	%r186, %r334, 256;
	mul.wide.u32 	%rd80, %r186, 8;
	add.s64 	%rd81, %rd1, %rd80;
	ld.global.f64 	%fd157, [%rd81];
	setp.lt.f64 	%p83, %fd156, %fd157;
	selp.f64 	%fd158, %fd157, %fd156, %p83;
	add.s32 	%r187, %r334, 512;
	mul.wide.u32 	%rd82, %r187, 8;
	add.s64 	%rd83, %rd1, %rd82;
	ld.global.f64 	%fd159, [%rd83];
	setp.lt.f64 	%p84, %fd158, %fd159;
	selp.f64 	%fd160, %fd159, %fd158, %p84;
	add.s32 	%r188, %r334, 768;
	mul.wide.u32 	%rd84, %r188, 8;
	add.s64 	%rd85, %rd1, %rd84;
	ld.global.f64 	%fd161, [%rd85];
	setp.lt.f64 	%p85, %fd160, %fd161;
	selp.f64 	%fd162, %fd161, %fd160, %p85;
	add.s32 	%r189, %r334, 1024;
	mul.wide.u32 	%rd86, %r189, 8;
	add.s64 	%rd87, %rd1, %rd86;
	ld.global.f64 	%fd163, [%rd87];
	setp.lt.f64 	%p86, %fd162, %fd163;
	selp.f64 	%fd164, %fd163, %fd162, %p86;
	add.s32 	%r190, %r334, 1280;
	mul.wide.u32 	%rd88, %r190, 8;
	add.s64 	%rd89, %rd1, %rd88;
	ld.global.f64 	%fd165, [%rd89];
	setp.lt.f64 	%p87, %fd164, %fd165;
	selp.f64 	%fd166, %fd165, %fd164, %p87;
	add.s32 	%r191, %r334, 1536;
	mul.wide.u32 	%rd90, %r191, 8;
	add.s64 	%rd91, %rd1, %rd90;
	ld.global.f64 	%fd167, [%rd91];
	setp.lt.f64 	%p88, %fd166, %fd167;
	selp.f64 	%fd168, %fd167, %fd166, %p88;
	add.s32 	%r192, %r334, 1792;
	mul.wide.u32 	%rd92, %r192, 8;
	add.s64 	%rd93, %rd1, %rd92;
	ld.global.f64 	%fd169, [%rd93];
	setp.lt.f64 	%p89, %fd168, %fd169;
	selp.f64 	%fd170, %fd169, %fd168, %p89;
	add.s32 	%r193, %r334, 2048;
	mul.wide.u32 	%rd94, %r193, 8;
	add.s64 	%rd95, %rd1, %rd94;
	ld.global.f64 	%fd171, [%rd95];
	setp.lt.f64 	%p90, %fd170, %fd171;
	selp.f64 	%fd172, %fd171, %fd170, %p90;
	add.s32 	%r194, %r334, 2304;
	mul.wide.u32 	%rd96, %r194, 8;
	add.s64 	%rd97, %rd1, %rd96;
	ld.global.f64 	%fd173, [%rd97];
	setp.lt.f64 	%p91, %fd172, %fd173;
	selp.f64 	%fd174, %fd173, %fd172, %p91;
	add.s32 	%r195, %r334, 2560;
	mul.wide.u32 	%rd98, %r195, 8;
	add.s64 	%rd99, %rd1, %rd98;
	ld.global.f64 	%fd175, [%rd99];
	setp.lt.f64 	%p92, %fd174, %fd175;
	selp.f64 	%fd176, %fd175, %fd174, %p92;
	add.s32 	%r196, %r334, 2816;
	mul.wide.u32 	%rd100, %r196, 8;
	add.s64 	%rd101, %rd1, %rd100;
	ld.global.f64 	%fd177, [%rd101];
	setp.lt.f64 	%p93, %fd176, %fd177;
	selp.f64 	%fd178, %fd177, %fd176, %p93;
	add.s32 	%r197, %r334, 3072;
	mul.wide.u32 	%rd102, %r197, 8;
	add.s64 	%rd103, %rd1, %rd102;
	ld.global.f64 	%fd179, [%rd103];
	setp.lt.f64 	%p94, %fd178, %fd179;
	selp.f64 	%fd180, %fd179, %fd178, %p94;
	add.s32 	%r198, %r334, 3328;
	mul.wide.u32 	%rd104, %r198, 8;
	add.s64 	%rd105, %rd1, %rd104;
	ld.global.f64 	%fd181, [%rd105];
	setp.lt.f64 	%p95, %fd180, %fd181;
	selp.f64 	%fd182, %fd181, %fd180, %p95;
	add.s32 	%r199, %r334, 3584;
	mul.wide.u32 	%rd106, %r199, 8;
	add.s64 	%rd107, %rd1, %rd106;
	ld.global.f64 	%fd183, [%rd107];
	setp.lt.f64 	%p96, %fd182, %fd183;
	selp.f64 	%fd184, %fd183, %fd182, %p96;
	add.s32 	%r200, %r334, 3840;
	mul.wide.u32 	%rd108, %r200, 8;
	add.s64 	%rd109, %rd1, %rd108;
	ld.global.f64 	%fd185, [%rd109];
	setp.lt.f64 	%p97, %fd184, %fd185;
	selp.f64 	%fd293, %fd185, %fd184, %p97;
	add.s32 	%r335, %r335, 4096;
	add.s32 	%r334, %r334, 4096;
	add.s32 	%r333, %r333, 16;
	setp.ne.s32 	%p98, %r333, 0;
	@%p98 bra 	$L__BB7_6;
	add.s32 	%r336, %r335, -2048;
$L__BB7_8:
	setp.eq.s32 	%p99, %r11, 0;
	@%p99 bra 	$L__BB7_17;
	and.b32  	%r23, %r10, 7;
	setp.lt.u32 	%p100, %r11, 8;
	@%p100 bra 	$L__BB7_11;
	add.s32 	%r201, %r345, %r336;
	mul.wide.u32 	%rd110, %r201, 8;
	add.s64 	%rd111, %rd1, %rd110;
	ld.global.f64 	%fd187, [%rd111];
	setp.lt.f64 	%p101, %fd293, %fd187;
	selp.f64 	%fd188, %fd187, %fd293, %p101;
	add.s32 	%r202, %r201, 256;
	mul.wide.u32 	%rd112, %r202, 8;
	add.s64 	%rd113, %rd1, %rd112;
	ld.global.f64 	%fd189, [%rd113];
	setp.lt.f64 	%p102, %fd188, %fd189;
	selp.f64 	%fd190, %fd189, %fd188, %p102;
	add.s32 	%r203, %r201, 512;
	mul.wide.u32 	%rd114, %r203, 8;
	add.s64 	%rd115, %rd1, %rd114;
	ld.global.f64 	%fd191, [%rd115];
	setp.lt.f64 	%p103, %fd190, %fd191;
	selp.f64 	%fd192, %fd191, %fd190, %p103;
	add.s32 	%r204, %r201, 768;
	mul.wide.u32 	%rd116, %r204, 8;
	add.s64 	%rd117, %rd1, %rd116;
	ld.global.f64 	%fd193, [%rd117];
	setp.lt.f64 	%p104, %fd192, %fd193;
	selp.f64 	%fd194, %fd193, %fd192, %p104;
	add.s32 	%r205, %r201, 1024;
	mul.wide.u32 	%rd118, %r205, 8;
	add.s64 	%rd119, %rd1, %rd118;
	ld.global.f64 	%fd195, [%rd119];
	setp.lt.f64 	%p105, %fd194, %fd195;
	selp.f64 	%fd196, %fd195, %fd194, %p105;
	add.s32 	%r206, %r201, 1280;
	mul.wide.u32 	%rd120, %r206, 8;
	add.s64 	%rd121, %rd1, %rd120;
	ld.global.f64 	%fd197, [%rd121];
	setp.lt.f64 	%p106, %fd196, %fd197;
	selp.f64 	%fd198, %fd197, %fd196, %p106;
	add.s32 	%r207, %r201, 1536;
	mul.wide.u32 	%rd122, %r207, 8;
	add.s64 	%rd123, %rd1, %rd122;
	ld.global.f64 	%fd199, [%rd123];
	setp.lt.f64 	%p107, %fd198, %fd199;
	selp.f64 	%fd200, %fd199, %fd198, %p107;
	add.s32 	%r208, %r201, 1792;
	mul.wide.u32 	%rd124, %r208, 8;
	add.s64 	%rd125, %rd1, %rd124;
	ld.global.f64 	%fd201, [%rd125];
	setp.lt.f64 	%p108, %fd200, %fd201;
	selp.f64 	%fd293, %fd201, %fd200, %p108;
	add.s32 	%r336, %r336, 2048;
$L__BB7_11:
	setp.eq.s32 	%p109, %r23, 0;
	@%p109 bra 	$L__BB7_17;
	and.b32  	%r26, %r10, 3;
	setp.lt.u32 	%p110, %r23, 4;
	@%p110 bra 	$L__BB7_14;
	add.s32 	%r209, %r345, %r336;
	mul.wide.u32 	%rd126, %r209, 8;
	add.s64 	%rd127, %rd1, %rd126;
	ld.global.f64 	%fd203, [%rd127];
	setp.lt.f64 	%p111, %fd293, %fd203;
	selp.f64 	%fd204, %fd203, %fd293, %p111;
	add.s32 	%r210, %r209, 256;
	mul.wide.u32 	%rd128, %r210, 8;
	add.s64 	%rd129, %rd1, %rd128;
	ld.global.f64 	%fd205, [%rd129];
	setp.lt.f64 	%p112, %fd204, %fd205;
	selp.f64 	%fd206, %fd205, %fd204, %p112;
	add.s32 	%r211, %r209, 512;
	mul.wide.u32 	%rd130, %r211, 8;
	add.s64 	%rd131, %rd1, %rd130;
	ld.global.f64 	%fd207, [%rd131];
	setp.lt.f64 	%p113, %fd206, %fd207;
	selp.f64 	%fd208, %fd207, %fd206, %p113;
	add.s32 	%r212, %r209, 768;
	mul.wide.u32 	%rd132, %r212, 8;
	add.s64 	%rd133, %rd1, %rd132;
	ld.global.f64 	%fd209, [%rd133];
	setp.lt.f64 	%p114, %fd208, %fd209;
	selp.f64 	%fd293, %fd209, %fd208, %p114;
	add.s32 	%r336, %r336, 1024;
$L__BB7_14:
	setp.eq.s32 	%p115, %r26, 0;
	@%p115 bra 	$L__BB7_17;
	add.s32 	%r340, %r336, %r345;
	neg.s32 	%r339, %r26;
$L__BB7_16:
	.pragma "nounroll";
	mul.wide.u32 	%rd134, %r340, 8;
	add.s64 	%rd135, %rd1, %rd134;
	ld.global.f64 	%fd210, [%rd135];
	setp.lt.f64 	%p116, %fd293, %fd210;
	selp.f64 	%fd293, %fd210, %fd293, %p116;
	add.s32 	%r340, %r340, 256;
	add.s32 	%r339, %r339, 1;
	setp.ne.s32 	%p117, %r339, 0;
	@%p117 bra 	$L__BB7_16;
$L__BB7_17:
	setp.lt.u32 	%p118, %r6, 256;
	@%p118 bra 	$L__BB7_22;
	// begin inline asm
	mov.u32 %r276, %laneid;
	// end inline asm
	mov.b64 	%rd146, %fd293;
	mov.b64 	{%r278, %r283}, %rd146;
	mov.b32 	%r284, 1;
	mov.b32 	%r325, 31;
	mov.b32 	%r326, -1;
	// begin inline asm
	shfl.sync.down.b32 %r277, %r278, %r284, %r325, %r326;
	// end inline asm
	// begin inline asm
	shfl.sync.down.b32 %r282, %r283, %r284, %r325, %r326;
	// end inline asm
	mov.b64 	%rd147, {%r277, %r282};
	mov.b64 	%fd258, %rd147;
	setp.gt.s32 	%p146, %r276, 30;
	setp.lt.f64 	%p147, %fd293, %fd258;
	selp.f64 	%fd259, %fd258, %fd293, %p147;
	selp.f64 	%fd260, %fd293, %fd259, %p146;
	mov.b64 	%rd148, %fd260;
	mov.b64 	{%r288, %r293}, %rd148;
	mov.b32 	%r294, 2;
	// begin inline asm
	shfl.sync.down.b32 %r287, %r288, %r294, %r325, %r326;
	// end inline asm
	// begin inline asm
	shfl.sync.down.b32 %r292, %r293, %r294, %r325, %r326;
	// end inline asm
	mov.b64 	%rd149, {%r287, %r292};
	mov.b64 	%fd261, %rd149;
	setp.gt.s32 	%p148, %r276, 29;
	setp.lt.f64 	%p149, %fd260, %fd261;
	selp.f64 	%fd262, %fd261, %fd260, %p149;
	selp.f64 	%fd263, %fd260, %fd262, %p148;
	mov.b64 	%rd150, %fd263;
	mov.b64 	{%r298, %r303}, %rd150;
	mov.b32 	%r304, 4;
	// begin inline asm
	shfl.sync.down.b32 %r297, %r298, %r304, %r325, %r326;
	// end inline asm
	// begin inline asm
	shfl.sync.down.b32 %r302, %r303, %r304, %r325, %r326;
	// end inline asm
	mov.b64 	%rd151, {%r297, %r302};
	mov.b64 	%fd264, %rd151;
	setp.gt.s32 	%p150, %r276, 27;
	setp.lt.f64 	%p151, %fd263, %fd264;
	selp.f64 	%fd265, %fd264, %fd263, %p151;
	selp.f64 	%fd266, %fd263, %fd265, %p150;
	mov.b64 	%rd152, %fd266;
	mov.b64 	{%r308, %r313}, %rd152;
	mov.b32 	%r314, 8;
	// begin inline asm
	shfl.sync.down.b32 %r307, %r308, %r314, %r325, %r326;
	// end inline asm
	// begin inline asm
	shfl.sync.down.b32 %r312, %r313, %r314, %r325, %r326;
	// end inline asm
	mov.b64 	%rd153, {%r307, %r312};
	mov.b64 	%fd267, %rd153;
	setp.gt.s32 	%p152, %r276, 23;
	setp.lt.f64 	%p153, %fd266, %fd267;
	selp.f64 	%fd268, %fd267, %fd266, %p153;
	selp.f64 	%fd269, %fd266, %fd268, %p152;
	mov.b64 	%rd154, %fd269;
	mov.b64 	{%r318, %r323}, %rd154;
	mov.b32 	%r324, 16;
	// begin inline asm
	shfl.sync.down.b32 %r317, %r318, %r324, %r325, %r326;
	// end inline asm
	// begin inline asm
	shfl.sync.down.b32 %r322, %r323, %r324, %r325, %r326;
	// end inline asm
	mov.b64 	%rd155, {%r317, %r322};
	mov.b64 	%fd270, %rd155;
	setp.gt.s32 	%p154, %r276, 15;
	setp.lt.f64 	%p155, %fd269, %fd270;
	selp.f64 	%fd16, %fd270, %fd269, %p155;
	selp.f64 	%fd304, %fd269, %fd16, %p154;
	setp.ne.s32 	%p156, %r276, 0;
	@%p156 bra 	$L__BB7_20;
	shr.u32 	%r327, %r7, 2;
	and.b32  	%r328, %r327, 248;
	mov.u32 	%r329, _ZZN3cub18CUB_300001_SM_10006detail6reduce18DeviceReduceKernelINS2_10policy_hubIdjN4cuda3__47maximumIdEEE10Policy1000EN6thrust24THRUST_300001_SM_1000_NS6detail15normal_iteratorINSC_10device_ptrIdEEEEjS8_dNS5_3std3__410__identityEEEvT0_PT3_T1_NS0_13GridEvenShareISO_EET2_T4_E12temp_storage;
	add.s32 	%r330, %r329, %r328;
	st.shared.f64 	[%r330+8], %fd16;
$L__BB7_20:
	bar.sync 	0;
	setp.ne.s32 	%p157, %r7, 0;
	@%p157 bra 	$L__BB7_48;
	ld.shared.f64 	%fd271, [_ZZN3cub18CUB_300001_SM_10006detail6reduce18DeviceReduceKernelINS2_10policy_hubIdjN4cuda3__47maximumIdEEE10Policy1000EN6thrust24THRUST_300001_SM_1000_NS6detail15normal_iteratorINSC_10device_ptrIdEEEEjS8_dNS5_3std3__410__identityEEEvT0_PT3_T1_NS0_13GridEvenShareISO_EET2_T4_E12temp_storage+16];
	setp.lt.f64 	%p158, %fd304, %fd271;
	selp.f64 	%fd272, %fd271, %fd304, %p158;
	ld.shared.f64 	%fd273, [_ZZN3cub18CUB_300001_SM_10006detail6reduce18DeviceReduceKernelINS2_10policy_hubIdjN4cuda3__47maximumIdEEE10Policy1000EN6thrust24THRUST_300001_SM_1000_NS6detail15normal_iteratorINSC_10device_ptrIdEEEEjS8_dNS5_3std3__410__identityEEEvT0_PT3_T1_NS0_13GridEvenShareISO_EET2_T4_E12temp_storage+24];
	setp.lt.f64 	%p159, %fd272, %fd273;
	selp.f64 	%fd274, %fd273, %fd272, %p159;
	ld.shared.f64 	%fd275, [_ZZN3cub18CUB_300001_SM_10006detail6reduce18DeviceReduceKernelINS2_10policy_hubIdjN4cuda3__47maximumIdEEE10Policy1000EN6thrust24THRUST_300001_SM_1000_NS6detail15normal_iteratorINSC_10device_ptrIdEEEEjS8_dNS5_3std3__410__identityEEEvT0_PT3_T1_NS0_13GridEvenShareISO_EET2_T4_E12temp_storage+32];
	setp.lt.f64 	%p160, %fd274, %fd275;
	selp.f64 	%fd276, %fd275, %fd274, %p160;
	ld.shared.f64 	%fd277, [_ZZN3cub18CUB_300001_SM_10006detail6reduce18DeviceReduceKernelINS2_10policy_hubIdjN4cuda3__47maximumIdEEE10Policy1000EN6thrust24THRUST_300001_SM_1000_NS6detail15normal_iteratorINSC_10device_ptrIdEEEEjS8_dNS5_3std3__410__identityEEEvT0_PT3_T1_NS0_13GridEvenShareISO_EET2_T4_E12temp_storage+40];
	setp.lt.f64 	%p161, %fd276, %fd277;
	selp.f64 	%fd278, %fd277, %fd276, %p161;
	ld.shared.f64 	%fd279, [_ZZN3cub18CUB_300001_SM_10006detail6reduce18DeviceReduceKernelINS2_10policy_hubIdjN4cuda3__47maximumIdEEE10Policy1000EN6thrust24THRUST_300001_SM_1000_NS6detail15normal_iteratorINSC_10device_ptrIdEEEEjS8_dNS5_3std3__410__identityEEEvT0_PT3_T1_NS0_13GridEvenShareISO_EET2_T4_E12temp_storage+48];
	setp.lt.f64 	%p162, %fd278, %fd279;
	selp.f64 	%fd280, %fd279, %fd278, %p162;
	ld.shared.f64 	%fd281, [_ZZN3cub18CUB_300001_SM_10006detail6reduce18DeviceReduceKernelINS2_10policy_hubIdjN4cuda3__47maximumIdEEE10Policy1000EN6thrust24THRUST_300001_SM_1000_NS6detail15normal_iteratorINSC_10device_ptrIdEEEEjS8_dNS5_3std3__410__identityEEEvT0_PT3_T1_NS0_13GridEvenShareISO_EET2_T4_E12temp_storage+56];
	setp.lt.f64 	%p163, %fd280, %fd281;
	selp.f64 	%fd282, %fd281, %fd280, %p163;
	ld.shared.f64 	%fd283, [_ZZN3cub18CUB_300001_SM_10006detail6reduce18DeviceReduceKernelINS2_10policy_hubIdjN4cuda3__47maximumIdEEE10Policy1000EN6thrust24THRUST_300001_SM_1000_NS6detail15normal_iteratorINSC_10device_ptrIdEEEEjS8_dNS5_3std3__410__identityEEEvT0_PT3_T1_NS0_13GridEvenShareISO_EET2_T4_E12temp_storage+64];
	setp.lt.f64 	%p164, %fd282, %fd283;
	selp.f64 	%fd304, %fd283, %fd282, %p164;
	bra.uni 	$L__BB7_48;
$L__BB7_22:
	// begin inline asm
	mov.u32 %r213, %laneid;
	// end inline asm
	and.b32  	%r264, %r7, 992;
	add.s32 	%r265, %r264, 32;
	setp.gt.u32 	%p119, %r265, %r6;
	not.b32 	%r266, %r264;
	add.s32 	%r267, %r6, %r266;
	selp.b32 	%r262, %r267, 31, %p119;
	mov.b64 	%rd136, %fd293;
	mov.b64 	{%r215, %r220}, %rd136;
	mov.b32 	%r221, 1;
	mov.b32 	%r263, -1;
	// begin inline asm
	shfl.sync.down.b32 %r214, %r215, %r221, %r262, %r263;
	// end inline asm
	// begin inline asm
	shfl.sync.down.b32 %r219, %r220, %r221, %r262, %r263;
	// end inline asm
	mov.b64 	%rd137, {%r214, %r219};
	mov.b64 	%fd211, %rd137;
	setp.lt.s32 	%p120, %r213, %r262;
	setp.lt.f64 	%p121, %fd293, %fd211;
	selp.f64 	%fd212, %fd211, %fd293, %p121;
	selp.f64 	%fd213, %fd212, %fd293, %p120;
	mov.b64 	%rd138, %fd213;
	mov.b64 	{%r225, %r230}, %rd138;
	mov.b32 	%r231, 2;
	// begin inline asm
	shfl.sync.down.b32 %r224, %r225, %r231, %r262, %r263;
	// end inline asm
	// begin inline asm
	shfl.sync.down.b32 %r229, %r230, %r231, %r262, %r263;
	// end inline asm
	mov.b64 	%rd139, {%r224, %r229};
	mov.b64 	%fd214, %rd139;
	add.s32 	%r268, %r213, 2;
	setp.gt.s32 	%p122, %r268, %r262;
	setp.lt.f64 	%p123, %fd213, %fd214;
	selp.f64 	%fd215, %fd214, %fd213, %p123;
	selp.f64 	%fd216, %fd213, %fd215, %p122;
	mov.b64 	%rd140, %fd216;
	mov.b64 	{%r235, %r240}, %rd140;
	mov.b32 	%r241, 4;
	// begin inline asm
	shfl.sync.down.b32 %r234, %r235, %r241, %r262, %r263;
	// end inline asm
	// begin inline asm
	shfl.sync.down.b32 %r239, %r240, %r241, %r262, %r263;
	// end inline asm
	mov.b64 	%rd141, {%r234, %r239};
	mov.b64 	%fd217, %rd141;
	add.s32 	%r269, %r213, 4;
	setp.gt.s32 	%p124, %r269, %r262;
	setp.lt.f64 	%p125, %fd216, %fd217;
	selp.f64 	%fd218, %fd217, %fd216, %p125;
	selp.f64 	%fd219, %fd216, %fd218, %p124;
	mov.b64 	%rd142, %fd219;
	mov.b64 	{%r245, %r250}, %rd142;
	mov.b32 	%r251, 8;
	// begin inline asm
	shfl.sync.down.b32 %r244, %r245, %r251, %r262, %r263;
	// end inline asm
	// begin inline asm
	shfl.sync.down.b32 %r249, %r250, %r251, %r262, %r263;
	// end inline asm
	mov.b64 	%rd143, {%r244, %r249};
	mov.b64 	%fd220, %rd143;
	add.s32 	%r270, %r213, 8;
	setp.gt.s32 	%p126, %r270, %r262;
	setp.lt.f64 	%p127, %fd219, %fd220;
	selp.f64 	%fd221, %fd220, %fd219, %p127;
	selp.f64 	%fd222, %fd219, %fd221, %p126;
	mov.b64 	%rd144, %fd222;
	mov.b64 	{%r255, %r260}, %rd144;
	mov.b32 	%r261, 16;
	// begin inline asm
	shfl.sync.down.b32 %r254, %r255, %r261, %r262, %r263;
	// end inline asm
	// begin inline asm
	shfl.sync.down.b32 %r259, %r260, %r261, %r262, %r263;
	// end inline asm
	mov.b64 	%rd145, {%r254, %r259};
	mov.b64 	%fd223, %rd145;
	add.s32 	%r271, %r213, 16;
	setp.gt.s32 	%p128, %r271, %r262;
	setp.lt.f64 	%p129, %fd222, %fd223;
	selp.f64 	%fd224, %fd223, %fd222, %p129;
	selp.f64 	%fd304, %fd222, %fd224, %p128;
	setp.ne.s32 	%p130, %r213, 0;
	@%p130 bra 	$L__BB7_24;
	shr.u32 	%r272, %r7, 2;
	and.b32  	%r273, %r272, 248;
	mov.u32 	%r274, _ZZN3cub18CUB_300001_SM_10006detail6reduce18DeviceReduceKernelINS2_10policy_hubIdjN4cuda3__47maximumIdEEE10Policy1000EN6thrust24THRUST_300001_SM_1000_NS6detail15normal_iteratorINSC_10device_ptrIdEEEEjS8_dNS5_3std3__410__identityEEEvT0_PT3_T1_NS0_13GridEvenShareISO_EET2_T4_E12temp_storage;
	add.s32 	%r275, %r274, %r273;
	st.shared.f64 	[%r275+8], %fd304;
$L__BB7_24:
	bar.sync 	0;
	setp.ne.s32 	%p131, %r7, 0;
	@%p131 bra 	$L__BB7_48;
	setp.gt.u32 	%p132, %r6, 32;
	ld.shared.f64 	%fd225, [_ZZN3cub18CUB_300001_SM_10006detail6reduce18DeviceReduceKernelINS2_10policy_hubIdjN4cuda3__47maximumIdEEE10Policy1000EN6thrust24THRUST_300001_SM_1000_NS6detail15normal_iteratorINSC_10device_ptrIdEEEEjS8_dNS5_3std3__410__identityEEEvT0_PT3_T1_NS0_13GridEvenShareISO_EET2_T4_E12temp_storage+16];
	setp.lt.f64 	%p133, %fd304, %fd225;
	selp.f64 	%fd227, %fd225, %fd304, %p133;
	selp.f64 	%fd228, %fd227, %fd304, %p132;
	setp.gt.u32 	%p134, %r6, 64;
	ld.shared.f64 	%fd230, [_ZZN3cub18CUB_300001_SM_10006detail6reduce18DeviceReduceKernelINS2_10policy_hubIdjN4cuda3__47maximumIdEEE10Policy1000EN6thrust24THRUST_300001_SM_1000_NS6detail15normal_iteratorINSC_10device_ptrIdEEEEjS8_dNS5_3std3__410__identityEEEvT0_PT3_T1_NS0_13GridEvenShareISO_EET2_T4_E12temp_storage+24];
	setp.lt.f64 	%p135, %fd228, %fd230;
	selp.f64 	%fd232, %fd230, %fd228, %p135;
	selp.f64 	%fd233, %fd232, %fd228, %p134;
	setp.gt.u32 	%p136, %r6, 96;
	ld.shared.f64 	%fd235, [_ZZN3cub18CUB_300001_SM_10006detail6reduce18DeviceReduceKernelINS2_10policy_hubIdjN4cuda3__47maximumIdEEE10Policy1000EN6thrust24THRUST_300001_SM_1000_NS6detail15normal_iteratorINSC_10device_ptrIdEEEEjS8_dNS5_3std3__410__identityEEEvT0_PT3_T1_NS0_13GridEvenShareISO_EET2_T4_E12temp_storage+32];
	setp.lt.f64 	%p137, %fd233, %fd235;
	selp.f64 	%fd237, %fd235, %fd233, %p137;
	selp.f64 	%fd238, %fd237, %fd233, %p136;
	setp.gt.u32 	%p138, %r6, 128;
	ld.shared.f64 	%fd240, [_ZZN3cub18CUB_300001_SM_10006detail6reduce18DeviceReduceKernelINS2_10policy_hubIdjN4cuda3__47maximumIdEEE10Policy1000EN6thrust24THRUST_300001_SM_1000_NS6detail15normal_iteratorINSC_10device_ptrIdEEEEjS8_dNS5_3std3__410__identityEEEvT0_PT3_T1_NS0_13GridEvenShareISO_EET2_T4_E12temp_storage+40];
	setp.lt.f64 	%p139, %fd238, %fd240;
	selp.f64 	%fd242, %fd240, %fd238, %p139;
	selp.f64 	%fd243, %fd242, %fd238, %p138;
	setp.gt.u32 	%p140, %r6, 160;
	ld.shared.f64 	%fd245, [_ZZN3cub18CUB_300001_SM_10006detail6reduce18DeviceReduceKernelINS2_10policy_hubIdjN4cuda3__47maximumIdEEE10Policy1000EN6thrust24THRUST_300001_SM_1000_NS6detail15normal_iteratorINSC_10device_ptrIdEEEEjS8_dNS5_3std3__410__identityEEEvT0_PT3_T1_NS0_13GridEvenShareISO_EET2_T4_E12temp_storage+48];
	setp.lt.f64 	%p141, %fd243, %fd245;
	selp.f64 	%fd247, %fd245, %fd243, %p141;
	selp.f64 	%fd248, %fd247, %fd243, %p140;
	setp.gt.u32 	%p142, %r6, 192;
	ld.shared.f64 	%fd250, [_ZZN3cub18CUB_300001_SM_10006detail6reduce18DeviceReduceKernelINS2_10policy_hubIdjN4cuda3__47maximumIdEEE10Policy1000EN6thrust24THRUST_300001_SM_1000_NS6detail15normal_iteratorINSC_10device_ptrIdEEEEjS8_dNS5_3std3__410__identityEEEvT0_PT3_T1_NS0_13GridEvenShareISO_EET2_T4_E12temp_storage+56];
	setp.lt.f64 	%p143, %fd248, %fd250;
	selp.f64 	%fd252, %fd250, %fd248, %p143;
	selp.f64 	%fd253, %fd252, %fd248, %p142;
	setp.gt.u32 	%p144, %r6, 224;
	ld.shared.f64 	%fd255, [_ZZN3cub18CUB_300001_SM_10006detail6reduce18DeviceReduceKernelINS2_10policy_hubIdjN4cuda3__47maximumIdEEE10Policy1000EN6thrust24THRUST_300001_SM_1000_NS6detail15normal_iteratorINSC_10device_ptrIdEEEEjS8_dNS5_3std3__410__identityEEEvT0_PT3_T1_NS0_13GridEvenShareISO_EET2_T4_E12temp_storage+64];
	setp.lt.f64 	%p145, %fd253, %fd255;
	selp.f64 	%fd257, %fd255, %fd253, %p145;
	selp.f64 	%fd304, %fd257, %fd253, %p144;
	bra.uni 	$L__BB7_48;
$L__BB7_26:
	mov.u32 	%r35, %tid.x;
	add.s32 	%r72, %r35, %r345;
	mul.wide.u32 	%rd4, %r72, 8;
	add.s64 	%rd5, %rd1, %rd4;
	ld.global.f64 	%fd41, [%rd5];
	ld.global.f64 	%fd42, [%rd5+2048];
	ld.global.f64 	%fd43, [%rd5+4096];
	ld.global.f64 	%fd44, [%rd5+6144];
	ld.global.f64 	%fd45, [%rd5+8192];
	ld.global.f64 	%fd46, [%rd5+10240];
	ld.global.f64 	%fd47, [%rd5+12288];
	ld.global.f64 	%fd48, [%rd5+14336];
	setp.lt.f64 	%p2, %fd41, %fd42;
	selp.f64 	%fd49, %fd42, %fd41, %p2;
	setp.lt.f64 	%p3, %fd49, %fd43;
	selp.f64 	%fd50, %fd43, %fd49, %p3;
	setp.lt.f64 	%p4, %fd50, %fd44;
	selp.f64 	%fd51, %fd44, %fd50, %p4;
	setp.lt.f64 	%p5, %fd51, %fd45;
	selp.f64 	%fd52, %fd45, %fd51, %p5;
	setp.lt.f64 	%p6, %fd52, %fd46;
	selp.f64 	%fd53, %fd46, %fd52, %p6;
	setp.lt.f64 	%p7, %fd53, %fd47;
	selp.f64 	%fd54, %fd47, %fd53, %p7;
	setp.lt.f64 	%p8, %fd54, %fd48;
	selp.f64 	%fd303, %fd48, %fd54, %p8;
	setp.lt.u32 	%p9, %r6, %r4;
	@%p9 bra 	$L__BB7_44;
	add.s32 	%r36, %r4, %r345;
	not.b32 	%r74, %r35;
	add.s32 	%r75, %r74, %r1;
	sub.s32 	%r76, %r75, %r4;
	sub.s32 	%r342, %r76, %r345;
	add.s32 	%r77, %r36, %r35;
	add.s32 	%r341, %r77, 2048;
	mov.b32 	%r344, 0;
	mov.u32 	%r343, %r36;
$L__BB7_28:
	shl.b32 	%r78, %r2, 11;
	add.s32 	%r345, %r345, %r78;
	add.s32 	%r79, %r1, -2048;
	setp.gt.u32 	%p10, %r345, %r79;
	@%p10 bra 	$L__BB7_30;
	add.s32 	%r80, %r35, %r345;
	mul.wide.u32 	%rd6, %r80, 8;
	add.s64 	%rd7, %rd1, %rd6;
	ld.global.f64 	%fd55, [%rd7];
	ld.global.f64 	%fd56, [%rd7+2048];
	ld.global.f64 	%fd57, [%rd7+4096];
	ld.global.f64 	%fd58, [%rd7+6144];
	ld.global.f64 	%fd59, [%rd7+8192];
	ld.global.f64 	%fd60, [%rd7+10240];
	ld.global.f64 	%fd61, [%rd7+12288];
	ld.global.f64 	%fd62, [%rd7+14336];
	setp.lt.f64 	%p11, %fd303, %fd55;
	selp.f64 	%fd63, %fd55, %fd303, %p11;
	setp.lt.f64 	%p12, %fd63, %fd56;
	selp.f64 	%fd64, %fd56, %fd63, %p12;
	setp.lt.f64 	%p13, %fd64, %fd57;
	selp.f64 	%fd65, %fd57, %fd64, %p13;
	setp.lt.f64 	%p14, %fd65, %fd58;
	selp.f64 	%fd66, %fd58, %fd65, %p14;
	setp.lt.f64 	%p15, %fd66, %fd59;
	selp.f64 	%fd67, %fd59, %fd66, %p15;
	setp.lt.f64 	%p16, %fd67, %fd60;
	selp.f64 	%fd68, %fd60, %fd67, %p16;
	setp.lt.f64 	%p17, %fd68, %fd61;
	selp.f64 	%fd69, %fd61, %fd68, %p17;
	setp.lt.f64 	%p18, %fd69, %fd62;
	selp.f64 	%fd303, %fd62, %fd69, %p18;
	sub.s32 	%r81, %r1, %r345;
	shl.b32 	%r82, %r2, 11;
	setp.lt.u32 	%p19, %r81, %r82;
	add.s32 	%r344, %r344, 1;
	add.s32 	%r343, %r343, %r82;
	sub.s32 	%r342, %r342, %r82;
	add.s32 	%r341, %r341, %r82;
	@%p19 bra 	$L__BB7_44;
	bra.uni 	$L__BB7_28;
$L__BB7_30:
	setp.le.u32 	%p20, %r1, %r345;
	sub.s32 	%r83, %r1, %r345;
	setp.ge.s32 	%p21, %r35, %r83;
	or.pred  	%p22, %p20, %p21;
	@%p22 bra 	$L__BB7_44;
	not.b32 	%r85, %r35;
	add.s32 	%r86, %r1, %r85;
	sub.s32 	%r87, %r86, %r36;
	mul.lo.s32 	%r88, %r2, %r344;
	shl.b32 	%r89, %r88, 11;
	sub.s32 	%r90, %r87, %r89;
	shr.u32 	%r91, %r90, 8;
	add.s32 	%r49, %r91, 1;
	and.b32  	%r50, %r49, 15;
	setp.lt.u32 	%p23, %r90, 3840;
	mov.u32 	%r350, %r35;
	@%p23 bra 	$L__BB7_35;
	or.b32  	%r348, %r35, 2048;
	shr.u32 	%r92, %r342, 8;
	add.s32 	%r93, %r92, 1;
	and.b32  	%r94, %r93, 33554416;
	neg.s32 	%r346, %r94;
$L__BB7_33:
	.pragma "nounroll";
	add.s32 	%r95, %r341, -2048;
	mul.wide.u32 	%rd8, %r95, 8;
	add.s64 	%rd9, %rd1, %rd8;
	ld.global.f64 	%fd71, [%rd9];
	setp.lt.f64 	%p24, %fd303, %fd71;
	selp.f64 	%fd72, %fd71, %fd303, %p24;
	add.s32 	%r96, %r341, -1792;
	mul.wide.u32 	%rd10, %r96, 8;
	add.s64 	%rd11, %rd1, %rd10;
	ld.global.f64 	%fd73, [%rd11];
	setp.lt.f64 	%p25, %fd72, %fd73;
	selp.f64 	%fd74, %fd73, %fd72, %p25;
	add.s32 	%r97, %r341, -1536;
	mul.wide.u32 	%rd12, %r97, 8;
	add.s64 	%rd13, %rd1, %rd12;
	ld.global.f64 	%fd75, [%rd13];
	setp.lt.f64 	%p26, %fd74, %fd75;
	selp.f64 	%fd76, %fd75, %fd74, %p26;
	add.s32 	%r98, %r341, -1280;
	mul.wide.u32 	%rd14, %r98, 8;
	add.s64 	%rd15, %rd1, %rd14;
	ld.global.f64 	%fd77, [%rd15];
	setp.lt.f64 	%p27, %fd76, %fd77;
	selp.f64 	%fd78, %fd77, %fd76, %p27;
	add.s32 	%r99, %r341, -1024;
	mul.wide.u32 	%rd16, %r99, 8;
	add.s64 	%rd17, %rd1, %rd16;
	ld.global.f64 	%fd79, [%rd17];
	setp.lt.f64 	%p28, %fd78, %fd79;
	selp.f64 	%fd80, %fd79, %fd78, %p28;
	add.s32 	%r100, %r341, -768;
	mul.wide.u32 	%rd18, %r100, 8;
	add.s64 	%rd19, %rd1, %rd18;
	ld.global.f64 	%fd81, [%rd19];
	setp.lt.f64 	%p29, %fd80, %fd81;
	selp.f64 	%fd82, %fd81, %fd80, %p29;
	add.s32 	%r101, %r341, -512;
	mul.wide.u32 	%rd20, %r101, 8;
	add.s64 	%rd21, %rd1, %rd20;
	ld.global.f64 	%fd83, [%rd21];
	setp.lt.f64 	%p30, %fd82, %fd83;
	selp.f64 	%fd84, %fd83, %fd82, %p30;
	add.s32 	%r102, %r341, 1792;
	add.s32 	%r103, %r341, -256;
	mul.wide.u32 	%rd22, %r103, 8;
	add.s64 	%rd23, %rd1, %rd22;
	ld.global.f64 	%fd85, [%rd23];
	setp.lt.f64 	%p31, %fd84, %fd85;
	selp.f64 	%fd86, %fd85, %fd84, %p31;
	mul.wide.u32 	%rd24, %r341, 8;
	add.s64 	%rd25, %rd1, %rd24;
	ld.global.f64 	%fd87, [%rd25];
	setp.lt.f64 	%p32, %fd86, %fd87;
	selp.f64 	%fd88, %fd87, %fd86, %p32;
	add.s32 	%r104, %r341, 256;
	mul.wide.u32 	%rd26, %r104, 8;
	add.s64 	%rd27, %rd1, %rd26;
	ld.global.f64 	%fd89, [%rd27];
	setp.lt.f64 	%p33, %fd88, %fd89;
	selp.f64 	%fd90, %fd89, %fd88, %p33;
	add.s32 	%r105, %r341, 512;
	mul.wide.u32 	%rd28, %r105, 8;
	add.s64 	%rd29, %rd1, %rd28;
	ld.global.f64 	%fd91, [%rd29];
	setp.lt.f64 	%p34, %fd90, %fd91;
	selp.f64 	%fd92, %fd91, %fd90, %p34;
	add.s32 	%r106, %r341, 768;
	mul.wide.u32 	%rd30, %r106, 8;
	add.s64 	%rd31, %rd1, %rd30;
	ld.global.f64 	%fd93, [%rd31];
	setp.lt.f64 	%p35, %fd92, %fd93;
	selp.f64 	%fd94, %fd93, %fd92, %p35;
	add.s32 	%r107, %r341, 1024;
	mul.wide.u32 	%rd32, %r107, 8;
	add.s64 	%rd33, %rd1, %rd32;
	ld.global.f64 	%fd95, [%rd33];
	setp.lt.f64 	%p36, %fd94, %fd95;
	selp.f64 	%fd96, %fd95, %fd94, %p36;
	add.s32 	%r108, %r341, 1280;
	mul.wide.u32 	%rd34, %r108, 8;
	add.s64 	%rd35, %rd1, %rd34;
	ld.global.f64 	%fd97, [%rd35];
	setp.lt.f64 	%p37, %fd96, %fd97;
	selp.f64 	%fd98, %fd97, %fd96, %p37;
	add.s32 	%r109, %r341, 1536;
	mul.wide.u32 	%rd36, %r109, 8;
	add.s64 	%rd37, %rd1, %rd36;
	ld.global.f64 	%fd99, [%rd37];
	setp.lt.f64 	%p38, %fd98, %fd99;
	selp.f64 	%fd100, %fd99, %fd98, %p38;
	mul.wide.u32 	%rd38, %r102, 8;
	add.s64 	%rd39, %rd1, %rd38;
	ld.global.f64 	%fd101, [%rd39];
	setp.lt.f64 	%p39, %fd100, %fd101;
	selp.f64 	%fd303, %fd101, %fd100, %p39;
	add.s32 	%r348, %r348, 4096;
	add.s32 	%r341, %r341, 4096;
	add.s32 	%r346, %r346, 16;
	setp.ne.s32 	%p40, %r346, 0;
	@%p40 bra 	$L__BB7_33;
	add.s32 	%r350, %r348, -2048;
$L__BB7_35:
	setp.eq.s32 	%p41, %r50, 0;
	@%p41 bra 	$L__BB7_44;
	and.b32  	%r61, %r49, 7;
	setp.lt.u32 	%p42, %r50, 8;
	@%p42 bra 	$L__BB7_38;
	add.s32 	%r110, %r350, %r345;
	mul.wide.u32 	%rd40, %r110, 8;
	add.s64 	%rd41, %rd1, %rd40;
	ld.global.f64 	%fd103, [%rd41];
	setp.lt.f64 	%p43, %fd303, %fd103;
	selp.f64 	%fd104, %fd103, %fd303, %p43;
	add.s32 	%r111, %r110, 256;
	mul.wide.u32 	%rd42, %r111, 8;
	add.s64 	%rd43, %rd1, %rd42;
	ld.global.f64 	%fd105, [%rd43];
	setp.lt.f64 	%p44, %fd104, %fd105;
	selp.f64 	%fd106, %fd105, %fd104, %p44;
	add.s32 	%r112, %r110, 512;
	mul.wide.u32 	%rd44, %r112, 8;
	add.s64 	%rd45, %rd1, %rd44;
	ld.global.f64 	%fd107, [%rd45];
	setp.lt.f64 	%p45, %fd106, %fd107;
	selp.f64 	%fd108, %fd107, %fd106, %p45;
	add.s32 	%r113, %r110, 768;
	mul.wide.u32 	%rd46, %r113, 8;
	add.s64 	%rd47, %rd1, %rd46;
	ld.global.f64 	%fd109, [%rd47];
	setp.lt.f64 	%p46, %fd108, %fd109;
	selp.f64 	%fd110, %fd109, %fd108, %p46;
	add.s32 	%r114, %r110, 1024;
	mul.wide.u32 	%rd48, %r114, 8;
	add.s64 	%rd49, %rd1, %rd48;
	ld.global.f64 	%fd111, [%rd49];
	setp.lt.f64 	%p47, %fd110, %fd111;
	selp.f64 	%fd112, %fd111, %fd110, %p47;
	add.s32 	%r115, %r110, 1280;
	mul.wide.u32 	%rd50, %r115, 8;
	add.s64 	%rd51, %rd1, %rd50;
	ld.global.f64 	%fd113, [%rd51];
	setp.lt.f64 	%p48, %fd112, %fd113;
	selp.f64 	%fd114, %fd113, %fd112, %p48;
	add.s32 	%r116, %r110, 1536;
	mul.wide.u32 	%rd52, %r116, 8;
	add.s64 	%rd53, %rd1, %rd52;
	ld.global.f64 	%fd115, [%rd53];
	setp.lt.f64 	%p49, %fd114, %fd115;
	selp.f64 	%fd116, %fd115, %fd114, %p49;
	add.s32 	%r117, %r110, 1792;
	mul.wide.u32 	%rd54, %r117, 8;
	add.s64 	%rd55, %rd1, %rd54;
	ld.global.f64 	%fd117, [%rd55];
	setp.lt.f64 	%p50, %fd116, %fd117;
	selp.f64 	%fd303, %fd117, %fd116, %p50;
	add.s32 	%r350, %r350, 2048;
$L__BB7_38:
	setp.eq.s32 	%p51, %r61, 0;
	@%p51 bra 	$L__BB7_44;
	setp.lt.u32 	%p52, %r61, 4;
	@%p52 bra 	$L__BB7_41;
	add.s32 	%r118, %r350, %r345;
	mul.wide.u32 	%rd56, %r118, 8;
	add.s64 	%rd57, %rd1, %rd56;
	ld.global.f64 	%fd119, [%rd57];
	setp.lt.f64 	%p53, %fd303, %fd119;
	selp.f64 	%fd120, %fd119, %fd303, %p53;
	add.s32 	%r119, %r118, 256;
	mul.wide.u32 	%rd58, %r119, 8;
	add.s64 	%rd59, %rd1, %rd58;
	ld.global.f64 	%fd121, [%rd59];
	setp.lt.f64 	%p54, %fd120, %fd121;
	selp.f64 	%fd122, %fd121, %fd120, %p54;
	add.s32 	%r120, %r118, 512;
	mul.wide.u32 	%rd60, %r120, 8;
	add.s64 	%rd61, %rd1, %rd60;
	ld.global.f64 	%fd123, [%rd61];
	setp.lt.f64 	%p55, %fd122, %fd123;
	selp.f64 	%fd124, %fd123, %fd122, %p55;
	add.s32 	%r121, %r118, 768;
	mul.wide.u32 	%rd62, %r121, 8;
	add.s64 	%rd63, %rd1, %rd62;
	ld.global.f64 	%fd125, [%rd63];
	setp.lt.f64 	%p56, %fd124, %fd125;
	selp.f64 	%fd303, %fd125, %fd124, %p56;
	add.s32 	%r350, %r350, 1024;
$L__BB7_41:
	and.b32  	%r122, %r49, 3;
	setp.eq.s32 	%p57, %r122, 0;
	@%p57 bra 	$L__BB7_44;
	add.s32 	%r353, %r350, %r343;
	cvt.u16.u32 	%rs1, %r342;
	shr.u16 	%rs2, %rs1, 8;
	add.s16 	%rs3, %rs2, 1;
	cvt.u32.u16 	%r123, %rs3;
	and.b32  	%r124, %r123, 3;
	neg.s32 	%r352, %r124;
$L__BB7_43:
	.pragma "nounroll";
	mul.wide.u32 	%rd64, %r353, 8;
	add.s64 	%rd65, %rd1, %rd64;
	ld.global.f64 	%fd126, [%rd65];
	setp.lt.f64 	%p58, %fd303, %fd126;
	selp.f64 	%fd303, %fd126, %fd303, %p58;
	add.s32 	%r353, %r353, 256;
	add.s32 	%r352, %r352, 1;
	setp.ne.s32 	%p59, %r352, 0;
	@%p59 bra 	$L__BB7_43;
$L__BB7_44:
	// begin inline asm
	mov.u32 %r125, %laneid;
	// end inline asm
	mov.b64 	%rd66, %fd303;
	mov.b64 	{%r127, %r132}, %rd66;
	mov.b32 	%r133, 1;
	mov.b32 	%r174, 31;
	mov.b32 	%r175, -1;
	// begin inline asm
	shfl.sync.down.b32 %r126, %r127, %r133, %r174, %r175;
	// end inline asm
	// begin inline asm
	shfl.sync.down.b32 %r131, %r132, %r133, %r174, %r175;
	// end inline asm
	mov.b64 	%rd67, {%r126, %r131};
	mov.b64 	%fd127, %rd67;
	setp.gt.s32 	%p60, %r125, 30;
	setp.lt.f64 	%p61, %fd303, %fd127;
	selp.f64 	%fd128, %fd127, %fd303, %p61;
	selp.f64 	%fd129, %fd303, %fd128, %p60;
	mov.b64 	%rd68, %fd129;
	mov.b64 	{%r137, %r142}, %rd68;
	mov.b32 	%r143, 2;
	// begin inline asm
	shfl.sync.down.b32 %r136, %r137, %r143, %r174, %r175;
	// end inline asm
	// begin inline asm
	shfl.sync.down.b32 %r141, %r142, %r143, %r174, %r175;
	// end inline asm
	mov.b64 	%rd69, {%r136, %r141};
	mov.b64 	%fd130, %rd69;
	setp.gt.s32 	%p62, %r125, 29;
	setp.lt.f64 	%p63, %fd129, %fd130;
	selp.f64 	%fd131, %fd130, %fd129, %p63;
	selp.f64 	%fd132, %fd129, %fd131, %p62;
	mov.b64 	%rd70, %fd132;
	mov.b64 	{%r147, %r152}, %rd70;
	mov.b32 	%r153, 4;
	// begin inline asm
	shfl.sync.down.b32 %r146, %r147, %r153, %r174, %r175;
	// end inline asm
	// begin inline asm
	shfl.sync.down.b32 %r151, %r152, %r153, %r174, %r175;
	// end inline asm
	mov.b64 	%rd71, {%r146, %r151};
	mov.b64 	%fd133, %rd71;
	setp.gt.s32 	%p64, %r125, 27;
	setp.lt.f64 	%p65, %fd132, %fd133;
	selp.f64 	%fd134, %fd133, %fd132, %p65;
	selp.f64 	%fd135, %fd132, %fd134, %p64;
	mov.b64 	%rd72, %fd135;
	mov.b64 	{%r157, %r162}, %rd72;
	mov.b32 	%r163, 8;
	// begin inline asm
	shfl.sync.down.b32 %r156, %r157, %r163, %r174, %r175;
	// end inline asm
	// begin inline asm
	shfl.sync.down.b32 %r161, %r162, %r163, %r174, %r175;
	// end inline asm
	mov.b64 	%rd73, {%r156, %r161};
	mov.b64 	%fd136, %rd73;
	setp.gt.s32 	%p66, %r125, 23;
	setp.lt.f64 	%p67, %fd135, %fd136;
	selp.f64 	%fd137, %fd136, %fd135, %p67;
	selp.f64 	%fd138, %fd135, %fd137, %p66;
	mov.b64 	%rd74, %fd138;
	mov.b64 	{%r167, %r172}, %rd74;
	mov.b32 	%r173, 16;
	// begin inline asm
	shfl.sync.down.b32 %r166, %r167, %r173, %r174, %r175;
	// end inline asm
	// begin inline asm
	shfl.sync.down.b32 %r171, %r172, %r173, %r174, %r175;
	// end inline asm
	mov.b64 	%rd75, {%r166, %r171};
	mov.b64 	%fd139, %rd75;
	setp.gt.s32 	%p68, %r125, 15;
	setp.lt.f64 	%p69, %fd138, %fd139;
	selp.f64 	%fd37, %fd139, %fd138, %p69;
	selp.f64 	%fd304, %fd138, %fd37, %p68;
	setp.ne.s32 	%p70, %r125, 0;
	@%p70 bra 	$L__BB7_46;
	shr.u32 	%r176, %r35, 2;
	and.b32  	%r177, %r176, 248;
	mov.u32 	%r178, _ZZN3cub18CUB_300001_SM_10006detail6reduce18DeviceReduceKernelINS2_10policy_hubIdjN4cuda3__47maximumIdEEE10Policy1000EN6thrust24THRUST_300001_SM_1000_NS6detail15normal_iteratorINSC_10device_ptrIdEEEEjS8_dNS5_3std3__410__identityEEEvT0_PT3_T1_NS0_13GridEvenShareISO_EET2_T4_E12temp_storage;
	add.s32 	%r179, %r178, %r177;
	st.shared.f64 	[%r179+8], %fd37;
$L__BB7_46:
	bar.sync 	0;
	setp.ne.s32 	%p71, %r35, 0;
	@%p71 bra 	$L__BB7_48;
	ld.shared.f64 	%fd140, [_ZZN3cub18CUB_300001_SM_10006detail6reduce18DeviceReduceKernelINS2_10policy_hubIdjN4cuda3__47maximumIdEEE10Policy1000EN6thrust24THRUST_300001_SM_1000_NS6detail15normal_iteratorINSC_10device_ptrIdEEEEjS8_dNS5_3std3__410__identityEEEvT0_PT3_T1_NS0_13GridEvenShareISO_EET2_T4_E12temp_storage+16];
	setp.lt.f64 	%p72, %fd304, %fd140;
	selp.f64 	%fd141, %fd140, %fd304, %p72;
	ld.shared.f64 	%fd142, [_ZZN3cub18CUB_300001_SM_10006detail6reduce18DeviceReduceKernelINS2_10policy_hubIdjN4cuda3__47maximumIdEEE10Policy1000EN6thrust24THRUST_300001_SM_1000_NS6detail15normal_iteratorINSC_10device_ptrIdEEEEjS8_dNS5_3std3__410__identityEEEvT0_PT3_T1_NS0_13GridEvenShareISO_EET2_T4_E12temp_storage+24];
	setp.lt.f64 	%p73, %fd141, %fd142;
	selp.f64 	%fd143, %fd142, %fd141, %p73;
	ld.shared.f64 	%fd144, [_ZZN3cub18CUB_300001_SM_10006detail6reduce18DeviceReduceKernelINS2_10policy_hubIdjN4cuda3__47maximumIdEEE10Policy1000EN6thrust24THRUST_300001_SM_1000_NS6detail15normal_iteratorINSC_10device_ptrIdEEEEjS8_dNS5_3std3__410__identityEEEvT0_PT3_T1_NS0_13GridEvenShareISO_EET2_T4_E12temp_storage+32];
	setp.lt.f64 	%p74, %fd143, %fd144;
	selp.f64 	%fd145, %fd144, %fd143, %p74;
	ld.shared.f64 	%fd146, [_ZZN3cub18CUB_300001_SM_10006detail6reduce18DeviceReduceKernelINS2_10policy_hubIdjN4cuda3__47maximumIdEEE10Policy1000EN6thrust24THRUST_300001_SM_1000_NS6detail15normal_iteratorINSC_10device_ptrIdEEEEjS8_dNS5_3std3__410__identityEEEvT0_PT3_T1_NS0_13GridEvenShareISO_EET2_T4_E12temp_storage+40];
	setp.lt.f64 	%p75, %fd145, %fd146;
	selp.f64 	%fd147, %fd146, %fd145, %p75;
	ld.shared.f64 	%fd148, [_ZZN3cub18CUB_300001_SM_10006detail6reduce18DeviceReduceKernelINS2_10policy_hubIdjN4cuda3__47maximumIdEEE10Policy1000EN6thrust24THRUST_300001_SM_1000_NS6detail15normal_iteratorINSC_10device_ptrIdEEEEjS8_dNS5_3std3__410__identityEEEvT0_PT3_T1_NS0_13GridEvenShareISO_EET2_T4_E12temp_storage+48];
	setp.lt.f64 	%p76, %fd147, %fd148;
	selp.f64 	%fd149, %fd148, %fd147, %p76;
	ld.shared.f64 	%fd150, [_ZZN3cub18CUB_300001_SM_10006detail6reduce18DeviceReduceKernelINS2_10policy_hubIdjN4cuda3__47maximumIdEEE10Policy1000EN6thrust24THRUST_300001_SM_1000_NS6detail15normal_iteratorINSC_10device_ptrIdEEEEjS8_dNS5_3std3__410__identityEEEvT0_PT3_T1_NS0_13GridEvenShareISO_EET2_T4_E12temp_storage+56];
	setp.lt.f64 	%p77, %fd149, %fd150;
	selp.f64 	%fd151, %fd150, %fd149, %p77;
	ld.shared.f64 	%fd152, [_ZZN3cub18CUB_300001_SM_10006detail6reduce18DeviceReduceKernelINS2_10policy_hubIdjN4cuda3__47maximumIdEEE10Policy1000EN6thrust24THRUST_300001_SM_1000_NS6detail15normal_iteratorINSC_10device_ptrIdEEEEjS8_dNS5_3std3__410__identityEEEvT0_PT3_T1_NS0_13GridEvenShareISO_EET2_T4_E12temp_storage+64];
	setp.lt.f64 	%p78, %fd151, %fd152;
	selp.f64 	%fd304, %fd152, %fd151, %p78;
$L__BB7_48:
	mov.u32 	%r331, %tid.x;
	setp.ne.s32 	%p165, %r331, 0;
	@%p165 bra 	$L__BB7_50;
	ld.param.u64 	%rd159, [_ZN3cub18CUB_300001_SM_10006detail6reduce18DeviceReduceKernelINS2_10policy_hubIdjN4cuda3__47maximumIdEEE10Policy1000EN6thrust24THRUST_300001_SM_1000_NS6detail15normal_iteratorINSC_10device_ptrIdEEEEjS8_dNS5_3std3__410__identityEEEvT0_PT3_T1_NS0_13GridEvenShareISO_EET2_T4__param_1];
	cvta.to.global.u64 	%rd156, %rd159;
	mul.wide.u32 	%rd157, %r3, 8;
	add.s64 	%rd158, %rd156, %rd157;
	st.global.f64 	[%rd158], %fd304;
$L__BB7_50:
	ret;

}
	// .globl	_ZN3cub18CUB_300001_SM_10006detail6reduce28DeviceReduceSingleTileKernelINS2_10policy_hubIdjN4cuda3__47maximumIdEEE10Policy1000EPdSB_iS8_ddNS5_3std3__410__identityEEEvT0_T1_T2_T3_T4_T6_
.visible .entry _ZN3cub18CUB_300001_SM_10006detail6reduce28DeviceReduceSingleTileKernelINS2_10policy_hubIdjN4cuda3__47maximumIdEEE10Policy1000EPdSB_iS8_ddNS5_3std3__410__identityEEEvT0_T1_T2_T3_T4_T6_(
	.param .u64 .ptr .align 1 _ZN3cub18CUB_300001_SM_10006detail6reduce28DeviceReduceSingleTileKernelINS2_10policy_hubIdjN4cuda3__47maximumIdEEE10Policy1000EPdSB_iS8_ddNS5_3std3__410__identityEEEvT0_T1_T2_T3_T4_T6__param_0,
	.param .u64 .ptr .align 1 _ZN3cub18CUB_300001_SM_10006detail6reduce28DeviceReduceSingleTileKernelINS2_10policy_hubIdjN4cuda3__47maximumIdEEE10Policy1000EPdSB_iS8_ddNS5_3std3__410__identityEEEvT0_T1_T2_T3_T4_T6__param_1,
	.param .u32 _ZN3cub18CUB_300001_SM_10006detail6reduce28DeviceReduceSingleTileKernelINS2_10policy_hubIdjN4cuda3__47maximumIdEEE10Policy1000EPdSB_iS8_ddNS5_3std3__410__identityEEEvT0_T1_T2_T3_T4_T6__param_2,
	.param .align 1 .b8 _ZN3cub18CUB_300001_SM_10006detail6reduce28DeviceReduceSingleTileKernelINS2_10policy_hubIdjN4cuda3__47maximumIdEEE10Policy1000EPdSB_iS8_ddNS5_3std3__410__identityEEEvT0_T1_T2_T3_T4_T6__param_3[1],
	.param .f64 _ZN3cub18CUB_300001_SM_10006detail6reduce28DeviceReduceSingleTileKernelINS2_10policy_hubIdjN4cuda3__47maximumIdEEE10Policy1000EPdSB_iS8_ddNS5_3std3__410__identityEEEvT0_T1_T2_T3_T4_T6__param_4,
	.param .align 1 .b8 _ZN3cub18CUB_300001_SM_10006detail6reduce28DeviceReduceSingleTileKernelINS2_10policy_hubIdjN4cuda3__47maximumIdEEE10Policy1000EPdSB_iS8_ddNS5_3std3__410__identityEEEvT0_T1_T2_T3_T4_T6__param_5[1]
)
.maxntid 256
.minnctapersm 1
{
	.reg .pred 	%p<220>;
	.reg .b32 	%r<472>;
	.reg .b64 	%rd<206>;
	.reg .b64 	%fd<381>;
	// demoted variable
	.shared .align 8 .b8 _ZZN3cub18CUB_300001_SM_10006detail6reduce28DeviceReduceSingleTileKernelINS2_10policy_hubIdjN4cuda3__47maximumIdEEE10Policy1000EPdSB_iS8_ddNS5_3std3__410__identityEEEvT0_T1_T2_T3_T4_T6_E12temp_storage[80];
	ld.param.u64 	%rd15, [_ZN3cub18CUB_300001_SM_10006detail6reduce28DeviceReduceSingleTileKernelINS2_10policy_hubIdjN4cuda3__47maximumIdEEE10Policy1000EPdSB_iS8_ddNS5_3std3__410__identityEEEvT0_T1_T2_T3_T4_T6__param_0];
	ld.param.u64 	%rd16, [_ZN3cub18CUB_300001_SM_10006detail6reduce28DeviceReduceSingleTileKernelINS2_10policy_hubIdjN4cuda3__47maximumIdEEE10Policy1000EPdSB_iS8_ddNS5_3std3__410__identityEEEvT0_T1_T2_T3_T4_T6__param_1];
	ld.param.u32 	%r68, [_ZN3cub18CUB_300001_SM_10006detail6reduce28DeviceReduceSingleTileKernelINS2_10policy_hubIdjN4cuda3__47maximumIdEEE10Policy1000EPdSB_iS8_ddNS5_3std3__410__identityEEEvT0_T1_T2_T3_T4_T6__param_2];
	ld.param.f64 	%fd58, [_ZN3cub18CUB_300001_SM_10006detail6reduce28DeviceReduceSingleTileKernelINS2_10policy_hubIdjN4cuda3__47maximumIdEEE10Policy1000EPdSB_iS8_ddNS5_3std3__410__identityEEEvT0_T1_T2_T3_T4_T6__param_4];
	cvta.to.global.u64 	%rd1, %rd16;
	setp.ne.s32 	%p1, %r68, 0;
	@%p1 bra 	$L__BB8_3;
	mov.u32 	%r445, %tid.x;
	setp.ne.s32 	%p219, %r445, 0;
	@%p219 bra 	$L__BB8_74;
	st.global.f64 	[%rd1], %fd58;
	bra.uni 	$L__BB8_74;
$L__BB8_3:
	and.b64  	%rd17, %rd15, 31;
	setp.ne.s64 	%p2, %rd17, 0;
	@%p2 bra 	$L__BB8_38;
	setp.gt.s32 	%p110, %r68, 2047;
	@%p110 bra 	$L__BB8_22;
	mov.u32 	%r1, %tid.x;
	setp.ge.s32 	%p159, %r1, %r68;
	mov.f64 	%fd359, 0d0000000000000000;
	mov.u32 	%r449, %r1;
	@%p159 bra 	$L__BB8_7;
	mul.wide.u32 	%rd169, %r1, 8;
	add.s64 	%rd168, %rd15, %rd169;
	// begin inline asm
	ld.global.nc.u64 %rd167, [%rd168];
	// end inline asm
	mov.b64 	%fd359, %rd167;
	add.s32 	%r449, %r1, 256;
$L__BB8_7:
	setp.ge.s32 	%p160, %r449, %r68;
	@%p160 bra 	$L__BB8_13;
	not.b32 	%r321, %r449;
	add.s32 	%r4, %r68, %r321;
	and.b32  	%r322, %r4, 768;
	setp.eq.s32 	%p161, %r322, 768;
	@%p161 bra 	$L__BB8_11;
	mul.wide.u32 	%rd170, %r449, 8;
	add.s64 	%rd202, %rd15, %rd170;
	shr.u32 	%r323, %r4, 8;
	add.s32 	%r324, %r323, 1;
	and.b32  	%r325, %r324, 3;
	neg.s32 	%r447, %r325;
$L__BB8_10:
	.pragma "nounroll";
	// begin inline asm
	ld.global.nc.u64 %rd171, [%rd202];
	// end inline asm
	mov.b64 	%fd272, %rd171;
	setp.lt.f64 	%p162, %fd359, %fd272;
	selp.f64 	%fd359, %fd272, %fd359, %p162;
	add.s32 	%r449, %r449, 256;
	add.s64 	%rd202, %rd202, 2048;
	add.s32 	%r447, %r447, 1;
	setp.ne.s32 	%p163, %r447, 0;
	@%p163 bra 	$L__BB8_10;
$L__BB8_11:
	setp.lt.u32 	%p164, %r4, 768;
	@%p164 bra 	$L__BB8_13;
$L__BB8_12:
	mul.wide.s32 	%rd181, %r449, 8;
	add.s64 	%rd174, %rd15, %rd181;
	// begin inline asm
	ld.global.nc.u64 %rd173, [%rd174];
	// end inline asm
	mov.b64 	%fd273, %rd173;
	setp.lt.f64 	%p165, %fd359, %fd273;
	selp.f64 	%fd274, %fd273, %fd359, %p165;
	add.s64 	%rd176, %rd174, 2048;
	// begin inline asm
	ld.global.nc.u64 %rd175, [%rd176];
	// end inline asm
	mov.b64 	%fd275, %rd175;
	setp.lt.f64 	%p166, %fd274, %fd275;
	selp.f64 	%fd276, %fd275, %fd274, %p166;
	add.s64 	%rd178, %rd174, 4096;
	// begin inline asm
	ld.global.nc.u64 %rd177, [%rd178];
	// end inline asm
	mov.b64 	%fd277, %rd177;
	setp.lt.f64 	%p167, %fd276, %fd277;
	selp.f64 	%fd278, %fd277, %fd276, %p167;
	add.s64 	%rd180, %rd174, 6144;
	// begin inline asm
	ld.global.nc.u64 %rd179, [%rd180];
	// end inline asm
	mov.b64 	%fd279, %rd179;
	setp.lt.f64 	%p168, %fd278, %fd279;
	selp.f64 	%fd359, %fd279, %fd278, %p168;
	add.s32 	%r449, %r449, 1024;
	setp.lt.s32 	%p169, %r449, %r68;
	@%p169 bra 	$L__BB8_12;
$L__BB8_13:
	setp.lt.s32 	%p170, %r68, 256;
	@%p170 bra 	$L__BB8_18;
	// begin inline asm
	mov.u32 %r389, %laneid;
	// end inline asm
	mov.b64 	%rd192, %fd359;
	mov.b64 	{%r391, %r396}, %rd192;
	mov.b32 	%r397, 1;
	mov.b32 	%r438, 31;
	mov.b32 	%r439, -1;
	// begin inline asm
	shfl.sync.down.b32 %r390, %r391, %r397, %r438, %r439;
	// end inline asm
	// begin inline asm
	shfl.sync.down.b32 %r395, %r396, %r397, %r438, %r439;
	// end inline asm
	mov.b64 	%rd193, {%r390, %r395};
	mov.b64 	%fd327, %rd193;
	setp.gt.s32 	%p198, %r389, 30;
	setp.lt.f64 	%p199, %fd359, %fd327;
	selp.f64 	%fd328, %fd327, %fd359, %p199;
	selp.f64 	%fd329, %fd359, %fd328, %p198;
	mov.b64 	%rd194, %fd329;
	mov.b64 	{%r401, %r406}, %rd194;
	mov.b32 	%r407, 2;
	// begin inline asm
	shfl.sync.down.b32 %r400, %r401, %r407, %r438, %r439;
	// end inline asm
	// begin inline asm
	shfl.sync.down.b32 %r405, %r406, %r407, %r438, %r439;
	// end inline asm
	mov.b64 	%rd195, {%r400, %r405};
	mov.b64 	%fd330, %rd195;
	setp.gt.s32 	%p200, %r389, 29;
	setp.lt.f64 	%p201, %fd329, %fd330;
	selp.f64 	%fd331, %fd330, %fd329, %p201;
	selp.f64 	%fd332, %fd329, %fd331, %p200;
	mov.b64 	%rd196, %fd332;
	mov.b64 	{%r411, %r416}, %rd196;
	mov.b32 	%r417, 4;
	// begin inline asm
	shfl.sync.down.b32 %r410, %r411, %r417, %r438, %r439;
	// end inline asm
	// begin inline asm
	shfl.sync.down.b32 %r415, %r416, %r417, %r438, %r439;
	// end inline asm
	mov.b64 	%rd197, {%r410, %r415};
	mov.b64 	%fd333, %rd197;
	setp.gt.s32 	%p202, %r389, 27;
	setp.lt.f64 	%p203, %fd332, %fd333;
	selp.f64 	%fd334, %fd333, %fd332, %p203;
	selp.f64 	%fd335, %fd332, %fd334, %p202;
	mov.b64 	%rd198, %fd335;
	mov.b64 	{%r421, %r426}, %rd198;
	mov.b32 	%r427, 8;
	// begin inline asm
	shfl.sync.down.b32 %r420, %r421, %r427, %r438, %r439;
	// end inline asm
	// begin inline asm
	shfl.sync.down.b32 %r425, %r426, %r427, %r438, %r439;
	// end inline asm
	mov.b64 	%rd199, {%r420, %r425};
	mov.b64 	%fd336, %rd199;
	setp.gt.s32 	%p204, %r389, 23;
	setp.lt.f64 	%p205, %fd335, %fd336;
	selp.f64 	%fd337, %fd336, %fd335, %p205;
	selp.f64 	%fd338, %fd335, %fd337, %p204;
	mov.b64 	%rd200, %fd338;
	mov.b64 	{%r431, %r436}, %rd200;
	mov.b32 	%r437, 16;
	// begin inline asm
	shfl.sync.down.b32 %r430, %r431, %r437, %r438, %r439;
	// end inline asm
	// begin inline asm
	shfl.sync.down.b32 %r435, %r436, %r437, %r438, %r439;
	// end inline asm
	mov.b64 	%rd201, {%r430, %r435};
	mov.b64 	%fd339, %rd201;
	setp.gt.s32 	%p206, %r389, 15;
	setp.lt.f64 	%p207, %fd338, %fd339;
	selp.f64 	%fd10, %fd339, %fd338, %p207;
	selp.f64 	%fd380, %fd338, %fd10, %p206;
	setp.ne.s32 	%p208, %r389, 0;
	@%p208 bra 	$L__BB8_16;
	shr.u32 	%r440, %r1, 2;
	and.b32  	%r441, %r440, 248;
	mov.u32 	%r442, _ZZN3cub18CUB_300001_SM_10006detail6reduce28DeviceReduceSingleTileKernelINS2_10policy_hubIdjN4cuda3__47maximumIdEEE10Policy1000EPdSB_iS8_ddNS5_3std3__410__identityEEEvT0_T1_T2_T3_T4_T6_E12temp_storage;
	add.s32 	%r443, %r442, %r441;
	st.shared.f64 	[%r443+8], %fd10;
$L__BB8_16:
	bar.sync 	0;
	setp.ne.s32 	%p209, %r1, 0;
	@%p209 bra 	$L__BB8_72;
	ld.shared.f64 	%fd340, [_ZZN3cub18CUB_300001_SM_10006detail6reduce28DeviceReduceSingleTileKernelINS2_10policy_hubIdjN4cuda3__47maximumIdEEE10Policy1000EPdSB_iS8_ddNS5_3std3__410__identityEEEvT0_T1_T2_T3_T4_T6_E12temp_storage+16];
	setp.lt.f64 	%p210, %fd380, %fd340;
	selp.f64 	%fd341, %fd340, %fd380, %p210;
	ld.shared.f64 	%fd342, [_ZZN3cub18CUB_300001_SM_10006detail6reduce28DeviceReduceSingleTileKernelINS2_10policy_hubIdjN4cuda3__47maximumIdEEE10Policy1000EPdSB_iS8_ddNS5_3std3__410__identityEEEvT0_T1_T2_T3_T4_T6_E12temp_storage+24];
	setp.lt.f64 	%p211, %fd341, %fd342;
	selp.f64 	%fd343, %fd342, %fd341, %p211;
	ld.shared.f64 	%fd344, [_ZZN3cub18CUB_300001_SM_10006detail6reduce28DeviceReduceSingleTileKernelINS2_10policy_hubIdjN4cuda3__47maximumIdEEE10Policy1000EPdSB_iS8_ddNS5_3std3__410__identityEEEvT0_T1_T2_T3_T4_T6_E12temp_storage+32];
	setp.lt.f64 	%p212, %fd343, %fd344;
	selp.f64 	%fd345, %fd344, %fd343, %p212;
	ld.shared.f64 	%fd346, [_ZZN3cub18CUB_300001_SM_10006detail6reduce28DeviceReduceSingleTileKernelINS2_10policy_hubIdjN4cuda3__47maximumIdEEE10Policy1000EPdSB_iS8_ddNS5_3std3__410__identityEEEvT0_T1_T2_T3_T4_T6_E12temp_storage+40];
	setp.lt.f64 	%p213, %fd345, %fd346;
	selp.f64 	%fd347, %fd346, %fd345, %p213;
	ld.shared.f64 	%fd348, [_ZZN3cub18CUB_300001_SM_10006detail6reduce28DeviceReduceSingleTileKernelINS2_10policy_hubIdjN4cuda3__47maximumIdEEE10Policy1000EPdSB_iS8_ddNS5_3std3__410__identityEEEvT0_T1_T2_T3_T4_T6_E12temp_storage+48];
	setp.lt.f64 	%p214, %fd347, %fd348;
	selp.f64 	%fd349, %fd348, %fd347, %p214;
	ld.shared.f64 	%fd350, [_ZZN3cub18CUB_300001_SM_10006detail6reduce28DeviceReduceSingleTileKernelINS2_10policy_hubIdjN4cuda3__47maximumIdEEE10Policy1000EPdSB_iS8_ddNS5_3std3__410__identityEEEvT0_T1_T2_T3_T4_T6_E12temp_storage+56];
	setp.lt.f64 	%p215, %fd349, %fd350;
	selp.f64 	%fd351, %fd350, %fd349, %p215;
	ld.shared.f64 	%fd352, [_ZZN3cub18CUB_300001_SM_10006detail6reduce28DeviceReduceSingleTileKernelINS2_10policy_hubIdjN4cuda3__47maximumIdEEE10Policy1000EPdSB_iS8_ddNS5_3std3__410__identityEEEvT0_T1_T2_T3_T4_T6_E12temp_storage+64];
	setp.lt.f64 	%p216, %fd351, %fd352;
	selp.f64 	%fd380, %fd352, %fd351, %p216;
	bra.uni 	$L__BB8_72;
$L__BB8_18:
	// begin inline asm
	mov.u32 %r326, %laneid;
	// end inline asm
	and.b32  	%r377, %r1, 992;
	add.s32 	%r378, %r377, 32;
	setp.gt.s32 	%p171, %r378, %r68;
	not.b32 	%r379, %r377;
	add.s32 	%r380, %r68, %r379;
	selp.b32 	%r375, %r380, 31, %p171;
	mov.b64 	%rd182, %fd359;
	mov.b64 	{%r328, %r333}, %rd182;
	mov.b32 	%r334, 1;
	mov.b32 	%r376, -1;
	// begin inline asm
	shfl.sync.down.b32 %r327, %r328, %r334, %r375, %r376;
	// end inline asm
	// begin inline asm
	shfl.sync.down.b32 %r332, %r333, %r334, %r375, %r376;
	// end inline asm
	mov.b64 	%rd183, {%r327, %r332};
	mov.b64 	%fd280, %rd183;
	setp.lt.s32 	%p172, %r326, %r375;
	setp.lt.f64 	%p173, %fd359, %fd280;
	selp.f64 	%fd281, %fd280, %fd359, %p173;
	selp.f64 	%fd282, %fd281, %fd359, %p172;
	mov.b64 	%rd184, %fd282;
	mov.b64 	{%r338, %r343}, %rd184;
	mov.b32 	%r344, 2;
	// begin inline asm
	shfl.sync.down.b32 %r337, %r338, %r344, %r375, %r376;
	// end inline asm
	// begin inline asm
	shfl.sync.down.b32 %r342, %r343, %r344, %r375, %r376;
	// end inline asm
	mov.b64 	%rd185, {%r337, %r342};
	mov.b64 	%fd283, %rd185;
	add.s32 	%r381, %r326, 2;
	setp.gt.s32 	%p174, %r381, %r375;
	setp.lt.f64 	%p175, %fd282, %fd283;
	selp.f64 	%fd284, %fd283, %fd282, %p175;
	selp.f64 	%fd285, %fd282, %fd284, %p174;
	mov.b64 	%rd186, %fd285;
	mov.b64 	{%r348, %r353}, %rd186;
	mov.b32 	%r354, 4;
	// begin inline asm
	shfl.sync.down.b32 %r347, %r348, %r354, %r375, %r376;
	// end inline asm
	// begin inline asm
	shfl.sync.down.b32 %r352, %r353, %r354, %r375, %r376;
	// end inline asm
	mov.b64 	%rd187, {%r347, %r352};
	mov.b64 	%fd286, %rd187;
	add.s32 	%r382, %r326, 4;
	setp.gt.s32 	%p176, %r382, %r375;
	setp.lt.f64 	%p177, %fd285, %fd286;
	selp.f64 	%fd287, %fd286, %fd285, %p177;
	selp.f64 	%fd288, %fd285, %fd287, %p176;
	mov.b64 	%rd188, %fd288;
	mov.b64 	{%r358, %r363}, %rd188;
	mov.b32 	%r364, 8;
	// begin inline asm
	shfl.sync.down.b32 %r357, %r358, %r364, %r375, %r376;
	// end inline asm
	// begin inline asm
	shfl.sync.down.b32 %r362, %r363, %r364, %r375, %r376;
	// end inline asm
	mov.b64 	%rd189, {%r357, %r362};
	mov.b64 	%fd289, %rd189;
	add.s32 	%r383, %r326, 8;
	setp.gt.s32 	%p178, %r383, %r375;
	setp.lt.f64 	%p179, %fd288, %fd289;
	selp.f64 	%fd290, %fd289, %fd288, %p179;
	selp.f64 	%fd291, %fd288, %fd290, %p178;
	mov.b64 	%rd190, %fd291;
	mov.b64 	{%r368, %r373}, %rd190;
	mov.b32 	%r374, 16;
	// begin inline asm
	shfl.sync.down.b32 %r367, %r368, %r374, %r375, %r376;
	// end inline asm
	// begin inline asm
	shfl.sync.down.b32 %r372, %r373, %r374, %r375, %r376;
	// end inline asm
	mov.b64 	%rd191, {%r367, %r372};
	mov.b64 	%fd292, %rd191;
	add.s32 	%r384, %r326, 16;
	setp.gt.s32 	%p180, %r384, %r375;
	setp.lt.f64 	%p181, %fd291, %fd292;
	selp.f64 	%fd293, %fd292, %fd291, %p181;
	selp.f64 	%fd380, %fd291, %fd293, %p180;
	setp.ne.s32 	%p182, %r326, 0;
	@%p182 bra 	$L__BB8_20;
	shr.u32 	%r385, %r1, 2;
	and.b32  	%r386, %r385, 248;
	mov.u32 	%r387, _ZZN3cub18CUB_300001_SM_10006detail6reduce28DeviceReduceSingleTileKernelINS2_10policy_hubIdjN4cuda3__47maximumIdEEE10Policy1000EPdSB_iS8_ddNS5_3std3__410__identityEEEvT0_T1_T2_T3_T4_T6_E12temp_storage;
	add.s32 	%r388, %r387, %r386;
	st.shared.f64 	[%r388+8], %fd380;
$L__BB8_20:
	bar.sync 	0;
	setp.ne.s32 	%p183, %r1, 0;
	@%p183 bra 	$L__BB8_72;
	setp.gt.s32 	%p184, %r68, 32;
	ld.shared.f64 	%fd294, [_ZZN3cub18CUB_300001_SM_10006detail6reduce28DeviceReduceSingleTileKernelINS2_10policy_hubIdjN4cuda3__47maximumIdEEE10Policy1000EPdSB_iS8_ddNS5_3std3__410__identityEEEvT0_T1_T2_T3_T4_T6_E12temp_storage+16];
	setp.lt.f64 	%p185, %fd380, %fd294;
	selp.f64 	%fd296, %fd294, %fd380, %p185;
	selp.f64 	%fd297, %fd296, %fd380, %p184;
	setp.gt.s32 	%p186, %r68, 64;
	ld.shared.f64 	%fd299, [_ZZN3cub18CUB_300001_SM_10006detail6reduce28DeviceReduceSingleTileKernelINS2_10policy_hubIdjN4cuda3__47maximumIdEEE10Policy1000EPdSB_iS8_ddNS5_3std3__410__identityEEEvT0_T1_T2_T3_T4_T6_E12temp_storage+24];
	setp.lt.f64 	%p187, %fd297, %fd299;
	selp.f64 	%fd301, %fd299, %fd297, %p187;
	selp.f64 	%fd302, %fd301, %fd297, %p186;
	setp.gt.s32 	%p188, %r68, 96;
	ld.shared.f64 	%fd304, [_ZZN3cub18CUB_300001_SM_10006detail6reduce28DeviceReduceSingleTileKernelINS2_10policy_hubIdjN4cuda3__47maximumIdEEE10Policy1000EPdSB_iS8_ddNS5_3std3__410__identityEEEvT0_T1_T2_T3_T4_T6_E12temp_storage+32];
	setp.lt.f64 	%p189, %fd302, %fd304;
	selp.f64 	%fd306, %fd304, %fd302, %p189;
	selp.f64 	%fd307, %fd306, %fd302, %p188;
	setp.gt.s32 	%p190, %r68, 128;
	ld.shared.f64 	%fd309, [_ZZN3cub18CUB_300001_SM_10006detail6reduce28DeviceReduceSingleTileKernelINS2_10policy_hubIdjN4cuda3__47maximumIdEEE10Policy1000EPdSB_iS8_ddNS5_3std3__410__identityEEEvT0_T1_T2_T3_T4_T6_E12temp_storage+40];
	setp.lt.f64 	%p191, %fd307, %fd309;
	selp.f64 	%fd311, %fd309, %fd307, %p191;
	selp.f64 	%fd312, %fd311, %fd307, %p190;
	setp.gt.s32 	%p192, %r68, 160;
	ld.shared.f64 	%fd314, [_ZZN3cub18CUB_300001_SM_10006detail6reduce28DeviceReduceSingleTileKernelINS2_10policy_hubIdjN4cuda3__47maximumIdEEE10Policy1000EPdSB_iS8_ddNS5_3std3__410__identityEEEvT0_T1_T2_T3_T4_T6_E12temp_storage+48];
	setp.lt.f64 	%p193, %fd312, %fd314;
	selp.f64 	%fd316, %fd314, %fd312, %p193;
	selp.f64 	%fd317, %fd316, %fd312, %p192;
	setp.gt.s32 	%p194, %r68, 192;
	ld.shared.f64 	%fd319, [_ZZN3cub18CUB_300001_SM_10006detail6reduce28DeviceReduceSingleTileKernelINS2_10policy_hubIdjN4cuda3__47maximumIdEEE10Policy1000EPdSB_iS8_ddNS5_3std3__410__identityEEEvT0_T1_T2_T3_T4_T6_E12temp_storage+56];
	setp.lt.f64 	%p195, %fd317, %fd319;
	selp.f64 	%fd321, %fd319, %fd317, %p195;
	selp.f64 	%fd322, %fd321, %fd317, %p194;
	setp.gt.s32 	%p196, %r68, 224;
	ld.shared.f64 	%fd324, [_ZZN3cub18CUB_300001_SM_10006detail6reduce28DeviceReduceSingleTileKernelINS2_10policy_hubIdjN4cuda3__47maximumIdEEE10Policy1000EPdSB_iS8_ddNS5_3std3__410__identityEEEvT0_T1_T2_T3_T4_T6_E12temp_storage+64];
	setp.lt.f64 	%p197, %fd322, %fd324;
	selp.f64 	%fd326, %fd324, %fd322, %p197;
	selp.f64 	%fd380, %fd326, %fd322, %p196;
	bra.uni 	$L__BB8_72;
$L__BB8_22:
	mov.u32 	%r13, %tid.x;
	shl.b32 	%r14, %r13, 2;
	mul.wide.u32 	%rd126, %r14, 8;
	add.s64 	%rd116, %rd15, %rd126;
	// begin inline asm
	ld.global.nc.v2.u64 {%rd114, %rd115}, [%rd116];
	// end inline asm
	add.s64 	%rd119, %rd116, 16;
	// begin inline asm
	ld.global.nc.v2.u64 {%rd117, %rd118}, [%rd119];
	// end inline asm
	mov.b64 	%fd206, %rd114;
	mov.b64 	%fd207, %rd115;
	mov.b64 	%fd208, %rd117;
	mov.b64 	%fd209, %rd118;
	add.s64 	%rd122, %rd116, 8192;
	// begin inline asm
	ld.global.nc.v2.u64 {%rd120, %rd121}, [%rd122];
	// end inline asm
	add.s64 	%rd125, %rd116, 8208;
	// begin inline asm
	ld.global.nc.v2.u64 {%rd123, %rd124}, [%rd125];
	// end inline asm
	mov.b64 	%fd210, %rd120;
	mov.b64 	%fd211, %rd121;
	mov.b64 	%fd212, %rd123;
	mov.b64 	%fd213, %rd124;
	setp.lt.f64 	%p111, %fd206, %fd207;
	selp.f64 	%fd214, %fd207, %fd206, %p111;
	setp.lt.f64 	%p112, %fd214, %fd208;
	selp.f64 	%fd215, %fd208, %fd214, %p112;
	setp.lt.f64 	%p113, %fd215, %fd209;
	selp.f64 	%fd216, %fd209, %fd215, %p113;
	setp.lt.f64 	%p114, %fd216, %fd210;
	selp.f64 	%fd217, %fd210, %fd216, %p114;
	setp.lt.f64 	%p115, %fd217, %fd211;
	selp.f64 	%fd218, %fd211, %fd217, %p115;
	setp.lt.f64 	%p116, %fd218, %fd212;
	selp.f64 	%fd219, %fd212, %fd218, %p116;
	setp.lt.f64 	%p117, %fd219, %fd213;
	selp.f64 	%fd366, %fd213, %fd219, %p117;
	setp.lt.u32 	%p118, %r68, 4096;
	mov.b32 	%r452, 2048;
	@%p118 bra 	$L__BB8_26;
	add.s32 	%r15, %r68, -2048;
	mov.b32 	%r452, 2048;
$L__BB8_24:
	add.s32 	%r258, %r452, %r14;
	mul.wide.u32 	%rd139, %r258, 8;
	add.s64 	%rd129, %rd15, %rd139;
	// begin inline asm
	ld.global.nc.v2.u64 {%rd127, %rd128}, [%rd129];
	// end inline asm
	add.s64 	%rd132, %rd129, 16;
	// begin inline asm
	ld.global.nc.v2.u64 {%rd130, %rd131}, [%rd132];
	// end inline asm
	mov.b64 	%fd220, %rd127;
	mov.b64 	%fd221, %rd128;
	mov.b64 	%fd222, %rd130;
	mov.b64 	%fd223, %rd131;
	add.s64 	%rd135, %rd129, 8192;
	// begin inline asm
	ld.global.nc.v2.u64 {%rd133, %rd134}, [%rd135];
	// end inline asm
	add.s64 	%rd138, %rd129, 8208;
	// begin inline asm
	ld.global.nc.v2.u64 {%rd136, %rd137}, [%rd138];
	// end inline asm
	mov.b64 	%fd224, %rd133;
	mov.b64 	%fd225, %rd134;
	mov.b64 	%fd226, %rd136;
	mov.b64 	%fd227, %rd137;
	setp.lt.f64 	%p119, %fd366, %fd220;
	selp.f64 	%fd228, %fd220, %fd366, %p119;
	setp.lt.f64 	%p120, %fd228, %fd221;
	selp.f64 	%fd229, %fd221, %fd228, %p120;
	setp.lt.f64 	%p121, %fd229, %fd222;
	selp.f64 	%fd230, %fd222, %fd229, %p121;
	setp.lt.f64 	%p122, %fd230, %fd223;
	selp.f64 	%fd231, %fd223, %fd230, %p122;
	setp.lt.f64 	%p123, %fd231, %fd224;
	selp.f64 	%fd232, %fd224, %fd231, %p123;
	setp.lt.f64 	%p124, %fd232, %fd225;
	selp.f64 	%fd233, %fd225, %fd232, %p124;
	setp.lt.f64 	%p125, %fd233, %fd226;
	selp.f64 	%fd234, %fd226, %fd233, %p125;
	setp.lt.f64 	%p126, %fd234, %fd227;
	selp.f64 	%fd366, %fd227, %fd234, %p126;
	sub.s32 	%r259, %r68, %r452;
	setp.lt.s32 	%p127, %r259, 2048;
	@%p127 bra 	$L__BB8_34;
	add.s32 	%r452, %r452, 2048;
	setp.le.s32 	%p128, %r452, %r15;
	@%p128 bra 	$L__BB8_24;
$L__BB8_26:
	setp.le.s32 	%p129, %r68, %r452;
	@%p129 bra 	$L__BB8_34;
	sub.s32 	%r19, %r68, %r452;
	setp.ge.s32 	%p130, %r13, %r19;
	@%p130 bra 	$L__BB8_34;
	not.b32 	%r260, %r13;
	add.s32 	%r261, %r68, %r260;
	sub.s32 	%r20, %r261, %r452;
	and.b32  	%r262, %r20, 768;
	setp.eq.s32 	%p131, %r262, 768;
	mov.u32 	%r456, %r13;
	@%p131 bra 	$L__BB8_31;
	add.s32 	%r454, %r13, %r452;
	shr.u32 	%r263, %r20, 8;
	add.s32 	%r264, %r263, 1;
	and.b32  	%r265, %r264, 3;
	neg.s32 	%r453, %r265;
	mov.u32 	%r456, %r13;
$L__BB8_30:
	.pragma "nounroll";
	mul.wide.u32 	%rd142, %r454, 8;
	add.s64 	%rd141, %rd15, %rd142;
	// begin inline asm
	ld.global.nc.u64 %rd140, [%rd141];
	// end inline asm
	mov.b64 	%fd236, %rd140;
	setp.lt.f64 	%p132, %fd366, %fd236;
	selp.f64 	%fd366, %fd236, %fd366, %p132;
	add.s32 	%r456, %r456, 256;
	add.s32 	%r454, %r454, 256;
	add.s32 	%r453, %r453, 1;
	setp.ne.s32 	%p133, %r453, 0;
	@%p133 bra 	$L__BB8_30;
$L__BB8_31:
	setp.lt.u32 	%p134, %r20, 768;
	@%p134 bra 	$L__BB8_34;
	cvt.u64.u32 	%rd143, %r456;
	cvt.u64.u32 	%rd144, %r452;
	add.s64 	%rd145, %rd143, %rd144;
	shl.b64 	%rd146, %rd145, 3;
	add.s64 	%rd147, %rd146, %rd15;
	add.s64 	%rd203, %rd147, 4096;
	add.s32 	%r457, %r456, %r452;
$L__BB8_33:
	mul.wide.u32 	%rd156, %r457, 8;
	add.s64 	%rd149, %rd15, %rd156;
	// begin inline asm
	ld.global.nc.u64 %rd148, [%rd149];
	// end inline asm
	mov.b64 	%fd237, %rd148;
	setp.lt.f64 	%p135, %fd366, %fd237;
	selp.f64 	%fd238, %fd237, %fd366, %p135;
	add.s64 	%rd151, %rd203, -2048;
	// begin inline asm
	ld.global.nc.u64 %rd150, [%rd151];
	// end inline asm
	mov.b64 	%fd239, %rd150;
	setp.lt.f64 	%p136, %fd238, %fd239;
	selp.f64 	%fd240, %fd239, %fd238, %p136;
	// begin inline asm
	ld.global.nc.u64 %rd152, [%rd203];
	// end inline asm
	mov.b64 	%fd241, %rd152;
	setp.lt.f64 	%p137, %fd240, %fd241;
	selp.f64 	%fd242, %fd241, %fd240, %p137;
	add.s64 	%rd155, %rd203, 2048;
	// begin inline asm
	ld.global.nc.u64 %rd154, [%rd155];
	// end inline asm
	mov.b64 	%fd243, %rd154;
	setp.lt.f64 	%p138, %fd242, %fd243;
	selp.f64 	%fd366, %fd243, %fd242, %p138;
	add.s32 	%r456, %r456, 1024;
	add.s64 	%rd203, %rd203, 8192;
	add.s32 	%r457, %r457, 1024;
	setp.lt.s32 	%p139, %r456, %r19;
	@%p139 bra 	$L__BB8_33;
$L__BB8_34:
	// begin inline asm
	mov.u32 %r266, %laneid;
	// end inline asm
	mov.b64 	%rd157, %fd366;
	mov.b64 	{%r268, %r273}, %rd157;
	mov.b32 	%r274, 1;
	mov.b32 	%r315, 31;
	mov.b32 	%r316, -1;
	// begin inline asm
	shfl.sync.down.b32 %r267, %r268, %r274, %r315, %r316;
	// end inline asm
	// begin inline asm
	shfl.sync.down.b32 %r272, %r273, %r274, %r315, %r316;
	// end inline asm
	mov.b64 	%rd158, {%r267, %r272};
	mov.b64 	%fd244, %rd158;
	setp.gt.s32 	%p140, %r266, 30;
	setp.lt.f64 	%p141, %fd366, %fd244;
	selp.f64 	%fd245, %fd244, %fd366, %p141;
	selp.f64 	%fd246, %fd366, %fd245, %p140;
	mov.b64 	%rd159, %fd246;
	mov.b64 	{%r278, %r283}, %rd159;
	mov.b32 	%r284, 2;
	// begin inline asm
	shfl.sync.down.b32 %r277, %r278, %r284, %r315, %r316;
	// end inline asm
	// begin inline asm
	shfl.sync.down.b32 %r282, %r283, %r284, %r315, %r316;
	// end inline asm
	mov.b64 	%rd160, {%r277, %r282};
	mov.b64 	%fd247, %rd160;
	setp.gt.s32 	%p142, %r266, 29;
	setp.lt.f64 	%p143, %fd246, %fd247;
	selp.f64 	%fd248, %fd247, %fd246, %p143;
	selp.f64 	%fd249, %fd246, %fd248, %p142;
	mov.b64 	%rd161, %fd249;
	mov.b64 	{%r288, %r293}, %rd161;
	mov.b32 	%r294, 4;
	// begin inline asm
	shfl.sync.down.b32 %r287, %r288, %r294, %r315, %r316;
	// end inline asm
	// begin inline asm
	shfl.sync.down.b32 %r292, %r293, %r294, %r315, %r316;
	// end inline asm
	mov.b64 	%rd162, {%r287, %r292};
	mov.b64 	%fd250, %rd162;
	setp.gt.s32 	%p144, %r266, 27;
	setp.lt.f64 	%p145, %fd249, %fd250;
	selp.f64 	%fd251, %fd250, %fd249, %p145;
	selp.f64 	%fd252, %fd249, %fd251, %p144;
	mov.b64 	%rd163, %fd252;
	mov.b64 	{%r298, %r303}, %rd163;
	mov.b32 	%r304, 8;
	// begin inline asm
	shfl.sync.down.b32 %r297, %r298, %r304, %r315, %r316;
	// end inline asm
	// begin inline asm
	shfl.sync.down.b32 %r302, %r303, %r304, %r315, %r316;
	// end inline asm
	mov.b64 	%rd164, {%r297, %r302};
	mov.b64 	%fd253, %rd164;
	setp.gt.s32 	%p146, %r266, 23;
	setp.lt.f64 	%p147, %fd252, %fd253;
	selp.f64 	%fd254, %fd253, %fd252, %p147;
	selp.f64 	%fd255, %fd252, %fd254, %p146;
	mov.b64 	%rd165, %fd255;
	mov.b64 	{%r308, %r313}, %rd165;
	mov.b32 	%r314, 16;
	// begin inline asm
	shfl.sync.down.b32 %r307, %r308, %r314, %r315, %r316;
	// end inline asm
	// begin inline asm
	shfl.sync.down.b32 %r312, %r313, %r314, %r315, %r316;
	// end inline asm
	mov.b64 	%rd166, {%r307, %r312};
	mov.b64 	%fd256, %rd166;
	setp.gt.s32 	%p148, %r266, 15;
	setp.lt.f64 	%p149, %fd255, %fd256;
	selp.f64 	%fd26, %fd256, %fd255, %p149;
	selp.f64 	%fd380, %fd255, %fd26, %p148;
	setp.ne.s32 	%p150, %r266, 0;
	@%p150 bra 	$L__BB8_36;
	shr.u32 	%r317, %r13, 2;
	and.b32  	%r318, %r317, 248;
	mov.u32 	%r319, _ZZN3cub18CUB_300001_SM_10006detail6reduce28DeviceReduceSingleTileKernelINS2_10policy_hubIdjN4cuda3__47maximumIdEEE10Policy1000EPdSB_iS8_ddNS5_3std3__410__identityEEEvT0_T1_T2_T3_T4_T6_E12temp_storage;
	add.s32 	%r320, %r319, %r318;
	st.shared.f64 	[%r320+8], %fd26;
$L__BB8_36:
	bar.sync 	0;
	setp.ne.s32 	%p151, %r13, 0;
	@%p151 bra 	$L__BB8_72;
	ld.shared.f64 	%fd257, [_ZZN3cub18CUB_300001_SM_10006detail6reduce28DeviceReduceSingleTileKernelINS2_10policy_hubIdjN4cuda3__47maximumIdEEE10Policy1000EPdSB_iS8_ddNS5_3std3__410__identityEEEvT0_T1_T2_T3_T4_T6_E12temp_storage+16];
	setp.lt.f64 	%p152, %fd380, %fd257;
	selp.f64 	%fd258, %fd257, %fd380, %p152;
	ld.shared.f64 	%fd259, [_ZZN3cub18CUB_300001_SM_10006detail6reduce28DeviceReduceSingleTileKernelINS2_10policy_hubIdjN4cuda3__47maximumIdEEE10Policy1000EPdSB_iS8_ddNS5_3std3__410__identityEEEvT0_T1_T2_T3_T4_T6_E12temp_storage+24];
	setp.lt.f64 	%p153, %fd258, %fd259;
	selp.f64 	%fd260, %fd259, %fd258, %p153;
	ld.shared.f64 	%fd261, [_ZZN3cub18CUB_300001_SM_10006detail6reduce28DeviceReduceSingleTileKernelINS2_10policy_hubIdjN4cuda3__47maximumIdEEE10Policy1000EPdSB_iS8_ddNS5_3std3__410__identityEEEvT0_T1_T2_T3_T4_T6_E12temp_storage+32];
	setp.lt.f64 	%p154, %fd260, %fd261;
	selp.f64 	%fd262, %fd261, %fd260, %p154;
	ld.shared.f64 	%fd263, [_ZZN3cub18CUB_300001_SM_10006detail6reduce28DeviceReduceSingleTileKernelINS2_10policy_hubIdjN4cuda3__47maximumIdEEE10Policy1000EPdSB_iS8_ddNS5_3std3__410__identityEEEvT0_T1_T2_T3_T4_T6_E12temp_storage+40];
	setp.lt.f64 	%p155, %fd262, %fd263;
	selp.f64 	%fd264, %fd263, %fd262, %p155;
	ld.shared.f64 	%fd265, [_ZZN3cub18CUB_300001_SM_10006detail6reduce28DeviceReduceSingleTileKernelINS2_10policy_hubIdjN4cuda3__47maximumIdEEE10Policy1000EPdSB_iS8_ddNS5_3std3__410__identityEEEvT0_T1_T2_T3_T4_T6_E12temp_storage+48];
	setp.lt.f64 	%p156, %fd264, %fd265;
	selp.f64 	%fd266, %fd265, %fd264, %p156;
	ld.shared.f64 	%fd267, [_ZZN3cub18CUB_300001_SM_10006detail6reduce28DeviceReduceSingleTileKernelINS2_10policy_hubIdjN4cuda3__47maximumIdEEE10Policy1000EPdSB_iS8_ddNS5_3std3__410__identityEEEvT0_T1_T2_T3_T4_T6_E12temp_storage+56];
	setp.lt.f64 	%p157, %fd266, %fd267;
	selp.f64 	%fd268, %fd267, %fd266, %p157;
	ld.shared.f64 	%fd269, [_ZZN3cub18CUB_300001_SM_10006detail6reduce28DeviceReduceSingleTileKernelINS2_10policy_hubIdjN4cuda3__47maximumIdEEE10Policy1000EPdSB_iS8_ddNS5_3std3__410__identityEEEvT0_T1_T2_T3_T4_T6_E12temp_storage+64];
	setp.lt.f64 	%p158, %fd268, %fd269;
	selp.f64 	%fd380, %fd269, %fd268, %p158;
	bra.uni 	$L__BB8_72;
$L__BB8_38:
	setp.gt.s32 	%p3, %r68, 2047;
	@%p3 bra 	$L__BB8_56;
	mov.u32 	%r35, %tid.x;
	setp.ge.s32 	%p52, %r35, %r68;
	mov.f64 	%fd372, 0d0000000000000000;
	mov.u32 	%r462, %r35;
	@%p52 bra 	$L__BB8_41;
	mul.wide.u32 	%rd81, %r35, 8;
	add.s64 	%rd80, %rd15, %rd81;
	// begin inline asm
	ld.global.nc.u64 %rd79, [%rd80];
	// end inline asm
	mov.b64 	%fd372, %rd79;
	add.s32 	%r462, %r35, 256;
$L__BB8_41:
	setp.ge.s32 	%p53, %r462, %r68;
	@%p53 bra 	$L__BB8_47;
	not.b32 	%r133, %r462;
	add.s32 	%r38, %r68, %r133;
	and.b32  	%r134, %r38, 768;
	setp.eq.s32 	%p54, %r134, 768;
	@%p54 bra 	$L__BB8_45;
	mul.wide.u32 	%rd82, %r462, 8;
	add.s64 	%rd204, %rd15, %rd82;
	shr.u32 	%r135, %r38, 8;
	add.s32 	%r136, %r135, 1;
	and.b32  	%r137, %r136, 3;
	neg.s32 	%r460, %r137;
$L__BB8_44:
	.pragma "nounroll";
	// begin inline asm
	ld.global.nc.u64 %rd83, [%rd204];
	// end inline asm
	mov.b64 	%fd125, %rd83;
	setp.lt.f64 	%p55, %fd372, %fd125;
	selp.f64 	%fd372, %fd125, %fd372, %p55;
	add.s32 	%r462, %r462, 256;
	add.s64 	%rd204, %rd204, 2048;
	add.s32 	%r460, %r460, 1;
	setp.ne.s32 	%p56, %r460, 0;
	@%p56 bra 	$L__BB8_44;
$L__BB8_45:
	setp.lt.u32 	%p57, %r38, 768;
	@%p57 bra 	$L__BB8_47;
$L__BB8_46:
	mul.wide.s32 	%rd93, %r462, 8;
	add.s64 	%rd86, %rd15, %rd93;
	// begin inline asm
	ld.global.nc.u64 %rd85, [%rd86];
	// end inline asm
	mov.b64 	%fd126, %rd85;
	setp.lt.f64 	%p58, %fd372, %fd126;
	selp.f64 	%fd127, %fd126, %fd372, %p58;
	add.s64 	%rd88, %rd86, 2048;
	// begin inline asm
	ld.global.nc.u64 %rd87, [%rd88];
	// end inline asm
	mov.b64 	%fd128, %rd87;
	setp.lt.f64 	%p59, %fd127, %fd128;
	selp.f64 	%fd129, %fd128, %fd127, %p59;
	add.s64 	%rd90, %rd86, 4096;
	// begin inline asm
	ld.global.nc.u64 %rd89, [%rd90];
	// end inline asm
	mov.b64 	%fd130, %rd89;
	setp.lt.f64 	%p60, %fd129, %fd130;
	selp.f64 	%fd131, %fd130, %fd129, %p60;
	add.s64 	%rd92, %rd86, 6144;
	// begin inline asm
	ld.global.nc.u64 %rd91, [%rd92];
	// end inline asm
	mov.b64 	%fd132, %rd91;
	setp.lt.f64 	%p61, %fd131, %fd132;
	selp.f64 	%fd372, %fd132, %fd131, %p61;
	add.s32 	%r462, %r462, 1024;
	setp.lt.s32 	%p62, %r462, %r68;
	@%p62 bra 	$L__BB8_46;
$L__BB8_47:
	setp.lt.s32 	%p63, %r68, 256;
	@%p63 bra 	$L__BB8_52;
	// begin inline asm
	mov.u32 %r201, %laneid;
	// end inline asm
	mov.b64 	%rd104, %fd372;
	mov.b64 	{%r203, %r208}, %rd104;
	mov.b32 	%r209, 1;
	mov.b32 	%r250, 31;
	mov.b32 	%r251, -1;
	// begin inline asm
	shfl.sync.down.b32 %r202, %r203, %r209, %r250, %r251;
	// end inline asm
	// begin inline asm
	shfl.sync.down.b32 %r207, %r208, %r209, %r250, %r251;
	// end inline asm
	mov.b64 	%rd105, {%r202, %r207};
	mov.b64 	%fd180, %rd105;
	setp.gt.s32 	%p91, %r201, 30;
	setp.lt.f64 	%p92, %fd372, %fd180;
	selp.f64 	%fd181, %fd180, %fd372, %p92;
	selp.f64 	%fd182, %fd372, %fd181, %p91;
	mov.b64 	%rd106, %fd182;
	mov.b64 	{%r213, %r218}, %rd106;
	mov.b32 	%r219, 2;
	// begin inline asm
	shfl.sync.down.b32 %r212, %r213, %r219, %r250, %r251;
	// end inline asm
	// begin inline asm
	shfl.sync.down.b32 %r217, %r218, %r219, %r250, %r251;
	// end inline asm
	mov.b64 	%rd107, {%r212, %r217};
	mov.b64 	%fd183, %rd107;
	setp.gt.s32 	%p93, %r201, 29;
	setp.lt.f64 	%p94, %fd182, %fd183;
	selp.f64 	%fd184, %fd183, %fd182, %p94;
	selp.f64 	%fd185, %fd182, %fd184, %p93;
	mov.b64 	%rd108, %fd185;
	mov.b64 	{%r223, %r228}, %rd108;
	mov.b32 	%r229, 4;
	// begin inline asm
	shfl.sync.down.b32 %r222, %r223, %r229, %r250, %r251;
	// end inline asm
	// begin inline asm
	shfl.sync.down.b32 %r227, %r228, %r229, %r250, %r251;
	// end inline asm
	mov.b64 	%rd109, {%r222, %r227};
	mov.b64 	%fd186, %rd109;
	setp.gt.s32 	%p95, %r201, 27;
	setp.lt.f64 	%p96, %fd185, %fd186;
	selp.f64 	%fd187, %fd186, %fd185, %p96;
	selp.f64 	%fd188, %fd185, %fd187, %p95;
	mov.b64 	%rd110, %fd188;
	mov.b64 	{%r233, %r238}, %rd110;
	mov.b32 	%r239, 8;
	// begin inline asm
	shfl.sync.down.b32 %r232, %r233, %r239, %r250, %r251;
	// end inline asm
	// begin inline asm
	shfl.sync.down.b32 %r237, %r238, %r239, %r250, %r251;
	// end inline asm
	mov.b64 	%rd111, {%r232, %r237};
	mov.b64 	%fd189, %rd111;
	setp.gt.s32 	%p97, %r201, 23;
	setp.lt.f64 	%p98, %fd188, %fd189;
	selp.f64 	%fd190, %fd189, %fd188, %p98;
	selp.f64 	%fd191, %fd188, %fd190, %p97;
	mov.b64 	%rd112, %fd191;
	mov.b64 	{%r243, %r248}, %rd112;
	mov.b32 	%r249, 16;
	// begin inline asm
	shfl.sync.down.b32 %r242, %r243, %r249, %r250, %r251;
	// end inline asm
	// begin inline asm
	shfl.sync.down.b32 %r247, %r248, %r249, %r250, %r251;
	// end inline asm
	mov.b64 	%rd113, {%r242, %r247};
	mov.b64 	%fd192, %rd113;
	setp.gt.s32 	%p99, %r201, 15;
	setp.lt.f64 	%p100, %fd191, %fd192;
	selp.f64 	%fd38, %fd192, %fd191, %p100;
	selp.f64 	%fd380, %fd191, %fd38, %p99;
	setp.ne.s32 	%p101, %r201, 0;
	@%p101 bra 	$L__BB8_50;
	shr.u32 	%r252, %r35, 2;
	and.b32  	%r253, %r252, 248;
	mov.u32 	%r254, _ZZN3cub18CUB_300001_SM_10006detail6reduce28DeviceReduceSingleTileKernelINS2_10policy_hubIdjN4cuda3__47maximumIdEEE10Policy1000EPdSB_iS8_ddNS5_3std3__410__identityEEEvT0_T1_T2_T3_T4_T6_E12temp_storage;
	add.s32 	%r255, %r254, %r253;
	st.shared.f64 	[%r255+8], %fd38;
$L__BB8_50:
	bar.sync 	0;
	setp.ne.s32 	%p102, %r35, 0;
	@%p102 bra 	$L__BB8_72;
	ld.shared.f64 	%fd193, [_ZZN3cub18CUB_300001_SM_10006detail6reduce28DeviceReduceSingleTileKernelINS2_10policy_hubIdjN4cuda3__47maximumIdEEE10Policy1000EPdSB_iS8_ddNS5_3std3__410__identityEEEvT0_T1_T2_T3_T4_T6_E12temp_storage+16];
	setp.lt.f64 	%p103, %fd380, %fd193;
	selp.f64 	%fd194, %fd193, %fd380, %p103;
	ld.shared.f64 	%fd195, [_ZZN3cub18CUB_300001_SM_10006detail6reduce28DeviceReduceSingleTileKernelINS2_10policy_hubIdjN4cuda3__47maximumIdEEE10Policy1000EPdSB_iS8_ddNS5_3std3__410__identityEEEvT0_T1_T2_T3_T4_T6_E12temp_storage+24];
	setp.lt.f64 	%p104, %fd194, %fd195;
	selp.f64 	%fd196, %fd195, %fd194, %p104;
	ld.shared.f64 	%fd197, [_ZZN3cub18CUB_300001_SM_10006detail6reduce28DeviceReduceSingleTileKernelINS2_10policy_hubIdjN4cuda3__47maximumIdEEE10Policy1000EPdSB_iS8_ddNS5_3std3__410__identityEEEvT0_T1_T2_T3_T4_T6_E12temp_storage+32];
	setp.lt.f64 	%p105, %fd196, %fd197;
	selp.f64 	%fd198, %fd197, %fd196, %p105;
	ld.shared.f64 	%fd199, [_ZZN3cub18CUB_300001_SM_10006detail6reduce28DeviceReduceSingleTileKernelINS2_10policy_hubIdjN4cuda3__47maximumIdEEE10Policy1000EPdSB_iS8_ddNS5_3std3__410__identityEEEvT0_T1_T2_T3_T4_T6_E12temp_storage+40];
	setp.lt.f64 	%p106, %fd198, %fd199;
	selp.f64 	%fd200, %fd199, %fd198, %p106;
	ld.shared.f64 	%fd201, [_ZZN3cub18CUB_300001_SM_10006detail6reduce28DeviceReduceSingleTileKernelINS2_10policy_hubIdjN4cuda3__47maximumIdEEE10Policy1000EPdSB_iS8_ddNS5_3std3__410__identityEEEvT0_T1_T2_T3_T4_T6_E12temp_storage+48];
	setp.lt.f64 	%p107, %fd200, %fd201;
	selp.f64 	%fd202, %fd201, %fd200, %p107;
	ld.shared.f64 	%fd203, [_ZZN3cub18CUB_300001_SM_10006detail6reduce28DeviceReduceSingleTileKernelINS2_10policy_hubIdjN4cuda3__47maximumIdEEE10Policy1000EPdSB_iS8_ddNS5_3std3__410__identityEEEvT0_T1_T2_T3_T4_T6_E12temp_storage+56];
	setp.lt.f64 	%p108, %fd202, %fd203;
	selp.f64 	%fd204, %fd203, %fd202, %p108;
	ld.shared.f64 	%fd205, [_ZZN3cub18CUB_300001_SM_10006detail6reduce28DeviceReduceSingleTileKernelINS2_10policy_hubIdjN4cuda3__47maximumIdEEE10Policy1000EPdSB_iS8_ddNS5_3std3__410__identityEEEvT0_T1_T2_T3_T4_T6_E12temp_storage+64];
	setp.lt.f64 	%p109, %fd204, %fd205;
	selp.f64 	%fd380, %fd205, %fd204, %p109;
	bra.uni 	$L__BB8_72;
$L__BB8_52:
	// begin inline asm
	mov.u32 %r138, %laneid;
	// end inline asm
	and.b32  	%r189, %r35, 992;
	add.s32 	%r190, %r189, 32;
	setp.gt.s32 	%p64, %r190, %r68;
	not.b32 	%r191, %r189;
	add.s32 	%r192, %r68, %r191;
	selp.b32 	%r187, %r192, 31, %p64;
	mov.b64 	%rd94, %fd372;
	mov.b64 	{%r140, %r145}, %rd94;
	mov.b32 	%r146, 1;
	mov.b32 	%r188, -1;
	// begin inline asm
	shfl.sync.down.b32 %r139, %r140, %r146, %r187, %r188;
	// end inline asm
	// begin inline asm
	shfl.sync.down.b32 %r144, %r145, %r146, %r187, %r188;
	// end inline asm
	mov.b64 	%rd95, {%r139, %r144};
	mov.b64 	%fd133, %rd95;
	setp.lt.s32 	%p65, %r138, %r187;
	setp.lt.f64 	%p66, %fd372, %fd133;
	selp.f64 	%fd134, %fd133, %fd372, %p66;
	selp.f64 	%fd135, %fd134, %fd372, %p65;
	mov.b64 	%rd96, %fd135;
	mov.b64 	{%r150, %r155}, %rd96;
	mov.b32 	%r156, 2;
	// begin inline asm
	shfl.sync.down.b32 %r149, %r150, %r156, %r187, %r188;
	// end inline asm
	// begin inline asm
	shfl.sync.down.b32 %r154, %r155, %r156, %r187, %r188;
	// end inline asm
	mov.b64 	%rd97, {%r149, %r154};
	mov.b64 	%fd136, %rd97;
	add.s32 	%r193, %r138, 2;
	setp.gt.s32 	%p67, %r193, %r187;
	setp.lt.f64 	%p68, %fd135, %fd136;
	selp.f64 	%fd137, %fd136, %fd135, %p68;
	selp.f64 	%fd138, %fd135, %fd137, %p67;
	mov.b64 	%rd98, %fd138;
	mov.b64 	{%r160, %r165}, %rd98;
	mov.b32 	%r166, 4;
	// begin inline asm
	shfl.sync.down.b32 %r159, %r160, %r166, %r187, %r188;
	// end inline asm
	// begin inline asm
	shfl.sync.down.b32 %r164, %r165, %r166, %r187, %r188;
	// end inline asm
	mov.b64 	%rd99, {%r159, %r164};
	mov.b64 	%fd139, %rd99;
	add.s32 	%r194, %r138, 4;
	setp.gt.s32 	%p69, %r194, %r187;
	setp.lt.f64 	%p70, %fd138, %fd139;
	selp.f64 	%fd140, %fd139, %fd138, %p70;
	selp.f64 	%fd141, %fd138, %fd140, %p69;
	mov.b64 	%rd100, %fd141;
	mov.b64 	{%r170, %r175}, %rd100;
	mov.b32 	%r176, 8;
	// begin inline asm
	shfl.sync.down.b32 %r169, %r170, %r176, %r187, %r188;
	// end inline asm
	// begin inline asm
	shfl.sync.down.b32 %r174, %r175, %r176, %r187, %r188;
	// end inline asm
	mov.b64 	%rd101, {%r169, %r174};
	mov.b64 	%fd142, %rd101;
	add.s32 	%r195, %r138, 8;
	setp.gt.s32 	%p71, %r195, %r187;
	setp.lt.f64 	%p72, %fd141, %fd142;
	selp.f64 	%fd143, %fd142, %fd141, %p72;
	selp.f64 	%fd144, %fd141, %fd143, %p71;
	mov.b64 	%rd102, %fd144;
	mov.b64 	{%r180, %r185}, %rd102;
	mov.b32 	%r186, 16;
	// begin inline asm
	shfl.sync.down.b32 %r179, %r180, %r186, %r187, %r188;
	// end inline asm
	// begin inline asm
	shfl.sync.down.b32 %r184, %r185, %r186, %r187, %r188;
	// end inline asm
	mov.b64 	%rd103, {%r179, %r184};
	mov.b64 	%fd145, %rd103;
	add.s32 	%r196, %r138, 16;
	setp.gt.s32 	%p73, %r196, %r187;
	setp.lt.f64 	%p74, %fd144, %fd145;
	selp.f64 	%fd146, %fd145, %fd144, %p74;
	selp.f64 	%fd380, %fd144, %fd146, %p73;
	setp.ne.s32 	%p75, %r138, 0;
	@%p75 bra 	$L__BB8_54;
	shr.u32 	%r197, %r35, 2;
	and.b32  	%r198, %r197, 248;
	mov.u32 	%r199, _ZZN3cub18CUB_300001_SM_10006detail6reduce28DeviceReduceSingleTileKernelINS2_10policy_hubIdjN4cuda3__47maximumIdEEE10Policy1000EPdSB_iS8_ddNS5_3std3__410__identityEEEvT0_T1_T2_T3_T4_T6_E12temp_storage;
	add.s32 	%r200, %r199, %r198;
	st.shared.f64 	[%r200+8], %fd380;
$L__BB8_54:
	bar.sync 	0;
	setp.ne.s32 	%p76, %r35, 0;
	@%p76 bra 	$L__BB8_72;
	setp.gt.s32 	%p77, %r68, 32;
	ld.shared.f64 	%fd147, [_ZZN3cub18CUB_300001_SM_10006detail6reduce28DeviceReduceSingleTileKernelINS2_10policy_hubIdjN4cuda3__47maximumIdEEE10Policy1000EPdSB_iS8_ddNS5_3std3__410__identityEEEvT0_T1_T2_T3_T4_T6_E12temp_storage+16];
	setp.lt.f64 	%p78, %fd380, %fd147;
	selp.f64 	%fd149, %fd147, %fd380, %p78;
	selp.f64 	%fd150, %fd149, %fd380, %p77;
	setp.gt.s32 	%p79, %r68, 64;
	ld.shared.f64 	%fd152, [_ZZN3cub18CUB_300001_SM_10006detail6reduce28DeviceReduceSingleTileKernelINS2_10policy_hubIdjN4cuda3__47maximumIdEEE10Policy1000EPdSB_iS8_ddNS5_3std3__410__identityEEEvT0_T1_T2_T3_T4_T6_E12temp_storage+24];
	setp.lt.f64 	%p80, %fd150, %fd152;
	selp.f64 	%fd154, %fd152, %fd150, %p80;
	selp.f64 	%fd155, %fd154, %fd150, %p79;
	setp.gt.s32 	%p81, %r68, 96;
	ld.shared.f64 	%fd157, [_ZZN3cub18CUB_300001_SM_10006detail6reduce28DeviceReduceSingleTileKernelINS2_10policy_hubIdjN4cuda3__47maximumIdEEE10Policy1000EPdSB_iS8_ddNS5_3std3__410__identityEEEvT0_T1_T2_T3_T4_T6_E12temp_storage+32];
	setp.lt.f64 	%p82, %fd155, %fd157;
	selp.f64 	%fd159, %fd157, %fd155, %p82;
	selp.f64 	%fd160, %fd159, %fd155, %p81;
	setp.gt.s32 	%p83, %r68, 128;
	ld.shared.f64 	%fd162, [_ZZN3cub18CUB_300001_SM_10006detail6reduce28DeviceReduceSingleTileKernelINS2_10policy_hubIdjN4cuda3__47maximumIdEEE10Policy1000EPdSB_iS8_ddNS5_3std3__410__identityEEEvT0_T1_T2_T3_T4_T6_E12temp_storage+40];
	setp.lt.f64 	%p84, %fd160, %fd162;
	selp.f64 	%fd164, %fd162, %fd160, %p84;
	selp.f64 	%fd165, %fd164, %fd160, %p83;
	setp.gt.s32 	%p85, %r68, 160;
	ld.shared.f64 	%fd167, [_ZZN3cub18CUB_300001_SM_10006detail6reduce28DeviceReduceSingleTileKernelINS2_10policy_hubIdjN4cuda3__47maximumIdEEE10Policy1000EPdSB_iS8_ddNS5_3std3__410__identityEEEvT0_T1_T2_T3_T4_T6_E12temp_storage+48];
	setp.lt.f64 	%p86, %fd165, %fd167;
	selp.f64 	%fd169, %fd167, %fd165, %p86;
	selp.f64 	%fd170, %fd169, %fd165, %p85;
	setp.gt.s32 	%p87, %r68, 192;
	ld.shared.f64 	%fd172, [_ZZN3cub18CUB_300001_SM_10006detail6reduce28DeviceReduceSingleTileKernelINS2_10policy_hubIdjN4cuda3__47maximumIdEEE10Policy1000EPdSB_iS8_ddNS5_3std3__410__identityEEEvT0_T1_T2_T3_T4_T6_E12temp_storage+56];
	setp.lt.f64 	%p88, %fd170, %fd172;
	selp.f64 	%fd174, %fd172, %fd170, %p88;
	selp.f64 	%fd175, %fd174, %fd170, %p87;
	setp.gt.s32 	%p89, %r68, 224;
	ld.shared.f64 	%fd177, [_ZZN3cub18CUB_300001_SM_10006detail6reduce28DeviceReduceSingleTileKernelINS2_10policy_hubIdjN4cuda3__47maximumIdEEE10Policy1000EPdSB_iS8_ddNS5_3std3__410__identityEEEvT0_T1_T2_T3_T4_T6_E12temp_storage+64];
	setp.lt.f64 	%p90, %fd175, %fd177;
	selp.f64 	%fd179, %fd177, %fd175, %p90;
	selp.f64 	%fd380, %fd179, %fd175, %p89;
	bra.uni 	$L__BB8_72;
$L__BB8_56:
	mov.u32 	%r47, %tid.x;
	mul.wide.u32 	%rd34, %r47, 8;
	add.s64 	%rd19, %rd15, %rd34;
	// begin inline asm
	ld.global.nc.u64 %rd18, [%rd19];
	// end inline asm
	mov.b64 	%fd59, %rd18;
	add.s64 	%rd21, %rd19, 2048;
	// begin inline asm
	ld.global.nc.u64 %rd20, [%rd21];
	// end inline asm
	mov.b64 	%fd60, %rd20;
	add.s64 	%rd23, %rd19, 4096;
	// begin inline asm
	ld.global.nc.u64 %rd22, [%rd23];
	// end inline asm
	mov.b64 	%fd61, %rd22;
	add.s64 	%rd25, %rd19, 6144;
	// begin inline asm
	ld.global.nc.u64 %rd24, [%rd25];
	// end inline asm
	mov.b64 	%fd62, %rd24;
	add.s64 	%rd27, %rd19, 8192;
	// begin inline asm
	ld.global.nc.u64 %rd26, [%rd27];
	// end inline asm
	mov.b64 	%fd63, %rd26;
	add.s64 	%rd29, %rd19, 10240;
	// begin inline asm
	ld.global.nc.u64 %rd28, [%rd29];
	// end inline asm
	mov.b64 	%fd64, %rd28;
	add.s64 	%rd31, %rd19, 12288;
	// begin inline asm
	ld.global.nc.u64 %rd30, [%rd31];
	// end inline asm
	mov.b64 	%fd65, %rd30;
	add.s64 	%rd33, %rd19, 14336;
	// begin inline asm
	ld.global.nc.u64 %rd32, [%rd33];
	// end inline asm
	mov.b64 	%fd66, %rd32;
	setp.lt.f64 	%p4, %fd59, %fd60;
	selp.f64 	%fd67, %fd60, %fd59, %p4;
	setp.lt.f64 	%p5, %fd67, %fd61;
	selp.f64 	%fd68, %fd61, %fd67, %p5;
	setp.lt.f64 	%p6, %fd68, %fd62;
	selp.f64 	%fd69, %fd62, %fd68, %p6;
	setp.lt.f64 	%p7, %fd69, %fd63;
	selp.f64 	%fd70, %fd63, %fd69, %p7;
	setp.lt.f64 	%p8, %fd70, %fd64;
	selp.f64 	%fd71, %fd64, %fd70, %p8;
	setp.lt.f64 	%p9, %fd71, %fd65;
	selp.f64 	%fd72, %fd65, %fd71, %p9;
	setp.lt.f64 	%p10, %fd72, %fd66;
	selp.f64 	%fd379, %fd66, %fd72, %p10;
	setp.lt.u32 	%p11, %r68, 4096;
	mov.b32 	%r465, 2048;
	@%p11 bra 	$L__BB8_60;
	add.s32 	%r48, %r68, -2048;
	mov.b32 	%r465, 2048;
$L__BB8_58:
	mul.wide.s32 	%rd51, %r465, 8;
	add.s64 	%rd36, %rd19, %rd51;
	// begin inline asm
	ld.global.nc.u64 %rd35, [%rd36];
	// end inline asm
	mov.b64 	%fd73, %rd35;
	add.s64 	%rd38, %rd36, 2048;
	// begin inline asm
	ld.global.nc.u64 %rd37, [%rd38];
	// end inline asm
	mov.b64 	%fd74, %rd37;
	add.s64 	%rd40, %rd36, 4096;
	// begin inline asm
	ld.global.nc.u64 %rd39, [%rd40];
	// end inline asm
	mov.b64 	%fd75, %rd39;
	add.s64 	%rd42, %rd36, 6144;
	// begin inline asm
	ld.global.nc.u64 %rd41, [%rd42];
	// end inline asm
	mov.b64 	%fd76, %rd41;
	add.s64 	%rd44, %rd36, 8192;
	// begin inline asm
	ld.global.nc.u64 %rd43, [%rd44];
	// end inline asm
	mov.b64 	%fd77, %rd43;
	add.s64 	%rd46, %rd36, 10240;
	// begin inline asm
	ld.global.nc.u64 %rd45, [%rd46];
	// end inline asm
	mov.b64 	%fd78, %rd45;
	add.s64 	%rd48, %rd36, 12288;
	// begin inline asm
	ld.global.nc.u64 %rd47, [%rd48];
	// end inline asm
	mov.b64 	%fd79, %rd47;
	add.s64 	%rd50, %rd36, 14336;
	// begin inline asm
	ld.global.nc.u64 %rd49, [%rd50];
	// end inline asm
	mov.b64 	%fd80, %rd49;
	setp.lt.f64 	%p12, %fd379, %fd73;
	selp.f64 	%fd81, %fd73, %fd379, %p12;
	setp.lt.f64 	%p13, %fd81, %fd74;
	selp.f64 	%fd82, %fd74, %fd81, %p13;
	setp.lt.f64 	%p14, %fd82, %fd75;
	selp.f64 	%fd83, %fd75, %fd82, %p14;
	setp.lt.f64 	%p15, %fd83, %fd76;
	selp.f64 	%fd84, %fd76, %fd83, %p15;
	setp.lt.f64 	%p16, %fd84, %fd77;
	selp.f64 	%fd85, %fd77, %fd84, %p16;
	setp.lt.f64 	%p17, %fd85, %fd78;
	selp.f64 	%fd86, %fd78, %fd85, %p17;
	setp.lt.f64 	%p18, %fd86, %fd79;
	selp.f64 	%fd87, %fd79, %fd86, %p18;
	setp.lt.f64 	%p19, %fd87, %fd80;
	selp.f64 	%fd379, %fd80, %fd87, %p19;
	sub.s32 	%r71, %r68, %r465;
	setp.lt.s32 	%p20, %r71, 2048;
	@%p20 bra 	$L__BB8_68;
	add.s32 	%r465, %r465, 2048;
	setp.le.s32 	%p21, %r465, %r48;
	@%p21 bra 	$L__BB8_58;
$L__BB8_60:
	setp.le.s32 	%p22, %r68, %r465;
	@%p22 bra 	$L__BB8_68;
	sub.s32 	%r52, %r68, %r465;
	setp.ge.s32 	%p23, %r47, %r52;
	@%p23 bra 	$L__BB8_68;
	not.b32 	%r72, %r47;
	add.s32 	%r73, %r68, %r72;
	sub.s32 	%r53, %r73, %r465;
	and.b32  	%r74, %r53, 768;
	setp.eq.s32 	%p24, %r74, 768;
	mov.u32 	%r469, %r47;
	@%p24 bra 	$L__BB8_65;
	add.s32 	%r467, %r47, %r465;
	shr.u32 	%r75, %r53, 8;
	add.s32 	%r76, %r75, 1;
	and.b32  	%r77, %r76, 3;
	neg.s32 	%r466, %r77;
	mov.u32 	%r469, %r47;
$L__BB8_64:
	.pragma "nounroll";
	mul.wide.u32 	%rd54, %r467, 8;
	add.s64 	%rd53, %rd15, %rd54;
	// begin inline asm
	ld.global.nc.u64 %rd52, [%rd53];
	// end inline asm
	mov.b64 	%fd89, %rd52;
	setp.lt.f64 	%p25, %fd379, %fd89;
	selp.f64 	%fd379, %fd89, %fd379, %p25;
	add.s32 	%r469, %r469, 256;
	add.s32 	%r467, %r467, 256;
	add.s32 	%r466, %r466, 1;
	setp.ne.s32 	%p26, %r466, 0;
	@%p26 bra 	$L__BB8_64;
$L__BB8_65:
	setp.lt.u32 	%p27, %r53, 768;
	@%p27 bra 	$L__BB8_68;
	cvt.u64.u32 	%rd55, %r469;
	cvt.u64.u32 	%rd56, %r465;
	add.s64 	%rd57, %rd55, %rd56;
	shl.b64 	%rd58, %rd57, 3;
	add.s64 	%rd59, %rd58, %rd15;
	add.s64 	%rd205, %rd59, 4096;
	add.s32 	%r470, %r469, %r465;
$L__BB8_67:
	mul.wide.u32 	%rd68, %r470, 8;
	add.s64 	%rd61, %rd15, %rd68;
	// begin inline asm
	ld.global.nc.u64 %rd60, [%rd61];
	// end inline asm
	mov.b64 	%fd90, %rd60;
	setp.lt.f64 	%p28, %fd379, %fd90;
	selp.f64 	%fd91, %fd90, %fd379, %p28;
	add.s64 	%rd63, %rd205, -2048;
	// begin inline asm
	ld.global.nc.u64 %rd62, [%rd63];
	// end inline asm
	mov.b64 	%fd92, %rd62;
	setp.lt.f64 	%p29, %fd91, %fd92;
	selp.f64 	%fd93, %fd92, %fd91, %p29;
	// begin inline asm
	ld.global.nc.u64 %rd64, [%rd205];
	// end inline asm
	mov.b64 	%fd94, %rd64;
	setp.lt.f64 	%p30, %fd93, %fd94;
	selp.f64 	%fd95, %fd94, %fd93, %p30;
	add.s64 	%rd67, %rd205, 2048;
	// begin inline asm
	ld.global.nc.u64 %rd66, [%rd67];
	// end inline asm
	mov.b64 	%fd96, %rd66;
	setp.lt.f64 	%p31, %fd95, %fd96;
	selp.f64 	%fd379, %fd96, %fd95, %p31;
	add.s32 	%r469, %r469, 1024;
	add.s64 	%rd205, %rd205, 8192;
	add.s32 	%r470, %r470, 1024;
	setp.lt.s32 	%p32, %r469, %r52;
	@%p32 bra 	$L__BB8_67;
$L__BB8_68:
	// begin inline asm
	mov.u32 %r78, %laneid;
	// end inline asm
	mov.b64 	%rd69, %fd379;
	mov.b64 	{%r80, %r85}, %rd69;
	mov.b32 	%r86, 1;
	mov.b32 	%r127, 31;
	mov.b32 	%r128, -1;
	// begin inline asm
	shfl.sync.down.b32 %r79, %r80, %r86, %r127, %r128;
	// end inline asm
	// begin inline asm
	shfl.sync.down.b32 %r84, %r85, %r86, %r127, %r128;
	// end inline asm
	mov.b64 	%rd70, {%r79, %r84};
	mov.b64 	%fd97, %rd70;
	setp.gt.s32 	%p33, %r78, 30;
	setp.lt.f64 	%p34, %fd379, %fd97;
	selp.f64 	%fd98, %fd97, %fd379, %p34;
	selp.f64 	%fd99, %fd379, %fd98, %p33;
	mov.b64 	%rd71, %fd99;
	mov.b64 	{%r90, %r95}, %rd71;
	mov.b32 	%r96, 2;
	// begin inline asm
	shfl.sync.down.b32 %r89, %r90, %r96, %r127, %r128;
	// end inline asm
	// begin inline asm
	shfl.sync.down.b32 %r94, %r95, %r96, %r127, %r128;
	// end inline asm
	mov.b64 	%rd72, {%r89, %r94};
	mov.b64 	%fd100, %rd72;
	setp.gt.s32 	%p35, %r78, 29;
	setp.lt.f64 	%p36, %fd99, %fd100;
	selp.f64 	%fd101, %fd100, %fd99, %p36;
	selp.f64 	%fd102, %fd99, %fd101, %p35;
	mov.b64 	%rd73, %fd102;
	mov.b64 	{%r100, %r105}, %rd73;
	mov.b32 	%r106, 4;
	// begin inline asm
	shfl.sync.down.b32 %r99, %r100, %r106, %r127, %r128;
	// end inline asm
	// begin inline asm
	shfl.sync.down.b32 %r104, %r105, %r106, %r127, %r128;
	// end inline asm
	mov.b64 	%rd74, {%r99, %r104};
	mov.b64 	%fd103, %rd74;
	setp.gt.s32 	%p37, %r78, 27;
	setp.lt.f64 	%p38, %fd102, %fd103;
	selp.f64 	%fd104, %fd103, %fd102, %p38;
	selp.f64 	%fd105, %fd102, %fd104, %p37;
	mov.b64 	%rd75, %fd105;
	mov.b64 	{%r110, %r115}, %rd75;
	mov.b32 	%r116, 8;
	// begin inline asm
	shfl.sync.down.b32 %r109, %r110, %r116, %r127, %r128;
	// end inline asm
	// begin inline asm
	shfl.sync.down.b32 %r114, %r115, %r116, %r127, %r128;
	// end inline asm
	mov.b64 	%rd76, {%r109, %r114};
	mov.b64 	%fd106, %rd76;
	setp.gt.s32 	%p39, %r78, 23;
	setp.lt.f64 	%p40, %fd105, %fd106;
	selp.f64 	%fd107, %fd106, %fd105, %p40;
	selp.f64 	%fd108, %fd105, %fd107, %p39;
	mov.b64 	%rd77, %fd108;
	mov.b64 	{%r120, %r125}, %rd77;
	mov.b32 	%r126, 16;
	// begin inline asm
	shfl.sync.down.b32 %r119, %r120, %r126, %r127, %r128;
	// end inline asm
	// begin inline asm
	shfl.sync.down.b32 %r124, %r125, %r126, %r127, %r128;
	// end inline asm
	mov.b64 	%rd78, {%r119, %r124};
	mov.b64 	%fd109, %rd78;
	setp.gt.s32 	%p41, %r78, 15;
	setp.lt.f64 	%p42, %fd108, %fd109;
	selp.f64 	%fd54, %fd109, %fd108, %p42;
	selp.f64 	%fd380, %fd108, %fd54, %p41;
	setp.ne.s32 	%p43, %r78, 0;
	@%p43 bra 	$L__BB8_70;
	shr.u32 	%r129, %r47, 2;
	and.b32  	%r130, %r129, 248;
	mov.u32 	%r131, _ZZN3cub18CUB_300001_SM_10006detail6reduce28DeviceReduceSingleTileKernelINS2_10policy_hubIdjN4cuda3__47maximumIdEEE10Policy1000EPdSB_iS8_ddNS5_3std3__410__identityEEEvT0_T1_T2_T3_T4_T6_E12temp_storage;
	add.s32 	%r132, %r131, %r130;
	st.shared.f64 	[%r132+8], %fd54;
$L__BB8_70:
	bar.sync 	0;
	setp.ne.s32 	%p44, %r47, 0;
	@%p44 bra 	$L__BB8_72;
	ld.shared.f64 	%fd110, [_ZZN3cub18CUB_300001_SM_10006detail6reduce28DeviceReduceSingleTileKernelINS2_10policy_hubIdjN4cuda3__47maximumIdEEE10Policy1000EPdSB_iS8_ddNS5_3std3__410__identityEEEvT0_T1_T2_T3_T4_T6_E12temp_storage+16];
	setp.lt.f64 	%p45, %fd380, %fd110;
	selp.f64 	%fd111, %fd110, %fd380, %p45;
	ld.shared.f64 	%fd112, [_ZZN3cub18CUB_300001_SM_10006detail6reduce28DeviceReduceSingleTileKernelINS2_10policy_hubIdjN4cuda3__47maximumIdEEE10Policy1000EPdSB_iS8_ddNS5_3std3__410__identityEEEvT0_T1_T2_T3_T4_T6_E12temp_storage+24];
	setp.lt.f64 	%p46, %fd111, %fd112;
	selp.f64 	%fd113, %fd112, %fd111, %p46;
	ld.shared.f64 	%fd114, [_ZZN3cub18CUB_300001_SM_10006detail6reduce28DeviceReduceSingleTileKernelINS2_10policy_hubIdjN4cuda3__47maximumIdEEE10Policy1000EPdSB_iS8_ddNS5_3std3__410__identityEEEvT0_T1_T2_T3_T4_T6_E12temp_storage+32];
	setp.lt.f64 	%p47, %fd113, %fd114;
	selp.f64 	%fd115, %fd114, %fd113, %p47;
	ld.shared.f64 	%fd116, [_ZZN3cub18CUB_300001_SM_10006detail6reduce28DeviceReduceSingleTileKernelINS2_10policy_hubIdjN4cuda3__47maximumIdEEE10Policy1000EPdSB_iS8_ddNS5_3std3__410__identityEEEvT0_T1_T2_T3_T4_T6_E12temp_storage+40];
	setp.lt.f64 	%p48, %fd115, %fd116;
	selp.f64 	%fd117, %fd116, %fd115, %p48;
	ld.shared.f64 	%fd118, [_ZZN3cub18CUB_300001_SM_10006detail6reduce28DeviceReduceSingleTileKernelINS2_10policy_hubIdjN4cuda3__47maximumIdEEE10Policy1000EPdSB_iS8_ddNS5_3std3__410__identityEEEvT0_T1_T2_T3_T4_T6_E12temp_storage+48];
	setp.lt.f64 	%p49, %fd117, %fd118;
	selp.f64 	%fd119, %fd118, %fd117, %p49;
	ld.shared.f64 	%fd120, [_ZZN3cub18CUB_300001_SM_10006detail6reduce28DeviceReduceSingleTileKernelINS2_10policy_hubIdjN4cuda3__47maximumIdEEE10Policy1000EPdSB_iS8_ddNS5_3std3__410__identityEEEvT0_T1_T2_T3_T4_T6_E12temp_storage+56];
	setp.lt.f64 	%p50, %fd119, %fd120;
	selp.f64 	%fd121, %fd120, %fd119, %p50;
	ld.shared.f64 	%fd122, [_ZZN3cub18CUB_300001_SM_10006detail6reduce28DeviceReduceSingleTileKernelINS2_10policy_hubIdjN4cuda3__47maximumIdEEE10Policy1000EPdSB_iS8_ddNS5_3std3__410__identityEEEvT0_T1_T2_T3_T4_T6_E12temp_storage+64];
	setp.lt.f64 	%p51, %fd121, %fd122;
	selp.f64 	%fd380, %fd122, %fd121, %p51;
$L__BB8_72:
	mov.u32 	%r444, %tid.x;
	setp.ne.s32 	%p217, %r444, 0;
	@%p217 bra 	$L__BB8_74;
	setp.lt.f64 	%p218, %fd58, %fd380;
	selp.f64 	%fd353, %fd380, %fd58, %p218;
	st.global.f64 	[%rd1], %fd353;
$L__BB8_74:
	ret;

}
	// .globl	_ZN3cub18CUB_300001_SM_10006detail6reduce28DeviceReduceSingleTileKernelINS2_10policy_hubIdyN4cuda3__47maximumIdEEE10Policy1000EN6thrust24THRUST_300001_SM_1000_NS6detail15normal_iteratorINSC_10device_ptrIdEEEEPdyS8_ddNS5_3std3__410__identityEEEvT0_T1_T2_T3_T4_T6_
.visible .entry _ZN3cub18CUB_300001_SM_10006detail6reduce28DeviceReduceSingleTileKernelINS2_10policy_hubIdyN4cuda3__47maximumIdEEE10Policy1000EN6thrust24THRUST_300001_SM_1000_NS6detail15normal_iteratorINSC_10device_ptrIdEEEEPdyS8_ddNS5_3std3__410__identityEEEvT0_T1_T2_T3_T4_T6_(
	.param .align 8 .b8 _ZN3cub18CUB_300001_SM_10006detail6reduce28DeviceReduceSingleTileKernelINS2_10policy_hubIdyN4cuda3__47maximumIdEEE10Policy1000EN6thrust24THRUST_300001_SM_1000_NS6detail15normal_iteratorINSC_10device_ptrIdEEEEPdyS8_ddNS5_3std3__410__identityEEEvT0_T1_T2_T3_T4_T6__param_0[8],
	.param .u64 .ptr .align 1 _ZN3cub18CUB_300001_SM_10006detail6reduce28DeviceReduceSingleTileKernelINS2_10policy_hubIdyN4cuda3__47maximumIdEEE10Policy1000EN6thrust24THRUST_300001_SM_1000_NS6detail15normal_iteratorINSC_10device_ptrIdEEEEPdyS8_ddNS5_3std3__410__identityEEEvT0_T1_T2_T3_T4_T6__param_1,
	.param .u64 _ZN3cub18CUB_300001_SM_10006detail6reduce28DeviceReduceSingleTileKernelINS2_10policy_hubIdyN4cuda3__47maximumIdEEE10Policy1000EN6thrust24THRUST_300001_SM_1000_NS6detail15normal_iteratorINSC_10device_ptrIdEEEEPdyS8_ddNS5_3std3__410__identityEEEvT0_T1_T2_T3_T4_T6__param_2,
	.param .align 1 .b8 _ZN3cub18CUB_300001_SM_10006detail6reduce28DeviceReduceSingleTileKernelINS2_10policy_hubIdyN4cuda3__47maximumIdEEE10Policy1000EN6thrust24THRUST_300001_SM_1000_NS6detail15normal_iteratorINSC_10device_ptrIdEEEEPdyS8_ddNS5_3std3__410__identityEEEvT0_T1_T2_T3_T4_T6__param_3[1],
	.param .f64 _ZN3cub18CUB_300001_SM_10006detail6reduce28DeviceReduceSingleTileKernelINS2_10policy_hubIdyN4cuda3__47maximumIdEEE10Policy1000EN6thrust24THRUST_300001_SM_1000_NS6detail15normal_iteratorINSC_10device_ptrIdEEEEPdyS8_ddNS5_3std3__410__identityEEEvT0_T1_T2_T3_T4_T6__param_4,
	.param .align 1 .b8 _ZN3cub18CUB_300001_SM_10006detail6reduce28DeviceReduceSingleTileKernelINS2_10policy_hubIdyN4cuda3__47maximumIdEEE10Policy1000EN6thrust24THRUST_300001_SM_1000_NS6detail15normal_iteratorINSC_10device_ptrIdEEEEPdyS8_ddNS5_3std3__410__identityEEEvT0_T1_T2_T3_T4_T6__param_5[1]
)
.maxntid 256
.minnctapersm 1
{
	.reg .pred 	%p<169>;
	.reg .b32 	%r<246>;
	.reg .b64 	%rd<86>;
	.reg .b64 	%fd<309>;
	// demoted variable
	.shared .align 8 .b8 _ZZN3cub18CUB_300001_SM_10006detail6reduce28DeviceReduceSingleTileKernelINS2_10policy_hubIdyN4cuda3__47maximumIdEEE10Policy1000EN6thrust24THRUST_300001_SM_1000_NS6detail15normal_iteratorINSC_10device_ptrIdEEEEPdyS8_ddNS5_3std3__410__identityEEEvT0_T1_T2_T3_T4_T6_E12temp_storage[80];
	ld.param.u64 	%rd18, [_ZN3cub18CUB_300001_SM_10006detail6reduce28DeviceReduceSingleTileKernelINS2_10policy_hubIdyN4cuda3__47maximumIdEEE10Policy1000EN6thrust24THRUST_300001_SM_1000_NS6detail15normal_iteratorINSC_10device_ptrIdEEEEPdyS8_ddNS5_3std3__410__identityEEEvT0_T1_T2_T3_T4_T6__param_0];
	ld.param.u64 	%rd20, [_ZN3cub18CUB_300001_SM_10006detail6reduce28DeviceReduceSingleTileKernelINS2_10policy_hubIdyN4cuda3__47maximumIdEEE10Policy1000EN6thrust24THRUST_300001_SM_1000_NS6detail15normal_iteratorINSC_10device_ptrIdEEEEPdyS8_ddNS5_3std3__410__identityEEEvT0_T1_T2_T3_T4_T6__param_1];
	ld.param.u64 	%rd19, [_ZN3cub18CUB_300001_SM_10006detail6reduce28DeviceReduceSingleTileKernelINS2_10policy_hubIdyN4cuda3__47maximumIdEEE10Policy1000EN6thrust24THRUST_300001_SM_1000_NS6detail15normal_iteratorINSC_10device_ptrIdEEEEPdyS8_ddNS5_3std3__410__identityEEEvT0_T1_T2_T3_T4_T6__param_2];
	ld.param.f64 	%fd42, [_ZN3cub18CUB_300001_SM_10006detail6reduce28DeviceReduceSingleTileKernelINS2_10policy_hubIdyN4cuda3__47maximumIdEEE10Policy1000EN6thrust24THRUST_300001_SM_1000_NS6detail15normal_iteratorINSC_10device_ptrIdEEEEPdyS8_ddNS5_3std3__410__identityEEEvT0_T1_T2_T3_T4_T6__param_4];
	cvta.to.global.u64 	%rd1, %rd20;
	setp.ne.s64 	%p1, %rd19, 0;
	@%p1 bra 	$L__BB9_3;
	mov.u32 	%r231, %tid.x;
	setp.ne.s32 	%p168, %r231, 0;
	@%p168 bra 	$L__BB9_51;
	st.global.f64 	[%rd1], %fd42;
	bra.uni 	$L__BB9_51;
$L__BB9_3:
	cvta.to.global.u64 	%rd2, %rd18;
	setp.gt.u64 	%p2, %rd19, 2047;
	@%p2 bra 	$L__BB9_28;
	cvt.u32.u64 	%r1, %rd19;
	mov.u32 	%r2, %tid.x;
	setp.ge.u32 	%p80, %r2, %r1;
	mov.f64 	%fd296, 0d0000000000000000;
	mov.u32 	%r235, %r2;
	@%p80 bra 	$L__BB9_6;
	mul.wide.u32 	%rd51, %r2, 8;
	add.s64 	%rd52, %rd2, %rd51;
	ld.global.f64 	%fd296, [%rd52];
	add.s32 	%r235, %r2, 256;
$L__BB9_6:
	setp.ge.u32 	%p81, %r235, %r1;
	@%p81 bra 	$L__BB9_19;
	not.b32 	%r108, %r235;
	add.s32 	%r109, %r108, %r1;
	shr.u32 	%r110, %r109, 8;
	add.s32 	%r5, %r110, 1;
	and.b32  	%r6, %r5, 15;
	setp.lt.u32 	%p82, %r109, 3840;
	@%p82 bra 	$L__BB9_10;
	and.b32  	%r111, %r5, 33554416;
	neg.s32 	%r233, %r111;
	mul.wide.u32 	%rd53, %r235, 8;
	add.s64 	%rd54, %rd53, %rd2;
	add.s64 	%rd81, %rd54, 16384;
$L__BB9_9:
	.pragma "nounroll";
	ld.global.f64 	%fd157, [%rd81+-16384];
	setp.lt.f64 	%p83, %fd296, %fd157;
	selp.f64 	%fd158, %fd157, %fd296, %p83;
	ld.global.f64 	%fd159, [%rd81+-14336];
	setp.lt.f64 	%p84, %fd158, %fd159;
	selp.f64 	%fd160, %fd159, %fd158, %p84;
	ld.global.f64 	%fd161, [%rd81+-12288];
	setp.lt.f64 	%p85, %fd160, %fd161;
	selp.f64 	%fd162, %fd161, %fd160, %p85;
	ld.global.f64 	%fd163, [%rd81+-10240];
	setp.lt.f64 	%p86, %fd162, %fd163;
	selp.f64 	%fd164, %fd163, %fd162, %p86;
	ld.global.f64 	%fd165, [%rd81+-8192];
	setp.lt.f64 	%p87, %fd164, %fd165;
	selp.f64 	%fd166, %fd165, %fd164, %p87;
	ld.global.f64 	%fd167, [%rd81+-6144];
	setp.lt.f64 	%p88, %fd166, %fd167;
	selp.f64 	%fd168, %fd167, %fd166, %p88;
	ld.global.f64 	%fd169, [%rd81+-4096];
	setp.lt.f64 	%p89, %fd168, %fd169;
	selp.f64 	%fd170, %fd169, %fd168, %p89;
	ld.global.f64 	%fd171, [%rd81+-2048];
	setp.lt.f64 	%p90, %fd170, %fd171;
	selp.f64 	%fd172, %fd171, %fd170, %p90;
	ld.global.f64 	%fd173, [%rd81];
	setp.lt.f64 	%p91, %fd172, %fd173;
	selp.f64 	%fd174, %fd173, %fd172, %p91;
	ld.global.f64 	%fd175, [%rd81+2048];
	setp.lt.f64 	%p92, %fd174, %fd175;
	selp.f64 	%fd176, %fd175, %fd174, %p92;
	ld.global.f64 	%fd177, [%rd81+4096];
	setp.lt.f64 	%p93, %fd176, %fd177;
	selp.f64 	%fd178, %fd177, %fd176, %p93;
	ld.global.f64 	%fd179, [%rd81+6144];
	setp.lt.f64 	%p94, %fd178, %fd179;
	selp.f64 	%fd180, %fd179, %fd178, %p94;
	ld.global.f64 	%fd181, [%rd81+8192];
	setp.lt.f64 	%p95, %fd180, %fd181;
	selp.f64 	%fd182, %fd181, %fd180, %p95;
	ld.global.f64 	%fd183, [%rd81+10240];
	setp.lt.f64 	%p96, %fd182, %fd183;
	selp.f64 	%fd184, %fd183, %fd182, %p96;
	ld.global.f64 	%fd185, [%rd81+12288];
	setp.lt.f64 	%p97, %fd184, %fd185;
	selp.f64 	%fd186, %fd185, %fd184, %p97;
	ld.global.f64 	%fd187, [%rd81+14336];
	setp.lt.f64 	%p98, %fd186, %fd187;
	selp.f64 	%fd296, %fd187, %fd186, %p98;
	add.s32 	%r235, %r235, 4096;
	add.s32 	%r233, %r233, 16;
	add.s64 	%rd81, %rd81, 32768;
	setp.ne.s32 	%p99, %r233, 0;
	@%p99 bra 	$L__BB9_9;
$L__BB9_10:
	setp.eq.s32 	%p100, %r6, 0;
	@%p100 bra 	$L__BB9_19;
	and.b32  	%r13, %r5, 7;
	setp.lt.u32 	%p101, %r6, 8;
	@%p101 bra 	$L__BB9_13;
	mul.wide.s32 	%rd55, %r235, 8;
	add.s64 	%rd56, %rd2, %rd55;
	ld.global.f64 	%fd189, [%rd56];
	setp.lt.f64 	%p102, %fd296, %fd189;
	selp.f64 	%fd190, %fd189, %fd296, %p102;
	ld.global.f64 	%fd191, [%rd56+2048];
	setp.lt.f64 	%p103, %fd190, %fd191;
	selp.f64 	%fd192, %fd191, %fd190, %p103;
	ld.global.f64 	%fd193, [%rd56+4096];
	setp.lt.f64 	%p104, %fd192, %fd193;
	selp.f64 	%fd194, %fd193, %fd192, %p104;
	ld.global.f64 	%fd195, [%rd56+6144];
	setp.lt.f64 	%p105, %fd194, %fd195;
	selp.f64 	%fd196, %fd195, %fd194, %p105;
	ld.global.f64 	%fd197, [%rd56+8192];
	setp.lt.f64 	%p106, %fd196, %fd197;
	selp.f64 	%fd198, %fd197, %fd196, %p106;
	ld.global.f64 	%fd199, [%rd56+10240];
	setp.lt.f64 	%p107, %fd198, %fd199;
	selp.f64 	%fd200, %fd199, %fd198, %p107;
	ld.global.f64 	%fd201, [%rd56+12288];
	setp.lt.f64 	%p108, %fd200, %fd201;
	selp.f64 	%fd202, %fd201, %fd200, %p108;
	ld.global.f64 	%fd203, [%rd56+14336];
	setp.lt.f64 	%p109, %fd202, %fd203;
	selp.f64 	%fd296, %fd203, %fd202, %p109;
	add.s32 	%r235, %r235, 2048;
$L__BB9_13:
	setp.eq.s32 	%p110, %r13, 0;
	@%p110 bra 	$L__BB9_19;
	and.b32  	%r16, %r5, 3;
	setp.lt.u32 	%p111, %r13, 4;
	@%p111 bra 	$L__BB9_16;
	mul.wide.s32 	%rd57, %r235, 8;
	add.s64 	%rd58, %rd2, %rd57;
	ld.global.f64 	%fd205, [%rd58];
	setp.lt.f64 	%p112, %fd296, %fd205;
	selp.f64 	%fd206, %fd205, %fd296, %p112;
	ld.global.f64 	%fd207, [%rd58+2048];
	setp.lt.f64 	%p113, %fd206, %fd207;
	selp.f64 	%fd208, %fd207, %fd206, %p113;
	ld.global.f64 	%fd209, [%rd58+4096];
	setp.lt.f64 	%p114, %fd208, %fd209;
	selp.f64 	%fd210, %fd209, %fd208, %p114;
	ld.global.f64 	%fd211, [%rd58+6144];
	setp.lt.f64 	%p115, %fd210, %fd211;
	selp.f64 	%fd296, %fd211, %fd210, %p115;
	add.s32 	%r235, %r235, 1024;
$L__BB9_16:
	setp.eq.s32 	%p116, %r16, 0;
	@%p116 bra 	$L__BB9_19;
	neg.s32 	%r238, %r16;
$L__BB9_18:
	.pragma "nounroll";
	mul.wide.s32 	%rd59, %r235, 8;
	add.s64 	%rd60, %rd2, %rd59;
	ld.global.f64 	%fd212, [%rd60];
	setp.lt.f64 	%p117, %fd296, %fd212;
	selp.f64 	%fd296, %fd212, %fd296, %p117;
	add.s32 	%r235, %r235, 256;
	add.s32 	%r238, %r238, 1;
	setp.ne.s32 	%p118, %r238, 0;
	@%p118 bra 	$L__BB9_18;
$L__BB9_19:
	setp.lt.u64 	%p119, %rd19, 256;
	@%p119 bra 	$L__BB9_24;
	// begin inline asm
	mov.u32 %r175, %laneid;
	// end inline asm
	mov.b64 	%rd71, %fd296;
	mov.b64 	{%r177, %r182}, %rd71;
	mov.b32 	%r183, 1;
	mov.b32 	%r224, 31;
	mov.b32 	%r225, -1;
	// begin inline asm
	shfl.sync.down.b32 %r176, %r177, %r183, %r224, %r225;
	// end inline asm
	// begin inline asm
	shfl.sync.down.b32 %r181, %r182, %r183, %r224, %r225;
	// end inline asm
	mov.b64 	%rd72, {%r176, %r181};
	mov.b64 	%fd260, %rd72;
	setp.gt.s32 	%p147, %r175, 30;
	setp.lt.f64 	%p148, %fd296, %fd260;
	selp.f64 	%fd261, %fd260, %fd296, %p148;
	selp.f64 	%fd262, %fd296, %fd261, %p147;
	mov.b64 	%rd73, %fd262;
	mov.b64 	{%r187, %r192}, %rd73;
	mov.b32 	%r193, 2;
	// begin inline asm
	shfl.sync.down.b32 %r186, %r187, %r193, %r224, %r225;
	// end inline asm
	// begin inline asm
	shfl.sync.down.b32 %r191, %r192, %r193, %r224, %r225;
	// end inline asm
	mov.b64 	%rd74, {%r186, %r191};
	mov.b64 	%fd263, %rd74;
	setp.gt.s32 	%p149, %r175, 29;
	setp.lt.f64 	%p150, %fd262, %fd263;
	selp.f64 	%fd264, %fd263, %fd262, %p150;
	selp.f64 	%fd265, %fd262, %fd264, %p149;
	mov.b64 	%rd75, %fd265;
	mov.b64 	{%r197, %r202}, %rd75;
	mov.b32 	%r203, 4;
	// begin inline asm
	shfl.sync.down.b32 %r196, %r197, %r203, %r224, %r225;
	// end inline asm
	// begin inline asm
	shfl.sync.down.b32 %r201, %r202, %r203, %r224, %r225;
	// end inline asm
	mov.b64 	%rd76, {%r196, %r201};
	mov.b64 	%fd266, %rd76;
	setp.gt.s32 	%p151, %r175, 27;
	setp.lt.f64 	%p152, %fd265, %fd266;
	selp.f64 	%fd267, %fd266, %fd265, %p152;
	selp.f64 	%fd268, %fd265, %fd267, %p151;
	mov.b64 	%rd77, %fd268;
	mov.b64 	{%r207, %r212}, %rd77;
	mov.b32 	%r213, 8;
	// begin inline asm
	shfl.sync.down.b32 %r206, %r207, %r213, %r224, %r225;
	// end inline asm
	// begin inline asm
	shfl.sync.down.b32 %r211, %r212, %r213, %r224, %r225;
	// end inline asm
	mov.b64 	%rd78, {%r206, %r211};
	mov.b64 	%fd269, %rd78;
	setp.gt.s32 	%p153, %r175, 23;
	setp.lt.f64 	%p154, %fd268, %fd269;
	selp.f64 	%fd270, %fd269, %fd268, %p154;
	selp.f64 	%fd271, %fd268, %fd270, %p153;
	mov.b64 	%rd79, %fd271;
	mov.b64 	{%r217, %r222}, %rd79;
	mov.b32 	%r223, 16;
	// begin inline asm
	shfl.sync.down.b32 %r216, %r217, %r223, %r224, %r225;
	// end inline asm
	// begin inline asm
	shfl.sync.down.b32 %r221, %r222, %r223, %r224, %r225;
	// end inline asm
	mov.b64 	%rd80, {%r216, %r221};
	mov.b64 	%fd272, %rd80;
	setp.gt.s32 	%p155, %r175, 15;
	setp.lt.f64 	%p156, %fd271, %fd272;
	selp.f64 	%fd16, %fd272, %fd271, %p156;
	selp.f64 	%fd308, %fd271, %fd16, %p155;
	setp.ne.s32 	%p157, %r175, 0;
	@%p157 bra 	$L__BB9_22;
	shr.u32 	%r226, %r2, 2;
	and.b32  	%r227, %r226, 248;
	mov.u32 	%r228, _ZZN3cub18CUB_300001_SM_10006detail6reduce28DeviceReduceSingleTileKernelINS2_10policy_hubIdyN4cuda3__47maximumIdEEE10Policy1000EN6thrust24THRUST_300001_SM_1000_NS6detail15normal_iteratorINSC_10device_ptrIdEEEEPdyS8_ddNS5_3std3__410__identityEEEvT0_T1_T2_T3_T4_T6_E12temp_storage;
	add.s32 	%r229, %r228, %r227;
	st.shared.f64 	[%r229+8], %fd16;
$L__BB9_22:
	bar.sync 	0;
	setp.ne.s32 	%p158, %r2, 0;
	@%p158 bra 	$L__BB9_49;
	ld.shared.f64 	%fd273, [_ZZN3cub18CUB_300001_SM_10006detail6reduce28DeviceReduceSingleTileKernelINS2_10policy_hubIdyN4cuda3__47maximumIdEEE10Policy1000EN6thrust24THRUST_300001_SM_1000_NS6detail15normal_iteratorINSC_10device_ptrIdEEEEPdyS8_ddNS5_3std3__410__identityEEEvT0_T1_T2_T3_T4_T6_E12temp_storage+16];
	setp.lt.f64 	%p159, %fd308, %fd273;
	selp.f64 	%fd274, %fd273, %fd308, %p159;
	ld.shared.f64 	%fd275, [_ZZN3cub18CUB_300001_SM_10006detail6reduce28DeviceReduceSingleTileKernelINS2_10policy_hubIdyN4cuda3__47maximumIdEEE10Policy1000EN6thrust24THRUST_300001_SM_1000_NS6detail15normal_iteratorINSC_10device_ptrIdEEEEPdyS8_ddNS5_3std3__410__identityEEEvT0_T1_T2_T3_T4_T6_E12temp_storage+24];
	setp.lt.f64 	%p160, %fd274, %fd275;
	selp.f64 	%fd276, %fd275, %fd274, %p160;
	ld.shared.f64 	%fd277, [_ZZN3cub18CUB_300001_SM_10006detail6reduce28DeviceReduceSingleTileKernelINS2_10policy_hubIdyN4cuda3__47maximumIdEEE10Policy1000EN6thrust24THRUST_300001_SM_1000_NS6detail15normal_iteratorINSC_10device_ptrIdEEEEPdyS8_ddNS5_3std3__410__identityEEEvT0_T1_T2_T3_T4_T6_E12temp_storage+32];
	setp.lt.f64 	%p161, %fd276, %fd277;
	selp.f64 	%fd278, %fd277, %fd276, %p161;
	ld.shared.f64 	%fd279, [_ZZN3cub18CUB_300001_SM_10006detail6reduce28DeviceReduceSingleTileKernelINS2_10policy_hubIdyN4cuda3__47maximumIdEEE10Policy1000EN6thrust24THRUST_300001_SM_1000_NS6detail15normal_iteratorINSC_10device_ptrIdEEEEPdyS8_ddNS5_3std3__410__identityEEEvT0_T1_T2_T3_T4_T6_E12temp_storage+40];
	setp.lt.f64 	%p162, %fd278, %fd279;
	selp.f64 	%fd280, %fd279, %fd278, %p162;
	ld.shared.f64 	%fd281, [_ZZN3cub18CUB_300001_SM_10006detail6reduce28DeviceReduceSingleTileKernelINS2_10policy_hubIdyN4cuda3__47maximumIdEEE10Policy1000EN6thrust24THRUST_300001_SM_1000_NS6detail15normal_iteratorINSC_10device_ptrIdEEEEPdyS8_ddNS5_3std3__410__identityEEEvT0_T1_T2_T3_T4_T6_E12temp_storage+48];
	setp.lt.f64 	%p163, %fd280, %fd281;
	selp.f64 	%fd282, %fd281, %fd280, %p163;
	ld.shared.f64 	%fd283, [_ZZN3cub18CUB_300001_SM_10006detail6reduce28DeviceReduceSingleTileKernelINS2_10policy_hubIdyN4cuda3__47maximumIdEEE10Policy1000EN6thrust24THRUST_300001_SM_1000_NS6detail15normal_iteratorINSC_10device_ptrIdEEEEPdyS8_ddNS5_3std3__410__identityEEEvT0_T1_T2_T3_T4_T6_E12temp_storage+56];
	setp.lt.f64 	%p164, %fd282, %fd283;
	selp.f64 	%fd284, %fd283, %fd282, %p164;
	ld.shared.f64 	%fd285, [_ZZN3cub18CUB_300001_SM_10006detail6reduce28DeviceReduceSingleTileKernelINS2_10policy_hubIdyN4cuda3__47maximumIdEEE10Policy1000EN6thrust24THRUST_300001_SM_1000_NS6detail15normal_iteratorINSC_10device_ptrIdEEEEPdyS8_ddNS5_3std3__410__identityEEEvT0_T1_T2_T3_T4_T6_E12temp_storage+64];
	setp.lt.f64 	%p165, %fd284, %fd285;
	selp.f64 	%fd308, %fd285, %fd284, %p165;
	bra.uni 	$L__BB9_49;
$L__BB9_24:
	// begin inline asm
	mov.u32 %r112, %laneid;
	// end inline asm
	and.b32  	%r163, %r2, 992;
	add.s32 	%r164, %r163, 32;
	setp.gt.u32 	%p120, %r164, %r1;
	not.b32 	%r165, %r163;
	add.s32 	%r166, %r1, %r165;
	selp.b32 	%r161, %r166, 31, %p120;
	mov.b64 	%rd61, %fd296;
	mov.b64 	{%r114, %r119}, %rd61;
	mov.b32 	%r120, 1;
	mov.b32 	%r162, -1;
	// begin inline asm
	shfl.sync.down.b32 %r113, %r114, %r120, %r161, %r162;
	// end inline asm
	// begin inline asm
	shfl.sync.down.b32 %r118, %r119, %r120, %r161, %r162;
	// end inline asm
	mov.b64 	%rd62, {%r113, %r118};
	mov.b64 	%fd213, %rd62;
	setp.lt.s32 	%p121, %r112, %r161;
	setp.lt.f64 	%p122, %fd296, %fd213;
	selp.f64 	%fd214, %fd213, %fd296, %p122;
	selp.f64 	%fd215, %fd214, %fd296, %p121;
	mov.b64 	%rd63, %fd215;
	mov.b64 	{%r124, %r129}, %rd63;
	mov.b32 	%r130, 2;
	// begin inline asm
	shfl.sync.down.b32 %r123, %r124, %r130, %r161, %r162;
	// end inline asm
	// begin inline asm
	shfl.sync.down.b32 %r128, %r129, %r130, %r161, %r162;
	// end inline asm
	mov.b64 	%rd64, {%r123, %r128};
	mov.b64 	%fd216, %rd64;
	add.s32 	%r167, %r112, 2;
	setp.gt.s32 	%p123, %r167, %r161;
	setp.lt.f64 	%p124, %fd215, %fd216;
	selp.f64 	%fd217, %fd216, %fd215, %p124;
	selp.f64 	%fd218, %fd215, %fd217, %p123;
	mov.b64 	%rd65, %fd218;
	mov.b64 	{%r134, %r139}, %rd65;
	mov.b32 	%r140, 4;
	// begin inline asm
	shfl.sync.down.b32 %r133, %r134, %r140, %r161, %r162;
	// end inline asm
	// begin inline asm
	shfl.sync.down.b32 %r138, %r139, %r140, %r161, %r162;
	// end inline asm
	mov.b64 	%rd66, {%r133, %r138};
	mov.b64 	%fd219, %rd66;
	add.s32 	%r168, %r112, 4;
	setp.gt.s32 	%p125, %r168, %r161;
	setp.lt.f64 	%p126, %fd218, %fd219;
	selp.f64 	%fd220, %fd219, %fd218, %p126;
	selp.f64 	%fd221, %fd218, %fd220, %p125;
	mov.b64 	%rd67, %fd221;
	mov.b64 	{%r144, %r149}, %rd67;
	mov.b32 	%r150, 8;
	// begin inline asm
	shfl.sync.down.b32 %r143, %r144, %r150, %r161, %r162;
	// end inline asm
	// begin inline asm
	shfl.sync.down.b32 %r148, %r149, %r150, %r161, %r162;
	// end inline asm
	mov.b64 	%rd68, {%r143, %r148};
	mov.b64 	%fd222, %rd68;
	add.s32 	%r169, %r112, 8;
	setp.gt.s32 	%p127, %r169, %r161;
	setp.lt.f64 	%p128, %fd221, %fd222;
	selp.f64 	%fd223, %fd222, %fd221, %p128;
	selp.f64 	%fd224, %fd221, %fd223, %p127;
	mov.b64 	%rd69, %fd224;
	mov.b64 	{%r154, %r159}, %rd69;
	mov.b32 	%r160, 16;
	// begin inline asm
	shfl.sync.down.b32 %r153, %r154, %r160, %r161, %r162;
	// end inline asm
	// begin inline asm
	shfl.sync.down.b32 %r158, %r159, %r160, %r161, %r162;
	// end inline asm
	mov.b64 	%rd70, {%r153, %r158};
	mov.b64 	%fd225, %rd70;
	add.s32 	%r170, %r112, 16;
	setp.gt.s32 	%p129, %r170, %r161;
	setp.lt.f64 	%p130, %fd224, %fd225;
	selp.f64 	%fd226, %fd225, %fd224, %p130;
	selp.f64 	%fd308, %fd224, %fd226, %p129;
	setp.ne.s32 	%p131, %r112, 0;
	@%p131 bra 	$L__BB9_26;
	shr.u32 	%r171, %r2, 2;
	and.b32  	%r172, %r171, 248;
	mov.u32 	%r173, _ZZN3cub18CUB_300001_SM_10006detail6reduce28DeviceReduceSingleTileKernelINS2_10policy_hubIdyN4cuda3__47maximumIdEEE10Policy1000EN6thrust24THRUST_300001_SM_1000_NS6detail15normal_iteratorINSC_10device_ptrIdEEEEPdyS8_ddNS5_3std3__410__identityEEEvT0_T1_T2_T3_T4_T6_E12temp_storage;
	add.s32 	%r174, %r173, %r172;
	st.shared.f64 	[%r174+8], %fd308;
$L__BB9_26:
	bar.sync 	0;
	setp.ne.s32 	%p132, %r2, 0;
	@%p132 bra 	$L__BB9_49;
	setp.gt.u64 	%p133, %rd19, 32;
	ld.shared.f64 	%fd227, [_ZZN3cub18CUB_300001_SM_10006detail6reduce28DeviceReduceSingleTileKernelINS2_10policy_hubIdyN4cuda3__47maximumIdEEE10Policy1000EN6thrust24THRUST_300001_SM_1000_NS6detail15normal_iteratorINSC_10device_ptrIdEEEEPdyS8_ddNS5_3std3__410__identityEEEvT0_T1_T2_T3_T4_T6_E12temp_storage+16];
	setp.lt.f64 	%p134, %fd308, %fd227;
	selp.f64 	%fd229, %fd227, %fd308, %p134;
	selp.f64 	%fd230, %fd229, %fd308, %p133;
	setp.gt.u64 	%p135, %rd19, 64;
	ld.shared.f64 	%fd232, [_ZZN3cub18CUB_300001_SM_10006detail6reduce28DeviceReduceSingleTileKernelINS2_10policy_hubIdyN4cuda3__47maximumIdEEE10Policy1000EN6thrust24THRUST_300001_SM_1000_NS6detail15normal_iteratorINSC_10device_ptrIdEEEEPdyS8_ddNS5_3std3__410__identityEEEvT0_T1_T2_T3_T4_T6_E12temp_storage+24];
	setp.lt.f64 	%p136, %fd230, %fd232;
	selp.f64 	%fd234, %fd232, %fd230, %p136;
	selp.f64 	%fd235, %fd234, %fd230, %p135;
	setp.gt.u64 	%p137, %rd19, 96;
	ld.shared.f64 	%fd237, [_ZZN3cub18CUB_300001_SM_10006detail6reduce28DeviceReduceSingleTileKernelINS2_10policy_hubIdyN4cuda3__47maximumIdEEE10Policy1000EN6thrust24THRUST_300001_SM_1000_NS6detail15normal_iteratorINSC_10device_ptrIdEEEEPdyS8_ddNS5_3std3__410__identityEEEvT0_T1_T2_T3_T4_T6_E12temp_storage+32];
	setp.lt.f64 	%p138, %fd235, %fd237;
	selp.f64 	%fd239, %fd237, %fd235, %p138;
	selp.f64 	%fd240, %fd239, %fd235, %p137;
	setp.gt.u64 	%p139, %rd19, 128;
	ld.shared.f64 	%fd242, [_ZZN3cub18CUB_300001_SM_10006detail6reduce28DeviceReduceSingleTileKernelINS2_10policy_hubIdyN4cuda3__47maximumIdEEE10Policy1000EN6thrust24THRUST_300001_SM_1000_NS6detail15normal_iteratorINSC_10device_ptrIdEEEEPdyS8_ddNS5_3std3__410__identityEEEvT0_T1_T2_T3_T4_T6_E12temp_storage+40];
	setp.lt.f64 	%p140, %fd240, %fd242;
	selp.f64 	%fd244, %fd242, %fd240, %p140;
	selp.f64 	%fd245, %fd244, %fd240, %p139;
	setp.gt.u64 	%p141, %rd19, 160;
	ld.shared.f64 	%fd247, [_ZZN3cub18CUB_300001_SM_10006detail6reduce28DeviceReduceSingleTileKernelINS2_10policy_hubIdyN4cuda3__47maximumIdEEE10Policy1000EN6thrust24THRUST_300001_SM_1000_NS6detail15normal_iteratorINSC_10device_ptrIdEEEEPdyS8_ddNS5_3std3__410__identityEEEvT0_T1_T2_T3_T4_T6_E12temp_storage+48];
	setp.lt.f64 	%p142, %fd245, %fd247;
	selp.f64 	%fd249, %fd247, %fd245, %p142;
	selp.f64 	%fd250, %fd249, %fd245, %p141;
	setp.gt.u64 	%p143, %rd19, 192;
	ld.shared.f64 	%fd252, [_ZZN3cub18CUB_300001_SM_10006detail6reduce28DeviceReduceSingleTileKernelINS2_10policy_hubIdyN4cuda3__47maximumIdEEE10Policy1000EN6thrust24THRUST_300001_SM_1000_NS6detail15normal_iteratorINSC_10device_ptrIdEEEEPdyS8_ddNS5_3std3__410__identityEEEvT0_T1_T2_T3_T4_T6_E12temp_storage+56];
	setp.lt.f64 	%p144, %fd250, %fd252;
	selp.f64 	%fd254, %fd252, %fd250, %p144;
	selp.f64 	%fd255, %fd254, %fd250, %p143;
	setp.gt.u64 	%p145, %rd19, 224;
	ld.shared.f64 	%fd257, [_ZZN3cub18CUB_300001_SM_10006detail6reduce28DeviceReduceSingleTileKernelINS2_10policy_hubIdyN4cuda3__47maximumIdEEE10Policy1000EN6thrust24THRUST_300001_SM_1000_NS6detail15normal_iteratorINSC_10device_ptrIdEEEEPdyS8_ddNS5_3std3__410__identityEEEvT0_T1_T2_T3_T4_T6_E12temp_storage+64];
	setp.lt.f64 	%p146, %fd255, %fd257;
	selp.f64 	%fd259, %fd257, %fd255, %p146;
	selp.f64 	%fd308, %fd259, %fd255, %p145;
	bra.uni 	$L__BB9_49;
$L__BB9_28:
	mov.u32 	%r24, %tid.x;
	cvt.u64.u32 	%rd6, %r24;
	mul.wide.u32 	%rd22, %r24, 8;
	add.s64 	%rd7, %rd2, %rd22;
	ld.global.f64 	%fd43, [%rd7];
	ld.global.f64 	%fd44, [%rd7+2048];
	ld.global.f64 	%fd45, [%rd7+4096];
	ld.global.f64 	%fd46, [%rd7+6144];
	ld.global.f64 	%fd47, [%rd7+8192];
	ld.global.f64 	%fd48, [%rd7+10240];
	ld.global.f64 	%fd49, [%rd7+12288];
	ld.global.f64 	%fd50, [%rd7+14336];
	setp.lt.f64 	%p3, %fd43, %fd44;
	selp.f64 	%fd51, %fd44, %fd43, %p3;
	setp.lt.f64 	%p4, %fd51, %fd45;
	selp.f64 	%fd52, %fd45, %fd51, %p4;
	setp.lt.f64 	%p5, %fd52, %fd46;
	selp.f64 	%fd53, %fd46, %fd52, %p5;
	setp.lt.f64 	%p6, %fd53, %fd47;
	selp.f64 	%fd54, %fd47, %fd53, %p6;
	setp.lt.f64 	%p7, %fd54, %fd48;
	selp.f64 	%fd55, %fd48, %fd54, %p7;
	setp.lt.f64 	%p8, %fd55, %fd49;
	selp.f64 	%fd56, %fd49, %fd55, %p8;
	setp.lt.f64 	%p9, %fd56, %fd50;
	selp.f64 	%fd307, %fd50, %fd56, %p9;
	add.s64 	%rd8, %rd19, -2048;
	setp.lt.u64 	%p10, %rd8, 2048;
	mov.b64 	%rd83, 2048;
	@%p10 bra 	$L__BB9_32;
	mov.b64 	%rd83, 2048;
$L__BB9_30:
	shl.b64 	%rd24, %rd83, 3;
	add.s64 	%rd25, %rd7, %rd24;
	ld.global.f64 	%fd57, [%rd25];
	ld.global.f64 	%fd58, [%rd25+2048];
	ld.global.f64 	%fd59, [%rd25+4096];
	ld.global.f64 	%fd60, [%rd25+6144];
	ld.global.f64 	%fd61, [%rd25+8192];
	ld.global.f64 	%fd62, [%rd25+10240];
	ld.global.f64 	%fd63, [%rd25+12288];
	ld.global.f64 	%fd64, [%rd25+14336];
	setp.lt.f64 	%p11, %fd307, %fd57;
	selp.f64 	%fd65, %fd57, %fd307, %p11;
	setp.lt.f64 	%p12, %fd65, %fd58;
	selp.f64 	%fd66, %fd58, %fd65, %p12;
	setp.lt.f64 	%p13, %fd66, %fd59;
	selp.f64 	%fd67, %fd59, %fd66, %p13;
	setp.lt.f64 	%p14, %fd67, %fd60;
	selp.f64 	%fd68, %fd60, %fd67, %p14;
	setp.lt.f64 	%p15, %fd68, %fd61;
	selp.f64 	%fd69, %fd61, %fd68, %p15;
	setp.lt.f64 	%p16, %fd69, %fd62;
	selp.f64 	%fd70, %fd62, %fd69, %p16;
	setp.lt.f64 	%p17, %fd70, %fd63;
	selp.f64 	%fd71, %fd63, %fd70, %p17;
	setp.lt.f64 	%p18, %fd71, %fd64;
	selp.f64 	%fd307, %fd64, %fd71, %p18;
	sub.s64 	%rd26, %rd19, %rd83;
	setp.lt.u64 	%p19, %rd26, 2048;
	@%p19 bra 	$L__BB9_45;
	add.s64 	%rd83, %rd83, 2048;
	setp.le.u64 	%p20, %rd83, %rd8;
	@%p20 bra 	$L__BB9_30;
$L__BB9_32:
	setp.le.u64 	%p21, %rd19, %rd83;
	cvt.u32.u64 	%r42, %rd83;
	cvt.u32.u64 	%r43, %rd19;
	sub.s32 	%r44, %r43, %r42;
	setp.ge.s32 	%p22, %r24, %r44;
	or.pred  	%p23, %p21, %p22;
	@%p23 bra 	$L__BB9_45;
	not.b32 	%r47, %r24;
	add.s32 	%r48, %r47, %r43;
	sub.s32 	%r50, %r48, %r42;
	shr.u32 	%r51, %r50, 8;
	add.s32 	%r25, %r51, 1;
	and.b32  	%r26, %r25, 15;
	setp.lt.u32 	%p24, %r50, 3840;
	mov.u32 	%r242, %r24;
	@%p24 bra 	$L__BB9_36;
	and.b32  	%r52, %r25, 33554416;
	neg.s32 	%r240, %r52;
	add.s64 	%rd27, %rd83, %rd6;
	shl.b64 	%rd28, %rd27, 3;
	add.s64 	%rd29, %rd28, %rd2;
	add.s64 	%rd84, %rd29, 16384;
	mov.u32 	%r242, %r24;
$L__BB9_35:
	.pragma "nounroll";
	ld.global.f64 	%fd73, [%rd84+-16384];
	setp.lt.f64 	%p25, %fd307, %fd73;
	selp.f64 	%fd74, %fd73, %fd307, %p25;
	ld.global.f64 	%fd75, [%rd84+-14336];
	setp.lt.f64 	%p26, %fd74, %fd75;
	selp.f64 	%fd76, %fd75, %fd74, %p26;
	ld.global.f64 	%fd77, [%rd84+-12288];
	setp.lt.f64 	%p27, %fd76, %fd77;
	selp.f64 	%fd78, %fd77, %fd76, %p27;
	ld.global.f64 	%fd79, [%rd84+-10240];
	setp.lt.f64 	%p28, %fd78, %fd79;
	selp.f64 	%fd80, %fd79, %fd78, %p28;
	ld.global.f64 	%fd81, [%rd84+-8192];
	setp.lt.f64 	%p29, %fd80, %fd81;
	selp.f64 	%fd82, %fd81, %fd80, %p29;
	ld.global.f64 	%fd83, [%rd84+-6144];
	setp.lt.f64 	%p30, %fd82, %fd83;
	selp.f64 	%fd84, %fd83, %fd82, %p30;
	ld.global.f64 	%fd85, [%rd84+-4096];
	setp.lt.f64 	%p31, %fd84, %fd85;
	selp.f64 	%fd86, %fd85, %fd84, %p31;
	ld.global.f64 	%fd87, [%rd84+-2048];
	setp.lt.f64 	%p32, %fd86, %fd87;
	selp.f64 	%fd88, %fd87, %fd86, %p32;
	ld.global.f64 	%fd89, [%rd84];
	setp.lt.f64 	%p33, %fd88, %fd89;
	selp.f64 	%fd90, %fd89, %fd88, %p33;
	ld.global.f64 	%fd91, [%rd84+2048];
	setp.lt.f64 	%p34, %fd90, %fd91;
	selp.f64 	%fd92, %fd91, %fd90, %p34;
	ld.global.f64 	%fd93, [%rd84+4096];
	setp.lt.f64 	%p35, %fd92, %fd93;
	selp.f64 	%fd94, %fd93, %fd92, %p35;
	ld.global.f64 	%fd95, [%rd84+6144];
	setp.lt.f64 	%p36, %fd94, %fd95;
	selp.f64 	%fd96, %fd95, %fd94, %p36;
	ld.global.f64 	%fd97, [%rd84+8192];
	setp.lt.f64 	%p37, %fd96, %fd97;
	selp.f64 	%fd98, %fd97, %fd96, %p37;
	ld.global.f64 	%fd99, [%rd84+10240];
	setp.lt.f64 	%p38, %fd98, %fd99;
	selp.f64 	%fd100, %fd99, %fd98, %p38;
	ld.global.f64 	%fd101, [%rd84+12288];
	setp.lt.f64 	%p39, %fd100, %fd101;
	selp.f64 	%fd102, %fd101, %fd100, %p39;
	ld.global.f64 	%fd103, [%rd84+14336];
	setp.lt.f64 	%p40, %fd102, %fd103;
	selp.f64 	%fd307, %fd103, %fd102, %p40;
	add.s32 	%r242, %r242, 4096;
	add.s32 	%r240, %r240, 16;
	add.s64 	%rd84, %rd84, 32768;
	setp.ne.s32 	%p41, %r240, 0;
	@%p41 bra 	$L__BB9_35;
$L__BB9_36:
	setp.eq.s32 	%p42, %r26, 0;
	@%p42 bra 	$L__BB9_45;
	and.b32  	%r33, %r25, 7;
	setp.lt.u32 	%p43, %r26, 8;
	@%p43 bra 	$L__BB9_39;
	cvt.u64.u32 	%rd30, %r242;
	add.s64 	%rd31, %rd83, %rd30;
	shl.b64 	%rd32, %rd31, 3;
	add.s64 	%rd33, %rd2, %rd32;
	ld.global.f64 	%fd105, [%rd33];
	setp.lt.f64 	%p44, %fd307, %fd105;
	selp.f64 	%fd106, %fd105, %fd307, %p44;
	ld.global.f64 	%fd107, [%rd33+2048];
	setp.lt.f64 	%p45, %fd106, %fd107;
	selp.f64 	%fd108, %fd107, %fd106, %p45;
	ld.global.f64 	%fd109, [%rd33+4096];
	setp.lt.f64 	%p46, %fd108, %fd109;
	selp.f64 	%fd110, %fd109, %fd108, %p46;
	ld.global.f64 	%fd111, [%rd33+6144];
	setp.lt.f64 	%p47, %fd110, %fd111;
	selp.f64 	%fd112, %fd111, %fd110, %p47;
	ld.global.f64 	%fd113, [%rd33+8192];
	setp.lt.f64 	%p48, %fd112, %fd113;
	selp.f64 	%fd114, %fd113, %fd112, %p48;
	ld.global.f64 	%fd115, [%rd33+10240];
	setp.lt.f64 	%p49, %fd114, %fd115;
	selp.f64 	%fd116, %fd115, %fd114, %p49;
	ld.global.f64 	%fd117, [%rd33+12288];
	setp.lt.f64 	%p50, %fd116, %fd117;
	selp.f64 	%fd118, %fd117, %fd116, %p50;
	ld.global.f64 	%fd119, [%rd33+14336];
	setp.lt.f64 	%p51, %fd118, %fd119;
	selp.f64 	%fd307, %fd119, %fd118, %p51;
	add.s32 	%r242, %r242, 2048;
$L__BB9_39:
	setp.eq.s32 	%p52, %r33, 0;
	@%p52 bra 	$L__BB9_45;
	and.b32  	%r36, %r25, 3;
	setp.lt.u32 	%p53, %r33, 4;
	@%p53 bra 	$L__BB9_42;
	cvt.u64.u32 	%rd34, %r242;
	add.s64 	%rd35, %rd83, %rd34;
	shl.b64 	%rd36, %rd35, 3;
	add.s64 	%rd37, %rd2, %rd36;
	ld.global.f64 	%fd121, [%rd37];
	setp.lt.f64 	%p54, %fd307, %fd121;
	selp.f64 	%fd122, %fd121, %fd307, %p54;
	ld.global.f64 	%fd123, [%rd37+2048];
	setp.lt.f64 	%p55, %fd122, %fd123;
	selp.f64 	%fd124, %fd123, %fd122, %p55;
	ld.global.f64 	%fd125, [%rd37+4096];
	setp.lt.f64 	%p56, %fd124, %fd125;
	selp.f64 	%fd126, %fd125, %fd124, %p56;
	ld.global.f64 	%fd127, [%rd37+6144];
	setp.lt.f64 	%p57, %fd126, %fd127;
	selp.f64 	%fd307, %fd127, %fd126, %p57;
	add.s32 	%r242, %r242, 1024;
$L__BB9_42:
	setp.eq.s32 	%p58, %r36, 0;
	@%p58 bra 	$L__BB9_45;
	cvt.u64.u32 	%rd38, %r242;
	add.s64 	%rd39, %rd83, %rd38;
	shl.b64 	%rd40, %rd39, 3;
	add.s64 	%rd85, %rd2, %rd40;
	neg.s32 	%r245, %r36;
$L__BB9_44:
	.pragma "nounroll";
	ld.global.f64 	%fd128, [%rd85];
	setp.lt.f64 	%p59, %fd307, %fd128;
	selp.f64 	%fd307, %fd128, %fd307, %p59;
	add.s64 	%rd85, %rd85, 2048;
	add.s32 	%r245, %r245, 1;
	setp.ne.s32 	%p60, %r245, 0;
	@%p60 bra 	$L__BB9_44;
$L__BB9_45:
	// begin inline asm
	mov.u32 %r53, %laneid;
	// end inline asm
	mov.b64 	%rd41, %fd307;
	mov.b64 	{%r55, %r60}, %rd41;
	mov.b32 	%r61, 1;
	mov.b32 	%r102, 31;
	mov.b32 	%r103, -1;
	// begin inline asm
	shfl.sync.down.b32 %r54, %r55, %r61, %r102, %r103;
	// end inline asm
	// begin inline asm
	shfl.sync.down.b32 %r59, %r60, %r61, %r102, %r103;
	// end inline asm
	mov.b64 	%rd42, {%r54, %r59};
	mov.b64 	%fd129, %rd42;
	setp.gt.s32 	%p61, %r53, 30;
	setp.lt.f64 	%p62, %fd307, %fd129;
	selp.f64 	%fd130, %fd129, %fd307, %p62;
	selp.f64 	%fd131, %fd307, %fd130, %p61;
	mov.b64 	%rd43, %fd131;
	mov.b64 	{%r65, %r70}, %rd43;
	mov.b32 	%r71, 2;
	// begin inline asm
	shfl.sync.down.b32 %r64, %r65, %r71, %r102, %r103;
	// end inline asm
	// begin inline asm
	shfl.sync.down.b32 %r69, %r70, %r71, %r102, %r103;
	// end inline asm
	mov.b64 	%rd44, {%r64, %r69};
	mov.b64 	%fd132, %rd44;
	setp.gt.s32 	%p63, %r53, 29;
	setp.lt.f64 	%p64, %fd131, %fd132;
	selp.f64 	%fd133, %fd132, %fd131, %p64;
	selp.f64 	%fd134, %fd131, %fd133, %p63;
	mov.b64 	%rd45, %fd134;
	mov.b64 	{%r75, %r80}, %rd45;
	mov.b32 	%r81, 4;
	// begin inline asm
	shfl.sync.down.b32 %r74, %r75, %r81, %r102, %r103;
	// end inline asm
	// begin inline asm
	shfl.sync.down.b32 %r79, %r80, %r81, %r102, %r103;
	// end inline asm
	mov.b64 	%rd46, {%r74, %r79};
	mov.b64 	%fd135, %rd46;
	setp.gt.s32 	%p65, %r53, 27;
	setp.lt.f64 	%p66, %fd134, %fd135;
	selp.f64 	%fd136, %fd135, %fd134, %p66;
	selp.f64 	%fd137, %fd134, %fd136, %p65;
	mov.b64 	%rd47, %fd137;
	mov.b64 	{%r85, %r90}, %rd47;
	mov.b32 	%r91, 8;
	// begin inline asm
	shfl.sync.down.b32 %r84, %r85, %r91, %r102, %r103;
	// end inline asm
	// begin inline asm
	shfl.sync.down.b32 %r89, %r90, %r91, %r102, %r103;
	// end inline asm
	mov.b64 	%rd48, {%r84, %r89};
	mov.b64 	%fd138, %rd48;
	setp.gt.s32 	%p67, %r53, 23;
	setp.lt.f64 	%p68, %fd137, %fd138;
	selp.f64 	%fd139, %fd138, %fd137, %p68;
	selp.f64 	%fd140, %fd137, %fd139, %p67;
	mov.b64 	%rd49, %fd140;
	mov.b64 	{%r95, %r100}, %rd49;
	mov.b32 	%r101, 16;
	// begin inline asm
	shfl.sync.down.b32 %r94, %r95, %r101, %r102, %r103;
	// end inline asm
	// begin inline asm
	shfl.sync.down.b32 %r99, %r100, %r101, %r102, %r103;
	// end inline asm
	mov.b64 	%rd50, {%r94, %r99};
	mov.b64 	%fd141, %rd50;
	setp.gt.s32 	%p69, %r53, 15;
	setp.lt.f64 	%p70, %fd140, %fd141;
	selp.f64 	%fd38, %fd141, %fd140, %p70;
	selp.f64 	%fd308, %fd140, %fd38, %p69;
	setp.ne.s32 	%p71, %r53, 0;
	@%p71 bra 	$L__BB9_47;
	shr.u32 	%r104, %r24, 2;
	and.b32  	%r105, %r104, 248;
	mov.u32 	%r106, _ZZN3cub18CUB_300001_SM_10006detail6reduce28DeviceReduceSingleTileKernelINS2_10policy_hubIdyN4cuda3__47maximumIdEEE10Policy1000EN6thrust24THRUST_300001_SM_1000_NS6detail15normal_iteratorINSC_10device_ptrIdEEEEPdyS8_ddNS5_3std3__410__identityEEEvT0_T1_T2_T3_T4_T6_E12temp_storage;
	add.s32 	%r107, %r106, %r105;
	st.shared.f64 	[%r107+8], %fd38;
$L__BB9_47:
	bar.sync 	0;
	setp.ne.s32 	%p72, %r24, 0;
	@%p72 bra 	$L__BB9_49;
	ld.shared.f64 	%fd142, [_ZZN3cub18CUB_300001_SM_10006detail6reduce28DeviceReduceSingleTileKernelINS2_10policy_hubIdyN4cuda3__47maximumIdEEE10Policy1000EN6thrust24THRUST_300001_SM_1000_NS6detail15normal_iteratorINSC_10device_ptrIdEEEEPdyS8_ddNS5_3std3__410__identityEEEvT0_T1_T2_T3_T4_T6_E12temp_storage+16];
	setp.lt.f64 	%p73, %fd308, %fd142;
	selp.f64 	%fd143, %fd142, %fd308, %p73;
	ld.shared.f64 	%fd144, [_ZZN3cub18CUB_300001_SM_10006detail6reduce28DeviceReduceSingleTileKernelINS2_10policy_hubIdyN4cuda3__47maximumIdEEE10Policy1000EN6thrust24THRUST_300001_SM_1000_NS6detail15normal_iteratorINSC_10device_ptrIdEEEEPdyS8_ddNS5_3std3__410__identityEEEvT0_T1_T2_T3_T4_T6_E12temp_storage+24];
	setp.lt.f64 	%p74, %fd143, %fd144;
	selp.f64 	%fd145, %fd144, %fd143, %p74;
	ld.shared.f64 	%fd146, [_ZZN3cub18CUB_300001_SM_10006detail6reduce28DeviceReduceSingleTileKernelINS2_10policy_hubIdyN4cuda3__47maximumIdEEE10Policy1000EN6thrust24THRUST_300001_SM_1000_NS6detail15normal_iteratorINSC_10device_ptrIdEEEEPdyS8_ddNS5_3std3__410__identityEEEvT0_T1_T2_T3_T4_T6_E12temp_storage+32];
	setp.lt.f64 	%p75, %fd145, %fd146;
	selp.f64 	%fd147, %fd146, %fd145, %p75;
	ld.shared.f64 	%fd148, [_ZZN3cub18CUB_300001_SM_10006detail6reduce28DeviceReduceSingleTileKernelINS2_10policy_hubIdyN4cuda3__47maximumIdEEE10Policy1000EN6thrust24THRUST_300001_SM_1000_NS6detail15normal_iteratorINSC_10device_ptrIdEEEEPdyS8_ddNS5_3std3__410__identityEEEvT0_T1_T2_T3_T4_T6_E12temp_storage+40];
	setp.lt.f64 	%p76, %fd147, %fd148;
	selp.f64 	%fd149, %fd148, %fd147, %p76;
	ld.shared.f64 	%fd150, [_ZZN3cub18CUB_300001_SM_10006detail6reduce28DeviceReduceSingleTileKernelINS2_10policy_hubIdyN4cuda3__47maximumIdEEE10Policy1000EN6thrust24THRUST_300001_SM_1000_NS6detail15normal_iteratorINSC_10device_ptrIdEEEEPdyS8_ddNS5_3std3__410__identityEEEvT0_T1_T2_T3_T4_T6_E12temp_storage+48];
	setp.lt.f64 	%p77, %fd149, %fd150;
	selp.f64 	%fd151, %fd150, %fd149, %p77;
	ld.shared.f64 	%fd152, [_ZZN3cub18CUB_300001_SM_10006detail6reduce28DeviceReduceSingleTileKernelINS2_10policy_hubIdyN4cuda3__47maximumIdEEE10Policy1000EN6thrust24THRUST_300001_SM_1000_NS6detail15normal_iteratorINSC_10device_ptrIdEEEEPdyS8_ddNS5_3std3__410__identityEEEvT0_T1_T2_T3_T4_T6_E12temp_storage+56];
	setp.lt.f64 	%p78, %fd151, %fd152;
	selp.f64 	%fd153, %fd152, %fd151, %p78;
	ld.shared.f64 	%fd154, [_ZZN3cub18CUB_300001_SM_10006detail6reduce28DeviceReduceSingleTileKernelINS2_10policy_hubIdyN4cuda3__47maximumIdEEE10Policy1000EN6thrust24THRUST_300001_SM_1000_NS6detail15normal_iteratorINSC_10device_ptrIdEEEEPdyS8_ddNS5_3std3__410__identityEEEvT0_T1_T2_T3_T4_T6_E12temp_storage+64];
	setp.lt.f64 	%p79, %fd153, %fd154;
	selp.f64 	%fd308, %fd154, %fd153, %p79;
$L__BB9_49:
	mov.u32 	%r230, %tid.x;
	setp.ne.s32 	%p166, %r230, 0;
	@%p166 bra 	$L__BB9_51;
	setp.lt.f64 	%p167, %fd42, %fd308;
	selp.f64 	%fd286, %fd308, %fd42, %p167;
	st.global.f64 	[%rd1], %fd286;
$L__BB9_51:
	ret;

}
	// .globl	_ZN3cub18CUB_300001_SM_10006detail6reduce18DeviceReduceKernelINS2_10policy_hubIdyN4cuda3__47maximumIdEEE10Policy1000EN6thrust24THRUST_300001_SM_1000_NS6detail15normal_iteratorINSC_10device_ptrIdEEEEyS8_dNS5_3std3__410__identityEEEvT0_PT3_T1_NS0_13GridEvenShareISO_EET2_T4_
.visible .entry _ZN3cub18CUB_300001_SM_10006detail6reduce18DeviceReduceKernelINS2_10policy_hubIdyN4cuda3__47maximumIdEEE10Policy1000EN6thrust24THRUST_300001_SM_1000_NS6detail15normal_iteratorINSC_10device_ptrIdEEEEyS8_dNS5_3std3__410__identityEEEvT0_PT3_T1_NS0_13GridEvenShareISO_EET2_T4_(
	.param .align 8 .b8 _ZN3cub18CUB_300001_SM_10006detail6reduce18DeviceReduceKernelINS2_10policy_hubIdyN4cuda3__47maximumIdEEE10Policy1000EN6thrust24THRUST_300001_SM_1000_NS6detail15normal_iteratorINSC_10device_ptrIdEEEEyS8_dNS5_3std3__410__identityEEEvT0_PT3_T1_NS0_13GridEvenShareISO_EET2_T4__param_0[8],
	.param .u64 .ptr .align 1 _ZN3cub18CUB_300001_SM_10006detail6reduce18DeviceReduceKernelINS2_10policy_hubIdyN4cuda3__47maximumIdEEE10Policy1000EN6thrust24THRUST_300001_SM_1000_NS6detail15normal_iteratorINSC_10device_ptrIdEEEEyS8_dNS5_3std3__410__identityEEEvT0_PT3_T1_NS0_13GridEvenShareISO_EET2_T4__param_1,
	.param .u64 _ZN3cub18CUB_300001_SM_10006detail6reduce18DeviceReduceKernelINS2_10policy_hubIdyN4cuda3__47maximumIdEEE10Policy1000EN6thrust24THRUST_300001_SM_1000_NS6detail15normal_iteratorINSC_10device_ptrIdEEEEyS8_dNS5_3std3__410__identityEEEvT0_PT3_T1_NS0_13GridEvenShareISO_EET2_T4__param_2,
	.param .align 8 .b8 _ZN3cub18CUB_300001_SM_10006detail6reduce18DeviceReduceKernelINS2_10policy_hubIdyN4cuda3__47maximumIdEEE10Policy1000EN6thrust24THRUST_300001_SM_1000_NS6detail15normal_iteratorINSC_10device_ptrIdEEEEyS8_dNS5_3std3__410__identityEEEvT0_PT3_T1_NS0_13GridEvenShareISO_EET2_T4__param_3[72],
	.param .align 1 .b8 _ZN3cub18CUB_300001_SM_10006detail6reduce18DeviceReduceKernelINS2_10policy_hubIdyN4cuda3__47maximumIdEEE10Policy1000EN6thrust24THRUST_300001_SM_1000_NS6detail15normal_iteratorINSC_10device_ptrIdEEEEyS8_dNS5_3std3__410__identityEEEvT0_PT3_T1_NS0_13GridEvenShareISO_EET2_T4__param_4[1],
	.param .align 1 .b8 _ZN3cub18CUB_300001_SM_10006detail6reduce18DeviceReduceKernelINS2_10policy_hubIdyN4cuda3__47maximumIdEEE10Policy1000EN6thrust24THRUST_300001_SM_1000_NS6detail15normal_iteratorINSC_10device_ptrIdEEEEyS8_dNS5_3std3__410__identityEEEvT0_PT3_T1_NS0_13GridEvenShareISO_EET2_T4__param_5[1]
)
.maxntid 256
{
	.reg .pred 	%p<166>;
	.reg .b16 	%rs<4>;
	.reg .b32 	%r<281>;
	.reg .b64 	%rd<108>;
	.reg .b64 	%fd<305>;
	// demoted variable
	.shared .align 8 .b8 _ZZN3cub18CUB_300001_SM_10006detail6reduce18DeviceReduceKernelINS2_10policy_hubIdyN4cuda3__47maximumIdEEE10Policy1000EN6thrust24THRUST_300001_SM_1000_NS6detail15normal_iteratorINSC_10device_ptrIdEEEEyS8_dNS5_3std3__410__identityEEEvT0_PT3_T1_NS0_13GridEvenShareISO_EET2_T4_E12temp_storage[80];
	ld.param.u64 	%rd1, [_ZN3cub18CUB_300001_SM_10006detail6reduce18DeviceReduceKernelINS2_10policy_hubIdyN4cuda3__47maximumIdEEE10Policy1000EN6thrust24THRUST_300001_SM_1000_NS6detail15normal_iteratorINSC_10device_ptrIdEEEEyS8_dNS5_3std3__410__identityEEEvT0_PT3_T1_NS0_13GridEvenShareISO_EET2_T4__param_3+32];
	ld.param.u32 	%r1, [_ZN3cub18CUB_300001_SM_10006detail6reduce18DeviceReduceKernelINS2_10policy_hubIdyN4cuda3__47maximumIdEEE10Policy1000EN6thrust24THRUST_300001_SM_1000_NS6detail15normal_iteratorINSC_10device_ptrIdEEEEyS8_dNS5_3std3__410__identityEEEvT0_PT3_T1_NS0_13GridEvenShareISO_EET2_T4__param_3+40];
	ld.param.u64 	%rd25, [_ZN3cub18CUB_300001_SM_10006detail6reduce18DeviceReduceKernelINS2_10policy_hubIdyN4cuda3__47maximumIdEEE10Policy1000EN6thrust24THRUST_300001_SM_1000_NS6detail15normal_iteratorINSC_10device_ptrIdEEEEyS8_dNS5_3std3__410__identityEEEvT0_PT3_T1_NS0_13GridEvenShareISO_EET2_T4__param_0];
	cvta.to.global.u64 	%rd2, %rd25;
	mov.u32 	%r2, %ctaid.x;
	shl.b32 	%r50, %r1, 11;
	cvt.s64.s32 	%rd3, %r50;
	shl.b32 	%r51, %r2, 11;
	cvt.u64.u32 	%rd4, %r51;
	sub.s64 	%rd5, %rd1, %rd4;
	setp.gt.u64 	%p1, %rd5, 2047;
	@%p1 bra 	$L__BB10_25;
	cvt.u32.u64 	%r137, %rd4;
	cvt.u32.u64 	%r3, %rd1;
	sub.s32 	%r4, %r3, %r137;
	mov.u32 	%r5, %tid.x;
	setp.ge.s32 	%p79, %r5, %r4;
	mov.f64 	%fd293, 0d0000000000000000;
	mov.u32 	%r268, %r5;
	@%p79 bra 	$L__BB10_3;
	add.s32 	%r139, %r137, %r5;
	mul.wide.u32 	%rd61, %r139, 8;
	add.s64 	%rd62, %rd2, %rd61;
	ld.global.f64 	%fd293, [%rd62];
	add.s32 	%r268, %r5, 256;
$L__BB10_3:
	setp.ge.s32 	%p80, %r268, %r4;
	@%p80 bra 	$L__BB10_16;
	not.b32 	%r141, %r268;
	add.s32 	%r142, %r141, %r3;
	sub.s32 	%r143, %r142, %r137;
	shr.u32 	%r144, %r143, 8;
	add.s32 	%r8, %r144, 1;
	and.b32  	%r9, %r8, 15;
	setp.lt.u32 	%p81, %r143, 3840;
	@%p81 bra 	$L__BB10_7;
	and.b32  	%r145, %r8, 33554416;
	neg.s32 	%r266, %r145;
	mul.wide.u32 	%rd63, %r2, 16384;
	mul.wide.u32 	%rd64, %r268, 8;
	or.b64  	%rd65, %rd63, %rd64;
	add.s64 	%rd66, %rd65, %rd2;
	add.s64 	%rd102, %rd66, 16384;
$L__BB10_6:
	.pragma "nounroll";
	ld.global.f64 	%fd155, [%rd102+-16384];
	setp.lt.f64 	%p82, %fd293, %fd155;
	selp.f64 	%fd156, %fd155, %fd293, %p82;
	ld.global.f64 	%fd157, [%rd102+-14336];
	setp.lt.f64 	%p83, %fd156, %fd157;
	selp.f64 	%fd158, %fd157, %fd156, %p83;
	ld.global.f64 	%fd159, [%rd102+-12288];
	setp.lt.f64 	%p84, %fd158, %fd159;
	selp.f64 	%fd160, %fd159, %fd158, %p84;
	ld.global.f64 	%fd161, [%rd102+-10240];
	setp.lt.f64 	%p85, %fd160, %fd161;
	selp.f64 	%fd162, %fd161, %fd160, %p85;
	ld.global.f64 	%fd163, [%rd102+-8192];
	setp.lt.f64 	%p86, %fd162, %fd163;
	selp.f64 	%fd164, %fd163, %fd162, %p86;
	ld.global.f64 	%fd165, [%rd102+-6144];
	setp.lt.f64 	%p87, %fd164, %fd165;
	selp.f64 	%fd166, %fd165, %fd164, %p87;
	ld.global.f64 	%fd167, [%rd102+-4096];
	setp.lt.f64 	%p88, %fd166, %fd167;
	selp.f64 	%fd168, %fd167, %fd166, %p88;
	ld.global.f64 	%fd169, [%rd102+-2048];
	setp.lt.f64 	%p89, %fd168, %fd169;
	selp.f64 	%fd170, %fd169, %fd168, %p89;
	ld.global.f64 	%fd171, [%rd102];
	setp.lt.f64 	%p90, %fd170, %fd171;
	selp.f64 	%fd172, %fd171, %fd170, %p90;
	ld.global.f64 	%fd173, [%rd102+2048];
	setp.lt.f64 	%p91, %fd172, %fd173;
	selp.f64 	%fd174, %fd173, %fd172, %p91;
	ld.global.f64 	%fd175, [%rd102+4096];
	setp.lt.f64 	%p92, %fd174, %fd175;
	selp.f64 	%fd176, %fd175, %fd174, %p92;
	ld.global.f64 	%fd177, [%rd102+6144];
	setp.lt.f64 	%p93, %fd176, %fd177;
	selp.f64 	%fd178, %fd177, %fd176, %p93;
	ld.global.f64 	%fd179, [%rd102+8192];
	setp.lt.f64 	%p94, %fd178, %fd179;
	selp.f64 	%fd180, %fd179, %fd178, %p94;
	ld.global.f64 	%fd181, [%rd102+10240];
	setp.lt.f64 	%p95, %fd180, %fd181;
	selp.f64 	%fd182, %fd181, %fd180, %p95;
	ld.global.f64 	%fd183, [%rd102+12288];
	setp.lt.f64 	%p96, %fd182, %fd183;
	selp.f64 	%fd184, %fd183, %fd182, %p96;
	ld.global.f64 	%fd185, [%rd102+14336];
	setp.lt.f64 	%p97, %fd184, %fd185;
	selp.f64 	%fd293, %fd185, %fd184, %p97;
	add.s32 	%r268, %r268, 4096;
	add.s32 	%r266, %r266, 16;
	add.s64 	%rd102, %rd102, 32768;
	setp.ne.s32 	%p98, %r266, 0;
	@%p98 bra 	$L__BB10_6;
$L__BB10_7:
	setp.eq.s32 	%p99, %r9, 0;
	@%p99 bra 	$L__BB10_16;
	and.b32  	%r16, %r8, 7;
	setp.lt.u32 	%p100, %r9, 8;
	@%p100 bra 	$L__BB10_10;
	cvt.s64.s32 	%rd67, %r268;
	add.s64 	%rd68, %rd67, %rd4;
	shl.b64 	%rd69, %rd68, 3;
	add.s64 	%rd70, %rd2, %rd69;
	ld.global.f64 	%fd187, [%rd70];
	setp.lt.f64 	%p101, %fd293, %fd187;
	selp.f64 	%fd188, %fd187, %fd293, %p101;
	ld.global.f64 	%fd189, [%rd70+2048];
	setp.lt.f64 	%p102, %fd188, %fd189;
	selp.f64 	%fd190, %fd189, %fd188, %p102;
	ld.global.f64 	%fd191, [%rd70+4096];
	setp.lt.f64 	%p103, %fd190, %fd191;
	selp.f64 	%fd192, %fd191, %fd190, %p103;
	ld.global.f64 	%fd193, [%rd70+6144];
	setp.lt.f64 	%p104, %fd192, %fd193;
	selp.f64 	%fd194, %fd193, %fd192, %p104;
	ld.global.f64 	%fd195, [%rd70+8192];
	setp.lt.f64 	%p105, %fd194, %fd195;
	selp.f64 	%fd196, %fd195, %fd194, %p105;
	ld.global.f64 	%fd197, [%rd70+10240];
	setp.lt.f64 	%p106, %fd196, %fd197;
	selp.f64 	%fd198, %fd197, %fd196, %p106;
	ld.global.f64 	%fd199, [%rd70+12288];
	setp.lt.f64 	%p107, %fd198, %fd199;
	selp.f64 	%fd200, %fd199, %fd198, %p107;
	ld.global.f64 	%fd201, [%rd70+14336];
	setp.lt.f64 	%p108, %fd200, %fd201;
	selp.f64 	%fd293, %fd201, %fd200, %p108;
	add.s32 	%r268, %r268, 2048;
$L__BB10_10:
	setp.eq.s32 	%p109, %r16, 0;
	@%p109 bra 	$L__BB10_16;
	and.b32  	%r19, %r8, 3;
	setp.lt.u32 	%p110, %r16, 4;
	@%p110 bra 	$L__BB10_13;
	cvt.s64.s32 	%rd71, %r268;
	add.s64 	%rd72, %rd71, %rd4;
	shl.b64 	%rd73, %rd72, 3;
	add.s64 	%rd74, %rd2, %rd73;
	ld.global.f64 	%fd203, [%rd74];
	setp.lt.f64 	%p111, %fd293, %fd203;
	selp.f64 	%fd204, %fd203, %fd293, %p111;
	ld.global.f64 	%fd205, [%rd74+2048];
	setp.lt.f64 	%p112, %fd204, %fd205;
	selp.f64 	%fd206, %fd205, %fd204, %p112;
	ld.global.f64 	%fd207, [%rd74+4096];
	setp.lt.f64 	%p113, %fd206, %fd207;
	selp.f64 	%fd208, %fd207, %fd206, %p113;
	ld.global.f64 	%fd209, [%rd74+6144];
	setp.lt.f64 	%p114, %fd208, %fd209;
	selp.f64 	%fd293, %fd209, %fd208, %p114;
	add.s32 	%r268, %r268, 1024;
$L__BB10_13:
	setp.eq.s32 	%p115, %r19, 0;
	@%p115 bra 	$L__BB10_16;
	mul.wide.u32 	%rd75, %r2, 16384;
	add.s64 	%rd9, %rd2, %rd75;
	neg.s32 	%r271, %r19;
$L__BB10_15:
	.pragma "nounroll";
	mul.wide.s32 	%rd76, %r268, 8;
	add.s64 	%rd77, %rd9, %rd76;
	ld.global.f64 	%fd210, [%rd77];
	setp.lt.f64 	%p116, %fd293, %fd210;
	selp.f64 	%fd293, %fd210, %fd293, %p116;
	add.s32 	%r268, %r268, 256;
	add.s32 	%r271, %r271, 1;
	setp.ne.s32 	%p117, %r271, 0;
	@%p117 bra 	$L__BB10_15;
$L__BB10_16:
	setp.lt.s32 	%p118, %r4, 256;
	@%p118 bra 	$L__BB10_21;
	// begin inline asm
	mov.u32 %r209, %laneid;
	// end inline asm
	mov.b64 	%rd88, %fd293;
	mov.b64 	{%r211, %r216}, %rd88;
	mov.b32 	%r217, 1;
	mov.b32 	%r258, 31;
	mov.b32 	%r259, -1;
	// begin inline asm
	shfl.sync.down.b32 %r210, %r211, %r217, %r258, %r259;
	// end inline asm
	// begin inline asm
	shfl.sync.down.b32 %r215, %r216, %r217, %r258, %r259;
	// end inline asm
	mov.b64 	%rd89, {%r210, %r215};
	mov.b64 	%fd258, %rd89;
	setp.gt.s32 	%p146, %r209, 30;
	setp.lt.f64 	%p147, %fd293, %fd258;
	selp.f64 	%fd259, %fd258, %fd293, %p147;
	selp.f64 	%fd260, %fd293, %fd259, %p146;
	mov.b64 	%rd90, %fd260;
	mov.b64 	{%r221, %r226}, %rd90;
	mov.b32 	%r227, 2;
	// begin inline asm
	shfl.sync.down.b32 %r220, %r221, %r227, %r258, %r259;
	// end inline asm
	// begin inline asm
	shfl.sync.down.b32 %r225, %r226, %r227, %r258, %r259;
	// end inline asm
	mov.b64 	%rd91, {%r220, %r225};
	mov.b64 	%fd261, %rd91;
	setp.gt.s32 	%p148, %r209, 29;
	setp.lt.f64 	%p149, %fd260, %fd261;
	selp.f64 	%fd262, %fd261, %fd260, %p149;
	selp.f64 	%fd263, %fd260, %fd262, %p148;
	mov.b64 	%rd92, %fd263;
	mov.b64 	{%r231, %r236}, %rd92;
	mov.b32 	%r237, 4;
	// begin inline asm
	shfl.sync.down.b32 %r230, %r231, %r237, %r258, %r259;
	// end inline asm
	// begin inline asm
	shfl.sync.down.b32 %r235, %r236, %r237, %r258, %r259;
	// end inline asm
	mov.b64 	%rd93, {%r230, %r235};
	mov.b64 	%fd264, %rd93;
	setp.gt.s32 	%p150, %r209, 27;
	setp.lt.f64 	%p151, %fd263, %fd264;
	selp.f64 	%fd265, %fd264, %fd263, %p151;
	selp.f64 	%fd266, %fd263, %fd265, %p150;
	mov.b64 	%rd94, %fd266;
	mov.b64 	{%r241, %r246}, %rd94;
	mov.b32 	%r247, 8;
	// begin inline asm
	shfl.sync.down.b32 %r240, %r241, %r247, %r258, %r259;
	// end inline asm
	// begin inline asm
	shfl.sync.down.b32 %r245, %r246, %r247, %r258, %r259;
	// end inline asm
	mov.b64 	%rd95, {%r240, %r245};
	mov.b64 	%fd267, %rd95;
	setp.gt.s32 	%p152, %r209, 23;
	setp.lt.f64 	%p153, %fd266, %fd267;
	selp.f64 	%fd268, %fd267, %fd266, %p153;
	selp.f64 	%fd269, %fd266, %fd268, %p152;
	mov.b64 	%rd96, %fd269;
	mov.b64 	{%r251, %r256}, %rd96;
	mov.b32 	%r257, 16;
	// begin inline asm
	shfl.sync.down.b32 %r250, %r251, %r257, %r258, %r259;
	// end inline asm
	// begin inline asm
	shfl.sync.down.b32 %r255, %r256, %r257, %r258, %r259;
	// end inline asm
	mov.b64 	%rd97, {%r250, %r255};
	mov.b64 	%fd270, %rd97;
	setp.gt.s32 	%p154, %r209, 15;
	setp.lt.f64 	%p155, %fd269, %fd270;
	selp.f64 	%fd16, %fd270, %fd269, %p155;
	selp.f64 	%fd304, %fd269, %fd16, %p154;
	setp.ne.s32 	%p156, %r209, 0;
	@%p156 bra 	$L__BB10_19;
	shr.u32 	%r260, %r5, 2;
	and.b32  	%r261, %r260, 248;
	mov.u32 	%r262, _ZZN3cub18CUB_300001_SM_10006detail6reduce18DeviceReduceKernelINS2_10policy_hubIdyN4cuda3__47maximumIdEEE10Policy1000EN6thrust24THRUST_300001_SM_1000_NS6detail15normal_iteratorINSC_10device_ptrIdEEEEyS8_dNS5_3std3__410__identityEEEvT0_PT3_T1_NS0_13GridEvenShareISO_EET2_T4_E12temp_storage;
	add.s32 	%r263, %r262, %r261;
	st.shared.f64 	[%r263+8], %fd16;
$L__BB10_19:
	bar.sync 	0;
	setp.ne.s32 	%p157, %r5, 0;
	@%p157 bra 	$L__BB10_46;
	ld.shared.f64 	%fd271, [_ZZN3cub18CUB_300001_SM_10006detail6reduce18DeviceReduceKernelINS2_10policy_hubIdyN4cuda3__47maximumIdEEE10Policy1000EN6thrust24THRUST_300001_SM_1000_NS6detail15normal_iteratorINSC_10device_ptrIdEEEEyS8_dNS5_3std3__410__identityEEEvT0_PT3_T1_NS0_13GridEvenShareISO_EET2_T4_E12temp_storage+16];
	setp.lt.f64 	%p158, %fd304, %fd271;
	selp.f64 	%fd272, %fd271, %fd304, %p158;
	ld.shared.f64 	%fd273, [_ZZN3cub18CUB_300001_SM_10006detail6reduce18DeviceReduceKernelINS2_10policy_hubIdyN4cuda3__47maximumIdEEE10Policy1000EN6thrust24THRUST_300001_SM_1000_NS6detail15normal_iteratorINSC_10device_ptrIdEEEEyS8_dNS5_3std3__410__identityEEEvT0_PT3_T1_NS0_13GridEvenShareISO_EET2_T4_E12temp_storage+24];
	setp.lt.f64 	%p159, %fd272, %fd273;
	selp.f64 	%fd274, %fd273, %fd272, %p159;
	ld.shared.f64 	%fd275, [_ZZN3cub18CUB_300001_SM_10006detail6reduce18DeviceReduceKernelINS2_10policy_hubIdyN4cuda3__47maximumIdEEE10Policy1000EN6thrust24THRUST_300001_SM_1000_NS6detail15normal_iteratorINSC_10device_ptrIdEEEEyS8_dNS5_3std3__410__identityEEEvT0_PT3_T1_NS0_13GridEvenShareISO_EET2_T4_E12temp_storage+32];
	setp.lt.f64 	%p160, %fd274, %fd275;
	selp.f64 	%fd276, %fd275, %fd274, %p160;
	ld.shared.f64 	%fd277, [_ZZN3cub18CUB_300001_SM_10006detail6reduce18DeviceReduceKernelINS2_10policy_hubIdyN4cuda3__47maximumIdEEE10Policy1000EN6thrust24THRUST_300001_SM_1000_NS6detail15normal_iteratorINSC_10device_ptrIdEEEEyS8_dNS5_3std3__410__identityEEEvT0_PT3_T1_NS0_13GridEvenShareISO_EET2_T4_E12temp_storage+40];
	setp.lt.f64 	%p161, %fd276, %fd277;
	selp.f64 	%fd278, %fd277, %fd276, %p161;
	ld.shared.f64 	%fd279, [_ZZN3cub18CUB_300001_SM_10006detail6reduce18DeviceReduceKernelINS2_10policy_hubIdyN4cuda3__47maximumIdEEE10Policy1000EN6thrust24THRUST_300001_SM_1000_NS6detail15normal_iteratorINSC_10device_ptrIdEEEEyS8_dNS5_3std3__410__identityEEEvT0_PT3_T1_NS0_13GridEvenShareISO_EET2_T4_E12temp_storage+48];
	setp.lt.f64 	%p162, %fd278, %fd279;
	selp.f64 	%fd280, %fd279, %fd278, %p162;
	ld.shared.f64 	%fd281, [_ZZN3cub18CUB_300001_SM_10006detail6reduce18DeviceReduceKernelINS2_10policy_hubIdyN4cuda3__47maximumIdEEE10Policy1000EN6thrust24THRUST_300001_SM_1000_NS6detail15normal_iteratorINSC_10device_ptrIdEEEEyS8_dNS5_3std3__410__identityEEEvT0_PT3_T1_NS0_13GridEvenShareISO_EET2_T4_E12temp_storage+56];
	setp.lt.f64 	%p163, %fd280, %fd281;
	selp.f64 	%fd282, %fd281, %fd280, %p163;
	ld.shared.f64 	%fd283, [_ZZN3cub18CUB_300001_SM_10006detail6reduce18DeviceReduceKernelINS2_10policy_hubIdyN4cuda3__47maximumIdEEE10Policy1000EN6thrust24THRUST_300001_SM_1000_NS6detail15normal_iteratorINSC_10device_ptrIdEEEEyS8_dNS5_3std3__410__identityEEEvT0_PT3_T1_NS0_13GridEvenShareISO_EET2_T4_E12temp_storage+64];
	setp.lt.f64 	%p164, %fd282, %fd283;
	selp.f64 	%fd304, %fd283, %fd282, %p164;
	bra.uni 	$L__BB10_46;
$L__BB10_21:
	// begin inline asm
	mov.u32 %r146, %laneid;
	// end inline asm
	and.b32  	%r197, %r5, 992;
	add.s32 	%r198, %r197, 32;
	setp.gt.s32 	%p119, %r198, %r4;
	not.b32 	%r199, %r197;
	add.s32 	%r200, %r4, %r199;
	selp.b32 	%r195, %r200, 31, %p119;
	mov.b64 	%rd78, %fd293;
	mov.b64 	{%r148, %r153}, %rd78;
	mov.b32 	%r154, 1;
	mov.b32 	%r196, -1;
	// begin inline asm
	shfl.sync.down.b32 %r147, %r148, %r154, %r195, %r196;
	// end inline asm
	// begin inline asm
	shfl.sync.down.b32 %r152, %r153, %r154, %r195, %r196;
	// end inline asm
	mov.b64 	%rd79, {%r147, %r152};
	mov.b64 	%fd211, %rd79;
	setp.lt.s32 	%p120, %r146, %r195;
	setp.lt.f64 	%p121, %fd293, %fd211;
	selp.f64 	%fd212, %fd211, %fd293, %p121;
	selp.f64 	%fd213, %fd212, %fd293, %p120;
	mov.b64 	%rd80, %fd213;
	mov.b64 	{%r158, %r163}, %rd80;
	mov.b32 	%r164, 2;
	// begin inline asm
	shfl.sync.down.b32 %r157, %r158, %r164, %r195, %r196;
	// end inline asm
	// begin inline asm
	shfl.sync.down.b32 %r162, %r163, %r164, %r195, %r196;
	// end inline asm
	mov.b64 	%rd81, {%r157, %r162};
	mov.b64 	%fd214, %rd81;
	add.s32 	%r201, %r146, 2;
	setp.gt.s32 	%p122, %r201, %r195;
	setp.lt.f64 	%p123, %fd213, %fd214;
	selp.f64 	%fd215, %fd214, %fd213, %p123;
	selp.f64 	%fd216, %fd213, %fd215, %p122;
	mov.b64 	%rd82, %fd216;
	mov.b64 	{%r168, %r173}, %rd82;
	mov.b32 	%r174, 4;
	// begin inline asm
	shfl.sync.down.b32 %r167, %r168, %r174, %r195, %r196;
	// end inline asm
	// begin inline asm
	shfl.sync.down.b32 %r172, %r173, %r174, %r195, %r196;
	// end inline asm
	mov.b64 	%rd83, {%r167, %r172};
	mov.b64 	%fd217, %rd83;
	add.s32 	%r202, %r146, 4;
	setp.gt.s32 	%p124, %r202, %r195;
	setp.lt.f64 	%p125, %fd216, %fd217;
	selp.f64 	%fd218, %fd217, %fd216, %p125;
	selp.f64 	%fd219, %fd216, %fd218, %p124;
	mov.b64 	%rd84, %fd219;
	mov.b64 	{%r178, %r183}, %rd84;
	mov.b32 	%r184, 8;
	// begin inline asm
	shfl.sync.down.b32 %r177, %r178, %r184, %r195, %r196;
	// end inline asm
	// begin inline asm
	shfl.sync.down.b32 %r182, %r183, %r184, %r195, %r196;
	// end inline asm
	mov.b64 	%rd85, {%r177, %r182};
	mov.b64 	%fd220, %rd85;
	add.s32 	%r203, %r146, 8;
	setp.gt.s32 	%p126, %r203, %r195;
	setp.lt.f64 	%p127, %fd219, %fd220;
	selp.f64 	%fd221, %fd220, %fd219, %p127;
	selp.f64 	%fd222, %fd219, %fd221, %p126;
	mov.b64 	%rd86, %fd222;
	mov.b64 	{%r188, %r193}, %rd86;
	mov.b32 	%r194, 16;
	// begin inline asm
	shfl.sync.down.b32 %r187, %r188, %r194, %r195, %r196;
	// end inline asm
	// begin inline asm
	shfl.sync.down.b32 %r192, %r193, %r194, %r195, %r196;
	// end inline asm
	mov.b64 	%rd87, {%r187, %r192};
	mov.b64 	%fd223, %rd87;
	add.s32 	%r204, %r146, 16;
	setp.gt.s32 	%p128, %r204, %r195;
	setp.lt.f64 	%p129, %fd222, %fd223;
	selp.f64 	%fd224, %fd223, %fd222, %p129;
	selp.f64 	%fd304, %fd222, %fd224, %p128;
	setp.ne.s32 	%p130, %r146, 0;
	@%p130 bra 	$L__BB10_23;
	shr.u32 	%r205, %r5, 2;
	and.b32  	%r206, %r205, 248;
	mov.u32 	%r207, _ZZN3cub18CUB_300001_SM_10006detail6reduce18DeviceReduceKernelINS2_10policy_hubIdyN4cuda3__47maximumIdEEE10Policy1000EN6thrust24THRUST_300001_SM_1000_NS6detail15normal_iteratorINSC_10device_ptrIdEEEEyS8_dNS5_3std3__410__identityEEEvT0_PT3_T1_NS0_13GridEvenShareISO_EET2_T4_E12temp_storage;
	add.s32 	%r208, %r207, %r206;
	st.shared.f64 	[%r208+8], %fd304;
$L__BB10_23:
	bar.sync 	0;
	setp.ne.s32 	%p131, %r5, 0;
	@%p131 bra 	$L__BB10_46;
	setp.gt.s32 	%p132, %r4, 32;
	ld.shared.f64 	%fd225, [_ZZN3cub18CUB_300001_SM_10006detail6reduce18DeviceReduceKernelINS2_10policy_hubIdyN4cuda3__47maximumIdEEE10Policy1000EN6thrust24THRUST_300001_SM_1000_NS6detail15normal_iteratorINSC_10device_ptrIdEEEEyS8_dNS5_3std3__410__identityEEEvT0_PT3_T1_NS0_13GridEvenShareISO_EET2_T4_E12temp_storage+16];
	setp.lt.f64 	%p133, %fd304, %fd225;
	selp.f64 	%fd227, %fd225, %fd304, %p133;
	selp.f64 	%fd228, %fd227, %fd304, %p132;
	setp.gt.s32 	%p134, %r4, 64;
	ld.shared.f64 	%fd230, [_ZZN3cub18CUB_300001_SM_10006detail6reduce18DeviceReduceKernelINS2_10policy_hubIdyN4cuda3__47maximumIdEEE10Policy1000EN6thrust24THRUST_300001_SM_1000_NS6detail15normal_iteratorINSC_10device_ptrIdEEEEyS8_dNS5_3std3__410__identityEEEvT0_PT3_T1_NS0_13GridEvenShareISO_EET2_T4_E12temp_storage+24];
	setp.lt.f64 	%p135, %fd228, %fd230;
	selp.f64 	%fd232, %fd230, %fd228, %p135;
	selp.f64 	%fd233, %fd232, %fd228, %p134;
	setp.gt.s32 	%p136, %r4, 96;
	ld.shared.f64 	%fd235, [_ZZN3cub18CUB_300001_SM_10006detail6reduce18DeviceReduceKernelINS2_10policy_hubIdyN4cuda3__47maximumIdEEE10Policy1000EN6thrust24THRUST_300001_SM_1000_NS6detail15normal_iteratorINSC_10device_ptrIdEEEEyS8_dNS5_3std3__410__identityEEEvT0_PT3_T1_NS0_13GridEvenShareISO_EET2_T4_E12temp_storage+32];
	setp.lt.f64 	%p137, %fd233, %fd235;
	selp.f64 	%fd237, %fd235, %fd233, %p137;
	selp.f64 	%fd238, %fd237, %fd233, %p136;
	setp.gt.s32 	%p138, %r4, 128;
	ld.shared.f64 	%fd240, [_ZZN3cub18CUB_300001_SM_10006detail6reduce18DeviceReduceKernelINS2_10policy_hubIdyN4cuda3__47maximumIdEEE10Policy1000EN6thrust24THRUST_300001_SM_1000_NS6detail15normal_iteratorINSC_10device_ptrIdEEEEyS8_dNS5_3std3__410__identityEEEvT0_PT3_T1_NS0_13GridEvenShareISO_EET2_T4_E12temp_storage+40];
	setp.lt.f64 	%p139, %fd238, %fd240;
	selp.f64 	%fd242, %fd240, %fd238, %p139;
	selp.f64 	%fd243, %fd242, %fd238, %p138;
	setp.gt.s32 	%p140, %r4, 160;
	ld.shared.f64 	%fd245, [_ZZN3cub18CUB_300001_SM_10006detail6reduce18DeviceReduceKernelINS2_10policy_hubIdyN4cuda3__47maximumIdEEE10Policy1000EN6thrust24THRUST_300001_SM_1000_NS6detail15normal_iteratorINSC_10device_ptrIdEEEEyS8_dNS5_3std3__410__identityEEEvT0_PT3_T1_NS0_13GridEvenShareISO_EET2_T4_E12temp_storage+48];
	setp.lt.f64 	%p141, %fd243, %fd245;
	selp.f64 	%fd247, %fd245, %fd243, %p141;
	selp.f64 	%fd248, %fd247, %fd243, %p140;
	setp.gt.s32 	%p142, %r4, 192;
	ld.shared.f64 	%fd250, [_ZZN3cub18CUB_300001_SM_10006detail6reduce18DeviceReduceKernelINS2_10policy_hubIdyN4cuda3__47maximumIdEEE10Policy1000EN6thrust24THRUST_300001_SM_1000_NS6detail15normal_iteratorINSC_10device_ptrIdEEEEyS8_dNS5_3std3__410__identityEEEvT0_PT3_T1_NS0_13GridEvenShareISO_EET2_T4_E12temp_storage+56];
	setp.lt.f64 	%p143, %fd248, %fd250;
	selp.f64 	%fd252, %fd250, %fd248, %p143;
	selp.f64 	%fd253, %fd252, %fd248, %p142;
	setp.gt.s32 	%p144, %r4, 224;
	ld.shared.f64 	%fd255, [_ZZN3cub18CUB_300001_SM_10006detail6reduce18DeviceReduceKernelINS2_10policy_hubIdyN4cuda3__47maximumIdEEE10Policy1000EN6thrust24THRUST_300001_SM_1000_NS6detail15normal_iteratorINSC_10device_ptrIdEEEEyS8_dNS5_3std3__410__identityEEEvT0_PT3_T1_NS0_13GridEvenShareISO_EET2_T4_E12temp_storage+64];
	setp.lt.f64 	%p145, %fd253, %fd255;
	selp.f64 	%fd257, %fd255, %fd253, %p145;
	selp.f64 	%fd304, %fd257, %fd253, %p144;
	bra.uni 	$L__BB10_46;
$L__BB10_25:
	cvt.u32.u64 	%r52, %rd4;
	mov.u32 	%r27, %tid.x;
	add.s32 	%r53, %r27, %r52;
	mul.wide.u32 	%rd26, %r53, 8;
	add.s64 	%rd27, %rd2, %rd26;
	ld.global.f64 	%fd41, [%rd27];
	ld.global.f64 	%fd42, [%rd27+2048];
	ld.global.f64 	%fd43, [%rd27+4096];
	ld.global.f64 	%fd44, [%rd27+6144];
	ld.global.f64 	%fd45, [%rd27+8192];
	ld.global.f64 	%fd46, [%rd27+10240];
	ld.global.f64 	%fd47, [%rd27+12288];
	ld.global.f64 	%fd48, [%rd27+14336];
	setp.lt.f64 	%p2, %fd41, %fd42;
	selp.f64 	%fd49, %fd42, %fd41, %p2;
	setp.lt.f64 	%p3, %fd49, %fd43;
	selp.f64 	%fd50, %fd43, %fd49, %p3;
	setp.lt.f64 	%p4, %fd50, %fd44;
	selp.f64 	%fd51, %fd44, %fd50, %p4;
	setp.lt.f64 	%p5, %fd51, %fd45;
	selp.f64 	%fd52, %fd45, %fd51, %p5;
	setp.lt.f64 	%p6, %fd52, %fd46;
	selp.f64 	%fd53, %fd46, %fd52, %p6;
	setp.lt.f64 	%p7, %fd53, %fd47;
	selp.f64 	%fd54, %fd47, %fd53, %p7;
	setp.lt.f64 	%p8, %fd54, %fd48;
	selp.f64 	%fd303, %fd48, %fd54, %p8;
	setp.lt.u64 	%p9, %rd5, %rd3;
	@%p9 bra 	$L__BB10_42;
	cvt.u32.u64 	%r55, %rd3;
	cvt.u64.u32 	%rd28, %r27;
	add.s64 	%rd104, %rd4, %rd3;
	cvt.u32.u64 	%r28, %rd1;
	not.b32 	%r57, %r27;
	add.s32 	%r58, %r57, %r28;
	sub.s32 	%r59, %r58, %r55;
	sub.s32 	%r273, %r59, %r52;
	add.s64 	%rd29, %rd104, %rd28;
	shl.b64 	%rd30, %rd29, 3;
	add.s64 	%rd31, %rd30, %rd2;
	add.s64 	%rd103, %rd31, 16384;
	mov.b32 	%r274, 0;
	mov.u64 	%rd105, %rd4;
$L__BB10_27:
	cvt.s64.s32 	%rd15, %r50;
	add.s64 	%rd105, %rd105, %rd15;
	add.s64 	%rd32, %rd1, -2048;
	setp.gt.u64 	%p10, %rd105, %rd32;
	@%p10 bra 	$L__BB10_29;
	shl.b32 	%r61, %r1, 11;
	cvt.s64.s32 	%rd33, %r61;
	cvt.u64.u32 	%rd34, %r27;
	add.s64 	%rd35, %rd105, %rd34;
	shl.b64 	%rd36, %rd35, 3;
	add.s64 	%rd37, %rd2, %rd36;
	ld.global.f64 	%fd55, [%rd37];
	ld.global.f64 	%fd56, [%rd37+2048];
	ld.global.f64 	%fd57, [%rd37+4096];
	ld.global.f64 	%fd58, [%rd37+6144];
	ld.global.f64 	%fd59, [%rd37+8192];
	ld.global.f64 	%fd60, [%rd37+10240];
	ld.global.f64 	%fd61, [%rd37+12288];
	ld.global.f64 	%fd62, [%rd37+14336];
	setp.lt.f64 	%p11, %fd303, %fd55;
	selp.f64 	%fd63, %fd55, %fd303, %p11;
	setp.lt.f64 	%p12, %fd63, %fd56;
	selp.f64 	%fd64, %fd56, %fd63, %p12;
	setp.lt.f64 	%p13, %fd64, %fd57;
	selp.f64 	%fd65, %fd57, %fd64, %p13;
	setp.lt.f64 	%p14, %fd65, %fd58;
	selp.f64 	%fd66, %fd58, %fd65, %p14;
	setp.lt.f64 	%p15, %fd66, %fd59;
	selp.f64 	%fd67, %fd59, %fd66, %p15;
	setp.lt.f64 	%p16, %fd67, %fd60;
	selp.f64 	%fd68, %fd60, %fd67, %p16;
	setp.lt.f64 	%p17, %fd68, %fd61;
	selp.f64 	%fd69, %fd61, %fd68, %p17;
	setp.lt.f64 	%p18, %fd69, %fd62;
	selp.f64 	%fd303, %fd62, %fd69, %p18;
	sub.s64 	%rd38, %rd1, %rd105;
	setp.lt.u64 	%p19, %rd38, %rd33;
	add.s32 	%r274, %r274, 1;
	add.s64 	%rd104, %rd104, %rd33;
	sub.s32 	%r273, %r273, %r61;
	mul.wide.s32 	%rd39, %r61, 8;
	add.s64 	%rd103, %rd103, %rd39;
	@%p19 bra 	$L__BB10_42;
	bra.uni 	$L__BB10_27;
$L__BB10_29:
	setp.le.u64 	%p20, %rd1, %rd105;
	cvt.u32.u64 	%r62, %rd105;
	cvt.u32.u64 	%r63, %rd1;
	sub.s32 	%r64, %r63, %r62;
	setp.ge.s32 	%p21, %r27, %r64;
	or.pred  	%p22, %p20, %p21;
	@%p22 bra 	$L__BB10_42;
	cvt.u32.u64 	%r66, %rd15;
	cvt.u32.u64 	%r67, %rd4;
	not.b32 	%r68, %r27;
	add.s32 	%r69, %r68, %r28;
	add.s32 	%r70, %r66, %r67;
	sub.s32 	%r71, %r69, %r70;
	mul.lo.s32 	%r72, %r1, %r274;
	shl.b32 	%r73, %r72, 11;
	sub.s32 	%r74, %r71, %r73;
	shr.u32 	%r75, %r74, 8;
	add.s32 	%r34, %r75, 1;
	and.b32  	%r35, %r34, 15;
	setp.lt.u32 	%p23, %r74, 3840;
	mov.u32 	%r277, %r27;
	@%p23 bra 	$L__BB10_33;
	shr.u32 	%r76, %r273, 8;
	add.s32 	%r77, %r76, 1;
	and.b32  	%r78, %r77, 33554416;
	neg.s32 	%r275, %r78;
	mov.u32 	%r277, %r27;
$L__BB10_32:
	.pragma "nounroll";
	ld.global.f64 	%fd71, [%rd103+-16384];
	setp.lt.f64 	%p24, %fd303, %fd71;
	selp.f64 	%fd72, %fd71, %fd303, %p24;
	ld.global.f64 	%fd73, [%rd103+-14336];
	setp.lt.f64 	%p25, %fd72, %fd73;
	selp.f64 	%fd74, %fd73, %fd72, %p25;
	ld.global.f64 	%fd75, [%rd103+-12288];
	setp.lt.f64 	%p26, %fd74, %fd75;
	selp.f64 	%fd76, %fd75, %fd74, %p26;
	ld.global.f64 	%fd77, [%rd103+-10240];
	setp.lt.f64 	%p27, %fd76, %fd77;
	selp.f64 	%fd78, %fd77, %fd76, %p27;
	ld.global.f64 	%fd79, [%rd103+-8192];
	setp.lt.f64 	%p28, %fd78, %fd79;
	selp.f64 	%fd80, %fd79, %fd78, %p28;
	ld.global.f64 	%fd81, [%rd103+-6144];
	setp.lt.f64 	%p29, %fd80, %fd81;
	selp.f64 	%fd82, %fd81, %fd80, %p29;
	ld.global.f64 	%fd83, [%rd103+-4096];
	setp.lt.f64 	%p30, %fd82, %fd83;
	selp.f64 	%fd84, %fd83, %fd82, %p30;
	ld.global.f64 	%fd85, [%rd103+-2048];
	setp.lt.f64 	%p31, %fd84, %fd85;
	selp.f64 	%fd86, %fd85, %fd84, %p31;
	ld.global.f64 	%fd87, [%rd103];
	setp.lt.f64 	%p32, %fd86, %fd87;
	selp.f64 	%fd88, %fd87, %fd86, %p32;
	ld.global.f64 	%fd89, [%rd103+2048];
	setp.lt.f64 	%p33, %fd88, %fd89;
	selp.f64 	%fd90, %fd89, %fd88, %p33;
	ld.global.f64 	%fd91, [%rd103+4096];
	setp.lt.f64 	%p34, %fd90, %fd91;
	selp.f64 	%fd92, %fd91, %fd90, %p34;
	ld.global.f64 	%fd93, [%rd103+6144];
	setp.lt.f64 	%p35, %fd92, %fd93;
	selp.f64 	%fd94, %fd93, %fd92, %p35;
	ld.global.f64 	%fd95, [%rd103+8192];
	setp.lt.f64 	%p36, %fd94, %fd95;
	selp.f64 	%fd96, %fd95, %fd94, %p36;
	ld.global.f64 	%fd97, [%rd103+10240];
	setp.lt.f64 	%p37, %fd96, %fd97;
	selp.f64 	%fd98, %fd97, %fd96, %p37;
	ld.global.f64 	%fd99, [%rd103+12288];
	setp.lt.f64 	%p38, %fd98, %fd99;
	selp.f64 	%fd100, %fd99, %fd98, %p38;
	ld.global.f64 	%fd101, [%rd103+14336];
	setp.lt.f64 	%p39, %fd100, %fd101;
	selp.f64 	%fd303, %fd101, %fd100, %p39;
	add.s32 	%r277, %r277, 4096;
	add.s32 	%r275, %r275, 16;
	add.s64 	%rd103, %rd103, 32768;
	setp.ne.s32 	%p40, %r275, 0;
	@%p40 bra 	$L__BB10_32;
$L__BB10_33:
	setp.eq.s32 	%p41, %r35, 0;
	@%p41 bra 	$L__BB10_42;
	and.b32  	%r42, %r34, 7;
	setp.lt.u32 	%p42, %r35, 8;
	@%p42 bra 	$L__BB10_36;
	cvt.u64.u32 	%rd40, %r277;
	add.s64 	%rd41, %rd105, %rd40;
	shl.b64 	%rd42, %rd41, 3;
	add.s64 	%rd43, %rd2, %rd42;
	ld.global.f64 	%fd103, [%rd43];
	setp.lt.f64 	%p43, %fd303, %fd103;
	selp.f64 	%fd104, %fd103, %fd303, %p43;
	ld.global.f64 	%fd105, [%rd43+2048];
	setp.lt.f64 	%p44, %fd104, %fd105;
	selp.f64 	%fd106, %fd105, %fd104, %p44;
	ld.global.f64 	%fd107, [%rd43+4096];
	setp.lt.f64 	%p45, %fd106, %fd107;
	selp.f64 	%fd108, %fd107, %fd106, %p45;
	ld.global.f64 	%fd109, [%rd43+6144];
	setp.lt.f64 	%p46, %fd108, %fd109;
	selp.f64 	%fd110, %fd109, %fd108, %p46;
	ld.global.f64 	%fd111, [%rd43+8192];
	setp.lt.f64 	%p47, %fd110, %fd111;
	selp.f64 	%fd112, %fd111, %fd110, %p47;
	ld.global.f64 	%fd113, [%rd43+10240];
	setp.lt.f64 	%p48, %fd112, %fd113;
	selp.f64 	%fd114, %fd113, %fd112, %p48;
	ld.global.f64 	%fd115, [%rd43+12288];
	setp.lt.f64 	%p49, %fd114, %fd115;
	selp.f64 	%fd116, %fd115, %fd114, %p49;
	ld.global.f64 	%fd117, [%rd43+14336];
	setp.lt.f64 	%p50, %fd116, %fd117;
	selp.f64 	%fd303, %fd117, %fd116, %p50;
	add.s32 	%r277, %r277, 2048;
$L__BB10_36:
	setp.eq.s32 	%p51, %r42, 0;
	@%p51 bra 	$L__BB10_42;
	setp.lt.u32 	%p52, %r42, 4;
	@%p52 bra 	$L__BB10_39;
	cvt.u64.u32 	%rd44, %r277;
	add.s64 	%rd45, %rd105, %rd44;
	shl.b64 	%rd46, %rd45, 3;
	add.s64 	%rd47, %rd2, %rd46;
	ld.global.f64 	%fd119, [%rd47];
	setp.lt.f64 	%p53, %fd303, %fd119;
	selp.f64 	%fd120, %fd119, %fd303, %p53;
	ld.global.f64 	%fd121, [%rd47+2048];
	setp.lt.f64 	%p54, %fd120, %fd121;
	selp.f64 	%fd122, %fd121, %fd120, %p54;
	ld.global.f64 	%fd123, [%rd47+4096];
	setp.lt.f64 	%p55, %fd122, %fd123;
	selp.f64 	%fd124, %fd123, %fd122, %p55;
	ld.global.f64 	%fd125, [%rd47+6144];
	setp.lt.f64 	%p56, %fd124, %fd125;
	selp.f64 	%fd303, %fd125, %fd124, %p56;
	add.s32 	%r277, %r277, 1024;
$L__BB10_39:
	and.b32  	%r79, %r34, 3;
	setp.eq.s32 	%p57, %r79, 0;
	@%p57 bra 	$L__BB10_42;
	cvt.u64.u32 	%rd48, %r277;
	add.s64 	%rd49, %rd48, %rd104;
	shl.b64 	%rd50, %rd49, 3;
	add.s64 	%rd107, %rd2, %rd50;
	cvt.u16.u32 	%rs1, %r273;
	shr.u16 	%rs2, %rs1, 8;
	add.s16 	%rs3, %rs2, 1;
	cvt.u32.u16 	%r80, %rs3;
	and.b32  	%r81, %r80, 3;
	neg.s32 	%r280, %r81;
$L__BB10_41:
	.pragma "nounroll";
	ld.global.f64 	%fd126, [%rd107];
	setp.lt.f64 	%p58, %fd303, %fd126;
	selp.f64 	%fd303, %fd126, %fd303, %p58;
	add.s64 	%rd107, %rd107, 2048;
	add.s32 	%r280, %r280, 1;
	setp.ne.s32 	%p59, %r280, 0;
	@%p59 bra 	$L__BB10_41;
$L__BB10_42:
	// begin inline asm
	mov.u32 %r82, %laneid;
	// end inline asm
	mov.b64 	%rd51, %fd303;
	mov.b64 	{%r84, %r89}, %rd51;
	mov.b32 	%r90, 1;
	mov.b32 	%r131, 31;
	mov.b32 	%r132, -1;
	// begin inline asm
	shfl.sync.down.b32 %r83, %r84, %r90, %r131, %r132;
	// end inline asm
	// begin inline asm
	shfl.sync.down.b32 %r88, %r89, %r90, %r131, %r132;
	// end inline asm
	mov.b64 	%rd52, {%r83, %r88};
	mov.b64 	%fd127, %rd52;
	setp.gt.s32 	%p60, %r82, 30;
	setp.lt.f64 	%p61, %fd303, %fd127;
	selp.f64 	%fd128, %fd127, %fd303, %p61;
	selp.f64 	%fd129, %fd303, %fd128, %p60;
	mov.b64 	%rd53, %fd129;
	mov.b64 	{%r94, %r99}, %rd53;
	mov.b32 	%r100, 2;
	// begin inline asm
	shfl.sync.down.b32 %r93, %r94, %r100, %r131, %r132;
	// end inline asm
	// begin inline asm
	shfl.sync.down.b32 %r98, %r99, %r100, %r131, %r132;
	// end inline asm
	mov.b64 	%rd54, {%r93, %r98};
	mov.b64 	%fd130, %rd54;
	setp.gt.s32 	%p62, %r82, 29;
	setp.lt.f64 	%p63, %fd129, %fd130;
	selp.f64 	%fd131, %fd130, %fd129, %p63;
	selp.f64 	%fd132, %fd129, %fd131, %p62;
	mov.b64 	%rd55, %fd132;
	mov.b64 	{%r104, %r109}, %rd55;
	mov.b32 	%r110, 4;
	// begin inline asm
	shfl.sync.down.b32 %r103, %r104, %r110, %r131, %r132;
	// end inline asm
	// begin inline asm
	shfl.sync.down.b32 %r108, %r109, %r110, %r131, %r132;
	// end inline asm
	mov.b64 	%rd56, {%r103, %r108};
	mov.b64 	%fd133, %rd56;
	setp.gt.s32 	%p64, %r82, 27;
	setp.lt.f64 	%p65, %fd132, %fd133;
	selp.f64 	%fd134, %fd133, %fd132, %p65;
	selp.f64 	%fd135, %fd132, %fd134, %p64;
	mov.b64 	%rd57, %fd135;
	mov.b64 	{%r114, %r119}, %rd57;
	mov.b32 	%r120, 8;
	// begin inline asm
	shfl.sync.down.b32 %r113, %r114, %r120, %r131, %r132;
	// end inline asm
	// begin inline asm
	shfl.sync.down.b32 %r118, %r119, %r120, %r131, %r132;
	// end inline asm
	mov.b64 	%rd58, {%r113, %r118};
	mov.b64 	%fd136, %rd58;
	setp.gt.s32 	%p66, %r82, 23;
	setp.lt.f64 	%p67, %fd135, %fd136;
	selp.f64 	%fd137, %fd136, %fd135, %p67;
	selp.f64 	%fd138, %fd135, %fd137, %p66;
	mov.b64 	%rd59, %fd138;
	mov.b64 	{%r124, %r129}, %rd59;
	mov.b32 	%r130, 16;
	// begin inline asm
	shfl.sync.down.b32 %r123, %r124, %r130, %r131, %r132;
	// end inline asm
	// begin inline asm
	shfl.sync.down.b32 %r128, %r129, %r130, %r131, %r132;
	// end inline asm
	mov.b64 	%rd60, {%r123, %r128};
	mov.b64 	%fd139, %rd60;
	setp.gt.s32 	%p68, %r82, 15;
	setp.lt.f64 	%p69, %fd138, %fd139;
	selp.f64 	%fd37, %fd139, %fd138, %p69;
	selp.f64 	%fd304, %fd138, %fd37, %p68;
	setp.ne.s32 	%p70, %r82, 0;
	@%p70 bra 	$L__BB10_44;
	shr.u32 	%r133, %r27, 2;
	and.b32  	%r134, %r133, 248;
	mov.u32 	%r135, _ZZN3cub18CUB_300001_SM_10006detail6reduce18DeviceReduceKernelINS2_10policy_hubIdyN4cuda3__47maximumIdEEE10Policy1000EN6thrust24THRUST_300001_SM_1000_NS6detail15normal_iteratorINSC_10device_ptrIdEEEEyS8_dNS5_3std3__410__identityEEEvT0_PT3_T1_NS0_13GridEvenShareISO_EET2_T4_E12temp_storage;
	add.s32 	%r136, %r135, %r134;
	st.shared.f64 	[%r136+8], %fd37;
$L__BB10_44:
	bar.sync 	0;
	setp.ne.s32 	%p71, %r27, 0;
	@%p71 bra 	$L__BB10_46;
	ld.shared.f64 	%fd140, [_ZZN3cub18CUB_300001_SM_10006detail6reduce18DeviceReduceKernelINS2_10policy_hubIdyN4cuda3__47maximumIdEEE10Policy1000EN6thrust24THRUST_300001_SM_1000_NS6detail15normal_iteratorINSC_10device_ptrIdEEEEyS8_dNS5_3std3__410__identityEEEvT0_PT3_T1_NS0_13GridEvenShareISO_EET2_T4_E12temp_storage+16];
	setp.lt.f64 	%p72, %fd304, %fd140;
	selp.f64 	%fd141, %fd140, %fd304, %p72;
	ld.shared.f64 	%fd142, [_ZZN3cub18CUB_300001_SM_10006detail6reduce18DeviceReduceKernelINS2_10policy_hubIdyN4cuda3__47maximumIdEEE10Policy1000EN6thrust24THRUST_300001_SM_1000_NS6detail15normal_iteratorINSC_10device_ptrIdEEEEyS8_dNS5_3std3__410__identityEEEvT0_PT3_T1_NS0_13GridEvenShareISO_EET2_T4_E12temp_storage+24];
	setp.lt.f64 	%p73, %fd141, %fd142;
	selp.f64 	%fd143, %fd142, %fd141, %p73;
	ld.shared.f64 	%fd144, [_ZZN3cub18CUB_300001_SM_10006detail6reduce18DeviceReduceKernelINS2_10policy_hubIdyN4cuda3__47maximumIdEEE10Policy1000EN6thrust24THRUST_300001_SM_1000_NS6detail15normal_iteratorINSC_10device_ptrIdEEEEyS8_dNS5_3std3__410__identityEEEvT0_PT3_T1_NS0_13GridEvenShareISO_EET2_T4_E12temp_storage+32];
	setp.lt.f64 	%p74, %fd143, %fd144;
	selp.f64 	%fd145, %fd144, %fd143, %p74;
	ld.shared.f64 	%fd146, [_ZZN3cub18CUB_300001_SM_10006detail6reduce18DeviceReduceKernelINS2_10policy_hubIdyN4cuda3__47maximumIdEEE10Policy1000EN6thrust24THRUST_300001_SM_1000_NS6detail15normal_iteratorINSC_10device_ptrIdEEEEyS8_dNS5_3std3__410__identityEEEvT0_PT3_T1_NS0_13GridEvenShareISO_EET2_T4_E12temp_storage+40];
	setp.lt.f64 	%p75, %fd145, %fd146;
	selp.f64 	%fd147, %fd146, %fd145, %p75;
	ld.shared.f64 	%fd148, [_ZZN3cub18CUB_300001_SM_10006detail6reduce18DeviceReduceKernelINS2_10policy_hubIdyN4cuda3__47maximumIdEEE10Policy1000EN6thrust24THRUST_300001_SM_1000_NS6detail15normal_iteratorINSC_10device_ptrIdEEEEyS8_dNS5_3std3__410__identityEEEvT0_PT3_T1_NS0_13GridEvenShareISO_EET2_T4_E12temp_storage+48];
	setp.lt.f64 	%p76, %fd147, %fd148;
	selp.f64 	%fd149, %fd148, %fd147, %p76;
	ld.shared.f64 	%fd150, [_ZZN3cub18CUB_300001_SM_10006detail6reduce18DeviceReduceKernelINS2_10policy_hubIdyN4cuda3__47maximumIdEEE10Policy1000EN6thrust24THRUST_300001_SM_1000_NS6detail15normal_iteratorINSC_10device_ptrIdEEEEyS8_dNS5_3std3__410__identityEEEvT0_PT3_T1_NS0_13GridEvenShareISO_EET2_T4_E12temp_storage+56];
	setp.lt.f64 	%p77, %fd149, %fd150;
	selp.f64 	%fd151, %fd150, %fd149, %p77;
	ld.shared.f64 	%fd152, [_ZZN3cub18CUB_300001_SM_10006detail6reduce18DeviceReduceKernelINS2_10policy_hubIdyN4cuda3__47maximumIdEEE10Policy1000EN6thrust24THRUST_300001_SM_1000_NS6detail15normal_iteratorINSC_10device_ptrIdEEEEyS8_dNS5_3std3__410__identityEEEvT0_PT3_T1_NS0_13GridEvenShareISO_EET2_T4_E12temp_storage+64];
	setp.lt.f64 	%p78, %fd151, %fd152;
	selp.f64 	%fd304, %fd152, %fd151, %p78;
$L__BB10_46:
	mov.u32 	%r264, %tid.x;
	setp.ne.s32 	%p165, %r264, 0;
	@%p165 bra 	$L__BB10_48;
	ld.param.u64 	%rd101, [_ZN3cub18CUB_300001_SM_10006detail6reduce18DeviceReduceKernelINS2_10policy_hubIdyN4cuda3__47maximumIdEEE10Policy1000EN6thrust24THRUST_300001_SM_1000_NS6detail15normal_iteratorINSC_10device_ptrIdEEEEyS8_dNS5_3std3__410__identityEEEvT0_PT3_T1_NS0_13GridEvenShareISO_EET2_T4__param_1];
	cvta.to.global.u64 	%rd98, %rd101;
	mul.wide.u32 	%rd99, %r2, 8;
	add.s64 	%rd100, %rd98, %rd99;
	st.global.f64 	[%rd100], %fd304;
$L__BB10_48:
	ret;

}
	// .globl	_ZN3cub18CUB_300001_SM_10006detail6reduce28DeviceReduceSingleTileKernelINS2_10policy_hubIdyN4cuda3__47maximumIdEEE10Policy1000EPdSB_iS8_ddNS5_3std3__410__identityEEEvT0_T1_T2_T3_T4_T6_
.visible .entry _ZN3cub18CUB_300001_SM_10006detail6reduce28DeviceReduceSingleTileKernelINS2_10policy_hubIdyN4cuda3__47maximumIdEEE10Policy1000EPdSB_iS8_ddNS5_3std3__410__identityEEEvT0_T1_T2_T3_T4_T6_(
	.param .u64 .ptr .align 1 _ZN3cub18CUB_300001_SM_10006detail6reduce28DeviceReduceSingleTileKernelINS2_10policy_hubIdyN4cuda3__47maximumIdEEE10Policy1000EPdSB_iS8_ddNS5_3std3__410__identityEEEvT0_T1_T2_T3_T4_T6__param_0,
	.param .u64 .ptr .align 1 _ZN3cub18CUB_300001_SM_10006detail6reduce28DeviceReduceSingleTileKernelINS2_10policy_hubIdyN4cuda3__47maximumIdEEE10Policy1000EPdSB_iS8_ddNS5_3std3__410__identityEEEvT0_T1_T2_T3_T4_T6__param_1,
	.param .u32 _ZN3cub18CUB_300001_SM_10006detail6reduce28DeviceReduceSingleTileKernelINS2_10policy_hubIdyN4cuda3__47maximumIdEEE10Policy1000EPdSB_iS8_ddNS5_3std3__410__identityEEEvT0_T1_T2_T3_T4_T6__param_2,
	.param .align 1 .b8 _ZN3cub18CUB_300001_SM_10006detail6reduce28DeviceReduceSingleTileKernelINS2_10policy_hubIdyN4cuda3__47maximumIdEEE10Policy1000EPdSB_iS8_ddNS5_3std3__410__identityEEEvT0_T1_T2_T3_T4_T6__param_3[1],
	.param .f64 _ZN3cub18CUB_300001_SM_10006detail6reduce28DeviceReduceSingleTileKernelINS2_10policy_hubIdyN4cuda3__47maximumIdEEE10Policy1000EPdSB_iS8_ddNS5_3std3__410__identityEEEvT0_T1_T2_T3_T4_T6__param_4,
	.param .align 1 .b8 _ZN3cub18CUB_300001_SM_10006detail6reduce28DeviceReduceSingleTileKernelINS2_10policy_hubIdyN4cuda3__47maximumIdEEE10Policy1000EPdSB_iS8_ddNS5_3std3__410__identityEEEvT0_T1_T2_T3_T4_T6__param_5[1]
)
.maxntid 256
.minnctapersm 1
{
	.reg .pred 	%p<220>;
	.reg .b32 	%r<472>;
	.reg .b64 	%rd<206>;
	.reg .b64 	%fd<381>;
	// demoted variable
	.shared .align 8 .b8 _ZZN3cub18CUB_300001_SM_10006detail6reduce28DeviceReduceSingleTileKernelINS2_10policy_hubIdyN4cuda3__47maximumIdEEE10Policy1000EPdSB_iS8_ddNS5_3std3__410__identityEEEvT0_T1_T2_T3_T4_T6_E12temp_storage[80];
	ld.param.u64 	%rd15, [_ZN3cub18CUB_300001_SM_10006detail6reduce28DeviceReduceSingleTileKernelINS2_10policy_hubIdyN4cuda3__47maximumIdEEE10Policy1000EPdSB_iS8_ddNS5_3std3__410__identityEEEvT0_T1_T2_T3_T4_T6__param_0];
	ld.param.u64 	%rd16, [_ZN3cub18CUB_300001_SM_10006detail6reduce28DeviceReduceSingleTileKernelINS2_10policy_hubIdyN4cuda3__47maximumIdEEE10Policy1000EPdSB_iS8_ddNS5_3std3__410__identityEEEvT0_T1_T2_T3_T4_T6__param_1];
	ld.param.u32 	%r68, [_ZN3cub18CUB_300001_SM_10006detail6reduce28DeviceReduceSingleTileKernelINS2_10policy_hubIdyN4cuda3__47maximumIdEEE10Policy1000EPdSB_iS8_ddNS5_3std3__410__identityEEEvT0_T1_T2_T3_T4_T6__param_2];
	ld.param.f64 	%fd58, [_ZN3cub18CUB_300001_SM_10006detail6reduce28DeviceReduceSingleTileKernelINS2_10policy_hubIdyN4cuda3__47maximumIdEEE10Policy1000EPdSB_iS8_ddNS5_3std3__410__identityEEEvT0_T1_T2_T3_T4_T6__param_4];
	cvta.to.global.u64 	%rd1, %rd16;
	setp.ne.s32 	%p1, %r68, 0;
	@%p1 bra 	$L__BB11_3;
	mov.u32 	%r445, %tid.x;
	setp.ne.s32 	%p219, %r445, 0;
	@%p219 bra 	$L__BB11_74;
	st.global.f64 	[%rd1], %fd58;
	bra.uni 	$L__BB11_74;
$L__BB11_3:
	and.b64  	%rd17, %rd15, 31;
	setp.ne.s64 	%p2, %rd17, 0;
	@%p2 bra 	$L__BB11_38;
	setp.gt.s32 	%p110, %r68, 2047;
	@%p110 bra 	$L__BB11_22;
	mov.u32 	%r1, %tid.x;
	setp.ge.s32 	%p159, %r1, %r68;
	mov.f64 	%fd359, 0d0000000000000000;
	mov.u32 	%r449, %r1;
	@%p159 bra 	$L__BB11_7;
	mul.wide.u32 	%rd169, %r1, 8;
	add.s64 	%rd168, %rd15, %rd169;
	// begin inline asm
	ld.global.nc.u64 %rd167, [%rd168];
	// end inline asm
	mov.b64 	%fd359, %rd167;
	add.s32 	%r449, %r1, 256;
$L__BB11_7:
	setp.ge.s32 	%p160, %r449, %r68;
	@%p160 bra 	$L__BB11_13;
	not.b32 	%r321, %r449;
	add.s32 	%r4, %r68, %r321;
	and.b32  	%r322, %r4, 768;
	setp.eq.s32 	%p161, %r322, 768;
	@%p161 bra 	$L__BB11_11;
	mul.wide.u32 	%rd170, %r449, 8;
	add.s64 	%rd202, %rd15, %rd170;
	shr.u32 	%r323, %r4, 8;
	add.s32 	%r324, %r323, 1;
	and.b32  	%r325, %r324, 3;
	neg.s32 	%r447, %r325;
$L__BB11_10:
	.pragma "nounroll";
	// begin inline asm
	ld.global.nc.u64 %rd171, [%rd202];
	// end inline asm
	mov.b64 	%fd272, %rd171;
	setp.lt.f64 	%p162, %fd359, %fd272;
	selp.f64 	%fd359, %fd272, %fd359, %p162;
	add.s32 	%r449, %r449, 256;
	add.s64 	%rd202, %rd202, 2048;
	add.s32 	%r447, %r447, 1;
	setp.ne.s32 	%p163, %r447, 0;
	@%p163 bra 	$L__BB11_10;
$L__BB11_11:
	setp.lt.u32 	%p164, %r4, 768;
	@%p164 bra 	$L__BB11_13;
$L__BB11_12:
	mul.wide.s32 	%rd181, %r449, 8;
	add.s64 	%rd174, %rd15, %rd181;
	// begin inline asm
	ld.global.nc.u64 %rd173, [%rd174];
	// end inline asm
	mov.b64 	%fd273, %rd173;
	setp.lt.f64 	%p165, %fd359, %fd273;
	selp.f64 	%fd274, %fd273, %fd359, %p165;
	add.s64 	%rd176, %rd174, 2048;
	// begin inline asm
	ld.global.nc.u64 %rd175, [%rd176];
	// end inline asm
	mov.b64 	%fd275, %rd175;
	setp.lt.f64 	%p166, %fd274, %fd275;
	selp.f64 	%fd276, %fd275, %fd274, %p166;
	add.s64 	%rd178, %rd174, 4096;
	// begin inline asm
	ld.global.nc.u64 %rd177, [%rd178];
	// end inline asm
	mov.b64 	%fd277, %rd177;
	setp.lt.f64 	%p167, %fd276, %fd277;
	selp.f64 	%fd278, %fd277, %fd276, %p167;
	add.s64 	%rd180, %rd174, 6144;
	// begin inline asm
	ld.global.nc.u64 %rd179, [%rd180];
	// end inline asm
	mov.b64 	%fd279, %rd179;
	setp.lt.f64 	%p168, %fd278, %fd279;
	selp.f64 	%fd359, %fd279, %fd278, %p168;
	add.s32 	%r449, %r449, 1024;
	setp.lt.s32 	%p169, %r449, %r68;
	@%p169 bra 	$L__BB11_12;
$L__BB11_13:
	setp.lt.s32 	%p170, %r68, 256;
	@%p170 bra 	$L__BB11_18;
	// begin inline asm
	mov.u32 %r389, %laneid;
	// end inline asm
	mov.b64 	%rd192, %fd359;
	mov.b64 	{%r391, %r396}, %rd192;
	mov.b32 	%r397, 1;
	mov.b32 	%r438, 31;
	mov.b32 	%r439, -1;
	// begin inline asm
	shfl.sync.down.b32 %r390, %r391, %r397, %r438, %r439;
	// end inline asm
	// begin inline asm
	shfl.sync.down.b32 %r395, %r396, %r397, %r438, %r439;
	// end inline asm
	mov.b64 	%rd193, {%r390, %r395};
	mov.b64 	%fd327, %rd193;
	setp.gt.s32 	%p198, %r389, 30;
	setp.lt.f64 	%p199, %fd359, %fd327;
	selp.f64 	%fd328, %fd327, %fd359, %p199;
	selp.f64 	%fd329, %fd359, %fd328, %p198;
	mov.b64 	%rd194, %fd329;
	mov.b64 	{%r401, %r406}, %rd194;
	mov.b32 	%r407, 2;
	// begin inline asm
	shfl.sync.down.b32 %r400, %r401, %r407, %r438, %r439;
	// end inline asm
	// begin inline asm
	shfl.sync.down.b32 %r405, %r406, %r407, %r438, %r439;
	// end inline asm
	mov.b64 	%rd195, {%r400, %r405};
	mov.b64 	%fd330, %rd195;
	setp.gt.s32 	%p200, %r389, 29;
	setp.lt.f64 	%p201, %fd329, %fd330;
	selp.f64 	%fd331, %fd330, %fd329, %p201;
	selp.f64 	%fd332, %fd329, %fd331, %p200;
	mov.b64 	%rd196, %fd332;
	mov.b64 	{%r411, %r416}, %rd196;
	mov.b32 	%r417, 4;
	// begin inline asm
	shfl.sync.down.b32 %r410, %r411, %r417, %r438, %r439;
	// end inline asm
	// begin inline asm
	shfl.sync.down.b32 %r415, %r416, %r417, %r438, %r439;
	// end inline asm
	mov.b64 	%rd197, {%r410, %r415};
	mov.b64 	%fd333, %rd197;
	setp.gt.s32 	%p202, %r389, 27;
	setp.lt.f64 	%p203, %fd332, %fd333;
	selp.f64 	%fd334, %fd333, %fd332, %p203;
	selp.f64 	%fd335, %fd332, %fd334, %p202;
	mov.b64 	%rd198, %fd335;
	mov.b64 	{%r421, %r426}, %rd198;
	mov.b32 	%r427, 8;
	// begin inline asm
	shfl.sync.down.b32 %r420, %r421, %r427, %r438, %r439;
	// end inline asm
	// begin inline asm
	shfl.sync.down.b32 %r425, %r426, %r427, %r438, %r439;
	// end inline asm
	mov.b64 	%rd199, {%r420, %r425};
	mov.b64 	%fd336, %rd199;
	setp.gt.s32 	%p204, %r389, 23;
	setp.lt.f64 	%p205, %fd335, %fd336;
	selp.f64 	%fd337, %fd336, %fd335, %p205;
	selp.f64 	%fd338, %fd335, %fd337, %p204;
	mov.b64 	%rd200, %fd338;
	mov.b64 	{%r431, %r436}, %rd200;
	mov.b32 	%r437, 16;
	// begin inline asm
	shfl.sync.down.b32 %r430, %r431, %r437, %r438, %r439;
	// end inline asm
	// begin inline asm
	shfl.sync.down.b32 %r435, %r436, %r437, %r438, %r439;
	// end inline asm
	mov.b64 	%rd201, {%r430, %r435};
	mov.b64 	%fd339, %rd201;
	setp.gt.s32 	%p206, %r389, 15;
	setp.lt.f64 	%p207, %fd338, %fd339;
	selp.f64 	%fd10, %fd339, %fd338, %p207;
	selp.f64 	%fd380, %fd338, %fd10, %p206;
	setp.ne.s32 	%p208, %r389, 0;
	@%p208 bra 	$L__BB11_16;
	shr.u32 	%r440, %r1, 2;
	and.b32  	%r441, %r440, 248;
	mov.u32 	%r442, _ZZN3cub18CUB_300001_SM_10006detail6reduce28DeviceReduceSingleTileKernelINS2_10policy_hubIdyN4cuda3__47maximumIdEEE10Policy1000EPdSB_iS8_ddNS5_3std3__410__identityEEEvT0_T1_T2_T3_T4_T6_E12temp_storage;
	add.s32 	%r443, %r442, %r441;
	st.shared.f64 	[%r443+8], %fd10;
$L__BB11_16:
	bar.sync 	0;
	setp.ne.s32 	%p209, %r1, 0;
	@%p209 bra 	$L__BB11_72;
	ld.shared.f64 	%fd340, [_ZZN3cub18CUB_300001_SM_10006detail6reduce28DeviceReduceSingleTileKernelINS2_10policy_hubIdyN4cuda3__47maximumIdEEE10Policy1000EPdSB_iS8_ddNS5_3std3__410__identityEEEvT0_T1_T2_T3_T4_T6_E12temp_storage+16];
	setp.lt.f64 	%p210, %fd380, %fd340;
	selp.f64 	%fd341, %fd340, %fd380, %p210;
	ld.shared.f64 	%fd342, [_ZZN3cub18CUB_300001_SM_10006detail6reduce28DeviceReduceSingleTileKernelINS2_10policy_hubIdyN4cuda3__47maximumIdEEE10Policy1000EPdSB_iS8_ddNS5_3std3__410__identityEEEvT0_T1_T2_T3_T4_T6_E12temp_storage+24];
	setp.lt.f64 	%p211, %fd341, %fd342;
	selp.f64 	%fd343, %fd342, %fd341, %p211;
	ld.shared.f64 	%fd344, [_ZZN3cub18CUB_300001_SM_10006detail6reduce28DeviceReduceSingleTileKernelINS2_10policy_hubIdyN4cuda3__47maximumIdEEE10Policy1000EPdSB_iS8_ddNS5_3std3__410__identityEEEvT0_T1_T2_T3_T4_T6_E12temp_storage+32];
	setp.lt.f64 	%p212, %fd343, %fd344;
	selp.f64 	%fd345, %fd344, %fd343, %p212;
	ld.shared.f64 	%fd346, [_ZZN3cub18CUB_300001_SM_10006detail6reduce28DeviceReduceSingleTileKernelINS2_10policy_hubIdyN4cuda3__47maximumIdEEE10Policy1000EPdSB_iS8_ddNS5_3std3__410__identityEEEvT0_T1_T2_T3_T4_T6_E12temp_storage+40];
	setp.lt.f64 	%p213, %fd345, %fd346;
	selp.f64 	%fd347, %fd346, %fd345, %p213;
	ld.shared.f64 	%fd348, [_ZZN3cub18CUB_300001_SM_10006detail6reduce28DeviceReduceSingleTileKernelINS2_10policy_hubIdyN4cuda3__47maximumIdEEE10Policy1000EPdSB_iS8_ddNS5_3std3__410__identityEEEvT0_T1_T2_T3_T4_T6_E12temp_storage+48];
	setp.lt.f64 	%p214, %fd347, %fd348;
	selp.f64 	%fd349, %fd348, %fd347, %p214;
	ld.shared.f64 	%fd350, [_ZZN3cub18CUB_300001_SM_10006detail6reduce28DeviceReduceSingleTileKernelINS2_10policy_hubIdyN4cuda3__47maximumIdEEE10Policy1000EPdSB_iS8_ddNS5_3std3__410__identityEEEvT0_T1_T2_T3_T4_T6_E12temp_storage+56];
	setp.lt.f64 	%p215, %fd349, %fd350;
	selp.f64 	%fd351, %fd350, %fd349, %p215;
	ld.shared.f64 	%fd352, [_ZZN3cub18CUB_300001_SM_10006detail6reduce28DeviceReduceSingleTileKernelINS2_10policy_hubIdyN4cuda3__47maximumIdEEE10Policy1000EPdSB_iS8_ddNS5_3std3__410__identityEEEvT0_T1_T2_T3_T4_T6_E12temp_storage+64];
	setp.lt.f64 	%p216, %fd351, %fd352;
	selp.f64 	%fd380, %fd352, %fd351, %p216;
	bra.uni 	$L__BB11_72;
$L__BB11_18:
	// begin inline asm
	mov.u32 %r326, %laneid;
	// end inline asm
	and.b32  	%r377, %r1, 992;
	add.s32 	%r378, %r377, 32;
	setp.gt.s32 	%p171, %r378, %r68;
	not.b32 	%r379, %r377;
	add.s32 	%r380, %r68, %r379;
	selp.b32 	%r375, %r380, 31, %p171;
	mov.b64 	%rd182, %fd359;
	mov.b64 	{%r328, %r333}, %rd182;
	mov.b32 	%r334, 1;
	mov.b32 	%r376, -1;
	// begin inline asm
	shfl.sync.down.b32 %r327, %r328, %r334, %r375, %r376;
	// end inline asm
	// begin inline asm
	shfl.sync.down.b32 %r332, %r333, %r334, %r375, %r376;
	// end inline asm
	mov.b64 	%rd183, {%r327, %r332};
	mov.b64 	%fd280, %rd183;
	setp.lt.s32 	%p172, %r326, %r375;
	setp.lt.f64 	%p173, %fd359, %fd280;
	selp.f64 	%fd281, %fd280, %fd359, %p173;
	selp.f64 	%fd282, %fd281, %fd359, %p172;
	mov.b64 	%rd184, %fd282;
	mov.b64 	{%r338, %r343}, %rd184;
	mov.b32 	%r344, 2;
	// begin inline asm
	shfl.sync.down.b32 %r337, %r338, %r344, %r375, %r376;
	// end inline asm
	// begin inline asm
	shfl.sync.down.b32 %r342, %r343, %r344, %r375, %r376;
	// end inline asm
	mov.b64 	%rd185, {%r337, %r342};
	mov.b64 	%fd283, %rd185;
	add.s32 	%r381, %r326, 2;
	setp.gt.s32 	%p174, %r381, %r375;
	setp.lt.f64 	%p175, %fd282, %fd283;
	selp.f64 	%fd284, %fd283, %fd282, %p175;
	selp.f64 	%fd285, %fd282, %fd284, %p174;
	mov.b64 	%rd186, %fd285;
	mov.b64 	{%r348, %r353}, %rd186;
	mov.b32 	%r354, 4;
	// begin inline asm
	shfl.sync.down.b32 %r347, %r348, %r354, %r375, %r376;
	// end inline asm
	// begin inline asm
	shfl.sync.down.b32 %r352, %r353, %r354, %r375, %r376;
	// end inline asm
	mov.b64 	%rd187, {%r347, %r352};
	mov.b64 	%fd286, %rd187;
	add.s32 	%r382, %r326, 4;
	setp.gt.s32 	%p176, %r382, %r375;
	setp.lt.f64 	%p177, %fd285, %fd286;
	selp.f64 	%fd287, %fd286, %fd285, %p177;
	selp.f64 	%fd288, %fd285, %fd287, %p176;
	mov.b64 	%rd188, %fd288;
	mov.b64 	{%r358, %r363}, %rd188;
	mov.b32 	%r364, 8;
	// begin inline asm
	shfl.sync.down.b32 %r357, %r358, %r364, %r375, %r376;
	// end inline asm
	// begin inline asm
	shfl.sync.down.b32 %r362, %r363, %r364, %r375, %r376;
	// end inline asm
	mov.b64 	%rd189, {%r357, %r362};
	mov.b64 	%fd289, %rd189;
	add.s32 	%r383, %r326, 8;
	setp.gt.s32 	%p178, %r383, %r375;
	setp.lt.f64 	%p179, %fd288, %fd289;
	selp.f64 	%fd290, %fd289, %fd288, %p179;
	selp.f64 	%fd291, %fd288, %fd290, %p178;
	mov.b64 	%rd190, %fd291;
	mov.b64 	{%r368, %r373}, %rd190;
	mov.b32 	%r374, 16;
	// begin inline asm
	shfl.sync.down.b32 %r367, %r368, %r374, %r375, %r376;
	// end inline asm
	// begin inline asm
	shfl.sync.down.b32 %r372, %r373, %r374, %r375, %r376;
	// end inline asm
	mov.b64 	%rd191, {%r367, %r372};
	mov.b64 	%fd292, %rd191;
	add.s32 	%r384, %r326, 16;
	setp.gt.s32 	%p180, %r384, %r375;
	setp.lt.f64 	%p181, %fd291, %fd292;
	selp.f64 	%fd293, %fd292, %fd291, %p181;
	selp.f64 	%fd380, %fd291, %fd293, %p180;
	setp.ne.s32 	%p182, %r326, 0;
	@%p182 bra 	$L__BB11_20;
	shr.u32 	%r385, %r1, 2;
	and.b32  	%r386, %r385, 248;
	mov.u32 	%r387, _ZZN3cub18CUB_300001_SM_10006detail6reduce28DeviceReduceSingleTileKernelINS2_10policy_hubIdyN4cuda3__47maximumIdEEE10Policy1000EPdSB_iS8_ddNS5_3std3__410__identityEEEvT0_T1_T2_T3_T4_T6_E12temp_storage;
	add.s32 	%r388, %r387, %r386;
	st.shared.f64 	[%r388+8], %fd380;
$L__BB11_20:
	bar.sync 	0;
	setp.ne.s32 	%p183, %r1, 0;
	@%p183 bra 	$L__BB11_72;
	setp.gt.s32 	%p184, %r68, 32;
	ld.shared.f64 	%fd294, [_ZZN3cub18CUB_300001_SM_10006detail6reduce28DeviceReduceSingleTileKernelINS2_10policy_hubIdyN4cuda3__47maximumIdEEE10Policy1000EPdSB_iS8_ddNS5_3std3__410__identityEEEvT0_T1_T2_T3_T4_T6_E12temp_storage+16];
	setp.lt.f64 	%p185, %fd380, %fd294;
	selp.f64 	%fd296, %fd294, %fd380, %p185;
	selp.f64 	%fd297, %fd296, %fd380, %p184;
	setp.gt.s32 	%p186, %r68, 64;
	ld.shared.f64 	%fd299, [_ZZN3cub18CUB_300001_SM_10006detail6reduce28DeviceReduceSingleTileKernelINS2_10policy_hubIdyN4cuda3__47maximumIdEEE10Policy1000EPdSB_iS8_ddNS5_3std3__410__identityEEEvT0_T1_T2_T3_T4_T6_E12temp_storage+24];
	setp.lt.f64 	%p187, %fd297, %fd299;
	selp.f64 	%fd301, %fd299, %fd297, %p187;
	selp.f64 	%fd302, %fd301, %fd297, %p186;
	setp.gt.s32 	%p188, %r68, 96;
	ld.shared.f64 	%fd304, [_ZZN3cub18CUB_300001_SM_10006detail6reduce28DeviceReduceSingleTileKernelINS2_10policy_hubIdyN4cuda3__47maximumIdEEE10Policy1000EPdSB_iS8_ddNS5_3std3__410__identityEEEvT0_T1_T2_T3_T4_T6_E12temp_storage+32];
	setp.lt.f64 	%p189, %fd302, %fd304;
	selp.f64 	%fd306, %fd304, %fd302, %p189;
	selp.f64 	%fd307, %fd306, %fd302, %p188;
	setp.gt.s32 	%p190, %r68, 128;
	ld.shared.f64 	%fd309, [_ZZN3cub18CUB_300001_SM_10006detail6reduce28DeviceReduceSingleTileKernelINS2_10policy_hubIdyN4cuda3__47maximumIdEEE10Policy1000EPdSB_iS8_ddNS5_3std3__410__identityEEEvT0_T1_T2_T3_T4_T6_E12temp_storage+40];
	setp.lt.f64 	%p191, %fd307, %fd309;
	selp.f64 	%fd311, %fd309, %fd307, %p191;
	selp.f64 	%fd312, %fd311, %fd307, %p190;
	setp.gt.s32 	%p192, %r68, 160;
	ld.shared.f64 	%fd314, [_ZZN3cub18CUB_300001_SM_10006detail6reduce28DeviceReduceSingleTileKernelINS2_10policy_hubIdyN4cuda3__47maximumIdEEE10Policy1000EPdSB_iS8_ddNS5_3std3__410__identityEEEvT0_T1_T2_T3_T4_T6_E12temp_storage+48];
	setp.lt.f64 	%p193, %fd312, %fd314;
	selp.f64 	%fd316, %fd314, %fd312, %p193;
	selp.f64 	%fd317, %fd316, %fd312, %p192;
	setp.gt.s32 	%p194, %r68, 192;
	ld.shared.f64 	%fd319, [_ZZN3cub18CUB_300001_SM_10006detail6reduce28DeviceReduceSingleTileKernelINS2_10policy_hubIdyN4cuda3__47maximumIdEEE10Policy1000EPdSB_iS8_ddNS5_3std3__410__identityEEEvT0_T1_T2_T3_T4_T6_E12temp_storage+56];
	setp.lt.f64 	%p195, %fd317, %fd319;
	selp.f64 	%fd321, %fd319, %fd317, %p195;
	selp.f64 	%fd322, %fd321, %fd317, %p194;
	setp.gt.s32 	%p196, %r68, 224;
	ld.shared.f64 	%fd324, [_ZZN3cub18CUB_300001_SM_10006detail6reduce28DeviceReduceSingleTileKernelINS2_10policy_hubIdyN4cuda3__47maximumIdEEE10Policy1000EPdSB_iS8_ddNS5_3std3__410__identityEEEvT0_T1_T2_T3_T4_T6_E12temp_storage+64];
	setp.lt.f64 	%p197, %fd322, %fd324;
	selp.f64 	%fd326, %fd324, %fd322, %p197;
	selp.f64 	%fd380, %fd326, %fd322, %p196;
	bra.uni 	$L__BB11_72;
$L__BB11_22:
	mov.u32 	%r13, %tid.x;
	shl.b32 	%r14, %r13, 2;
	mul.wide.u32 	%rd126, %r14, 8;
	add.s64 	%rd116, %rd15, %rd126;
	// begin inline asm
	ld.global.nc.v2.u64 {%rd114, %rd115}, [%rd116];
	// end inline asm
	add.s64 	%rd119, %rd116, 16;
	// begin inline asm
	ld.global.nc.v2.u64 {%rd117, %rd118}, [%rd119];
	// end inline asm
	mov.b64 	%fd206, %rd114;
	mov.b64 	%fd207, %rd115;
	mov.b64 	%fd208, %rd117;
	mov.b64 	%fd209, %rd118;
	add.s64 	%rd122, %rd116, 8192;
	// begin inline asm
	ld.global.nc.v2.u64 {%rd120, %rd121}, [%rd122];
	// end inline asm
	add.s64 	%rd125, %rd116, 8208;
	// begin inline asm
	ld.global.nc.v2.u64 {%rd123, %rd124}, [%rd125];
	// end inline asm
	mov.b64 	%fd210, %rd120;
	mov.b64 	%fd211, %rd121;
	mov.b64 	%fd212, %rd123;
	mov.b64 	%fd213, %rd124;
	setp.lt.f64 	%p111, %fd206, %fd207;
	selp.f64 	%fd214, %fd207, %fd206, %p111;
	setp.lt.f64 	%p112, %fd214, %fd208;
	selp.f64 	%fd215, %fd208, %fd214, %p112;
	setp.lt.f64 	%p113, %fd215, %fd209;
	selp.f64 	%fd216, %fd209, %fd215, %p113;
	setp.lt.f64 	%p114, %fd216, %fd210;
	selp.f64 	%fd217, %fd210, %fd216, %p114;
	setp.lt.f64 	%p115, %fd217, %fd211;
	selp.f64 	%fd218, %fd211, %fd217, %p115;
	setp.lt.f64 	%p116, %fd218, %fd212;
	selp.f64 	%fd219, %fd212, %fd218, %p116;
	setp.lt.f64 	%p117, %fd219, %fd213;
	selp.f64 	%fd366, %fd213, %fd219, %p117;
	setp.lt.u32 	%p118, %r68, 4096;
	mov.b32 	%r452, 2048;
	@%p118 bra 	$L__BB11_26;
	add.s32 	%r15, %r68, -2048;
	mov.b32 	%r452, 2048;
$L__BB11_24:
	add.s32 	%r258, %r452, %r14;
	mul.wide.u32 	%rd139, %r258, 8;
	add.s64 	%rd129, %rd15, %rd139;
	// begin inline asm
	ld.global.nc.v2.u64 {%rd127, %rd128}, [%rd129];
	// end inline asm
	add.s64 	%rd132, %rd129, 16;
	// begin inline asm
	ld.global.nc.v2.u64 {%rd130, %rd131}, [%rd132];
	// end inline asm
	mov.b64 	%fd220, %rd127;
	mov.b64 	%fd221, %rd128;
	mov.b64 	%fd222, %rd130;
	mov.b64 	%fd223, %rd131;
	add.s64 	%rd135, %rd129, 8192;
	// begin inline asm
	ld.global.nc.v2.u64 {%rd133, %rd134}, [%rd135];
	// end inline asm
	add.s64 	%rd138, %rd129, 8208;
	// begin inline asm
	ld.global.nc.v2.u64 {%rd136, %rd137}, [%rd138];
	// end inline asm
	mov.b64 	%fd224, %rd133;
	mov.b64 	%fd225, %rd134;
	mov.b64 	%fd226, %rd136;
	mov.b64 	%fd227, %rd137;
	setp.lt.f64 	%p119, %fd366, %fd220;
	selp.f64 	%fd228, %fd220, %fd366, %p119;
	setp.lt.f64 	%p120, %fd228, %fd221;
	selp.f64 	%fd229, %fd221, %fd228, %p120;
	setp.lt.f64 	%p121, %fd229, %fd222;
	selp.f64 	%fd230, %fd222, %fd229, %p121;
	setp.lt.f64 	%p122, %fd230, %fd223;
	selp.f64 	%fd231, %fd223, %fd230, %p122;
	setp.lt.f64 	%p123, %fd231, %fd224;
	selp.f64 	%fd232, %fd224, %fd231, %p123;
	setp.lt.f64 	%p124, %fd232, %fd225;
	selp.f64 	%fd233, %fd225, %fd232, %p124;
	setp.lt.f64 	%p125, %fd233, %fd226;
	selp.f64 	%fd234, %fd226, %fd233, %p125;
	setp.lt.f64 	%p126, %fd234, %fd227;
	selp.f64 	%fd366, %fd227, %fd234, %p126;
	sub.s32 	%r259, %r68, %r452;
	setp.lt.s32 	%p127, %r259, 2048;
	@%p127 bra 	$L__BB11_34;
	add.s32 	%r452, %r452, 2048;
	setp.le.s32 	%p128, %r452, %r15;
	@%p128 bra 	$L__BB11_24;
$L__BB11_26:
	setp.le.s32 	%p129, %r68, %r452;
	@%p129 bra 	$L__BB11_34;
	sub.s32 	%r19, %r68, %r452;
	setp.ge.s32 	%p130, %r13, %r19;
	@%p130 bra 	$L__BB11_34;
	not.b32 	%r260, %r13;
	add.s32 	%r261, %r68, %r260;
	sub.s32 	%r20, %r261, %r452;
	and.b32  	%r262, %r20, 768;
	setp.eq.s32 	%p131, %r262, 768;
	mov.u32 	%r456, %r13;
	@%p131 bra 	$L__BB11_31;
	add.s32 	%r454, %r13, %r452;
	shr.u32 	%r263, %r20, 8;
	add.s32 	%r264, %r263, 1;
	and.b32  	%r265, %r264, 3;
	neg.s32 	%r453, %r265;
	mov.u32 	%r456, %r13;
$L__BB11_30:
	.pragma "nounroll";
	mul.wide.u32 	%rd142, %r454, 8;
	add.s64 	%rd141, %rd15, %rd142;
	// begin inline asm
	ld.global.nc.u64 %rd140, [%rd141];
	// end inline asm
	mov.b64 	%fd236, %rd140;
	setp.lt.f64 	%p132, %fd366, %fd236;
	selp.f64 	%fd366, %fd236, %fd366, %p132;
	add.s32 	%r456, %r456, 256;
	add.s32 	%r454, %r454, 256;
	add.s32 	%r453, %r453, 1;
	setp.ne.s32 	%p133, %r453, 0;
	@%p133 bra 	$L__BB11_30;
$L__BB11_31:
	setp.lt.u32 	%p134, %r20, 768;
	@%p134 bra 	$L__BB11_34;
	cvt.u64.u32 	%rd143, %r456;
	cvt.u64.u32 	%rd144, %r452;
	add.s64 	%rd145, %rd143, %rd144;
	shl.b64 	%rd146, %rd145, 3;
	add.s64 	%rd147, %rd146, %rd15;
	add.s64 	%rd203, %rd147, 4096;
	add.s32 	%r457, %r456, %r452;
$L__BB11_33:
	mul.wide.u32 	%rd156, %r457, 8;
	add.s64 	%rd149, %rd15, %rd156;
	// begin inline asm
	ld.global.nc.u64 %rd148, [%rd149];
	// end inline asm
	mov.b64 	%fd237, %rd148;
	setp.lt.f64 	%p135, %fd366, %fd237;
	selp.f64 	%fd238, %fd237, %fd366, %p135;
	add.s64 	%rd151, %rd203, -2048;
	// begin inline asm
	ld.global.nc.u64 %rd150, [%rd151];
	// end inline asm
	mov.b64 	%fd239, %rd150;
	setp.lt.f64 	%p136, %fd238, %fd239;
	selp.f64 	%fd240, %fd239, %fd238, %p136;
	// begin inline asm
	ld.global.nc.u64 %rd152, [%rd203];
	// end inline asm
	mov.b64 	%fd241, %rd152;
	setp.lt.f64 	%p137, %fd240, %fd241;
	selp.f64 	%fd242, %fd241, %fd240, %p137;
	add.s64 	%rd155, %rd203, 2048;
	// begin inline asm
	ld.global.nc.u64 %rd154, [%rd155];
	// end inline asm
	mov.b64 	%fd243, %rd154;
	setp.lt.f64 	%p138, %fd242, %fd243;
	selp.f64 	%fd366, %fd243, %fd242, %p138;
	add.s32 	%r456, %r456, 1024;
	add.s64 	%rd203, %rd203, 8192;
	add.s32 	%r457, %r457, 1024;
	setp.lt.s32 	%p139, %r456, %r19;
	@%p139 bra 	$L__BB11_33;
$L__BB11_34:
	// begin inline asm
	mov.u32 %r266, %laneid;
	// end inline asm
	mov.b64 	%rd157, %fd366;
	mov.b64 	{%r268, %r273}, %rd157;
	mov.b32 	%r274, 1;
	mov.b32 	%r315, 31;
	mov.b32 	%r316, -1;
	// begin inline asm
	shfl.sync.down.b32 %r267, %r268, %r274, %r315, %r316;
	// end inline asm
	// begin inline asm
	shfl.sync.down.b32 %r272, %r273, %r274, %r315, %r316;
	// end inline asm
	mov.b64 	%rd158, {%r267, %r272};
	mov.b64 	%fd244, %rd158;
	setp.gt.s32 	%p140, %r266, 30;
	setp.lt.f64 	%p141, %fd366, %fd244;
	selp.f64 	%fd245, %fd244, %fd366, %p141;
	selp.f64 	%fd246, %fd366, %fd245, %p140;
	mov.b64 	%rd159, %fd246;
	mov.b64 	{%r278, %r283}, %rd159;
	mov.b32 	%r284, 2;
	// begin inline asm
	shfl.sync.down.b32 %r277, %r278, %r284, %r315, %r316;
	// end inline asm
	// begin inline asm
	shfl.sync.down.b32 %r282, %r283, %r284, %r315, %r316;
	// end inline asm
	mov.b64 	%rd160, {%r277, %r282};
	mov.b64 	%fd247, %rd160;
	setp.gt.s32 	%p142, %r266, 29;
	setp.lt.f64 	%p143, %fd246, %fd247;
	selp.f64 	%fd248, %fd247, %fd246, %p143;
	selp.f64 	%fd249, %fd246, %fd248, %p142;
	mov.b64 	%rd161, %fd249;
	mov.b64 	{%r288, %r293}, %rd161;
	mov.b32 	%r294, 4;
	// begin inline asm
	shfl.sync.down.b32 %r287, %r288, %r294, %r315, %r316;
	// end inline asm
	// begin inline asm
	shfl.sync.down.b32 %r292, %r293, %r294, %r315, %r316;
	// end inline asm
	mov.b64 	%rd162, {%r287, %r292};
	mov.b64 	%fd250, %rd162;
	setp.gt.s32 	%p144, %r266, 27;
	setp.lt.f64 	%p145, %fd249, %fd250;
	selp.f64 	%fd251, %fd250, %fd249, %p145;
	selp.f64 	%fd252, %fd249, %fd251, %p144;
	mov.b64 	%rd163, %fd252;
	mov.b64 	{%r298, %r303}, %rd163;
	mov.b32 	%r304, 8;
	// begin inline asm
	shfl.sync.down.b32 %r297, %r298, %r304, %r315, %r316;
	// end inline asm
	// begin inline asm
	shfl.sync.down.b32 %r302, %r303, %r304, %r315, %r316;
	// end inline asm
	mov.b64 	%rd164, {%r297, %r302};
	mov.b64 	%fd253, %rd164;
	setp.gt.s32 	%p146, %r266, 23;
	setp.lt.f64 	%p147, %fd252, %fd253;
	selp.f64 	%fd254, %fd253, %fd252, %p147;
	selp.f64 	%fd255, %fd252, %fd254, %p146;
	mov.b64 	%rd165, %fd255;
	mov.b64 	{%r308, %r313}, %rd165;
	mov.b32 	%r314, 16;
	// begin inline asm
	shfl.sync.down.b32 %r307, %r308, %r314, %r315, %r316;
	// end inline asm
	// begin inline asm
	shfl.sync.down.b32 %r312, %r313, %r314, %r315, %r316;
	// end inline asm
	mov.b64 	%rd166, {%r307, %r312};
	mov.b64 	%fd256, %rd166;
	setp.gt.s32 	%p148, %r266, 15;
	setp.lt.f64 	%p149, %fd255, %fd256;
	selp.f64 	%fd26, %fd256, %fd255, %p149;
	selp.f64 	%fd380, %fd255, %fd26, %p148;
	setp.ne.s32 	%p150, %r266, 0;
	@%p150 bra 	$L__BB11_36;
	shr.u32 	%r317, %r13, 2;
	and.b32  	%r318, %r317, 248;
	mov.u32 	%r319, _ZZN3cub18CUB_300001_SM_10006detail6reduce28DeviceReduceSingleTileKernelINS2_10policy_hubIdyN4cuda3__47maximumIdEEE10Policy1000EPdSB_iS8_ddNS5_3std3__410__identityEEEvT0_T1_T2_T3_T4_T6_E12temp_storage;
	add.s32 	%r320, %r319, %r318;
	st.shared.f64 	[%r320+8], %fd26;
$L__BB11_36:
	bar.sync 	0;
	setp.ne.s32 	%p151, %r13, 0;
	@%p151 bra 	$L__BB11_72;
	ld.shared.f64 	%fd257, [_ZZN3cub18CUB_300001_SM_10006detail6reduce28DeviceReduceSingleTileKernelINS2_10policy_hubIdyN4cuda3__47maximumIdEEE10Policy1000EPdSB_iS8_ddNS5_3std3__410__identityEEEvT0_T1_T2_T3_T4_T6_E12temp_storage+16];
	setp.lt.f64 	%p152, %fd380, %fd257;
	selp.f64 	%fd258, %fd257, %fd380, %p152;
	ld.shared.f64 	%fd259, [_ZZN3cub18CUB_300001_SM_10006detail6reduce28DeviceReduceSingleTileKernelINS2_10policy_hubIdyN4cuda3__47maximumIdEEE10Policy1000EPdSB_iS8_ddNS5_3std3__410__identityEEEvT0_T1_T2_T3_T4_T6_E12temp_storage+24];
	setp.lt.f64 	%p153, %fd258, %fd259;
	selp.f64 	%fd260, %fd259, %fd258, %p153;
	ld.shared.f64 	%fd261, [_ZZN3cub18CUB_300001_SM_10006detail6reduce28DeviceReduceSingleTileKernelINS2_10policy_hubIdyN4cuda3__47maximumIdEEE10Policy1000EPdSB_iS8_ddNS5_3std3__410__identityEEEvT0_T1_T2_T3_T4_T6_E12temp_storage+32];
	setp.lt.f64 	%p154, %fd260, %fd261;
	selp.f64 	%fd262, %fd261, %fd260, %p154;
	ld.shared.f64 	%fd263, [_ZZN3cub18CUB_300001_SM_10006detail6reduce28DeviceReduceSingleTileKernelINS2_10policy_hubIdyN4cuda3__47maximumIdEEE10Policy1000EPdSB_iS8_ddNS5_3std3__410__identityEEEvT0_T1_T2_T3_T4_T6_E12temp_storage+40];
	setp.lt.f64 	%p155, %fd262, %fd263;
	selp.f64 	%fd264, %fd263, %fd262, %p155;
	ld.shared.f64 	%fd265, [_ZZN3cub18CUB_300001_SM_10006detail6reduce28DeviceReduceSingleTileKernelINS2_10policy_hubIdyN4cuda3__47maximumIdEEE10Policy1000EPdSB_iS8_ddNS5_3std3__410__identityEEEvT0_T1_T2_T3_T4_T6_E12temp_storage+48];
	setp.lt.f64 	%p156, %fd264, %fd265;
	selp.f64 	%fd266, %fd265, %fd264, %p156;
	ld.shared.f64 	%fd267, [_ZZN3cub18CUB_300001_SM_10006detail6reduce28DeviceReduceSingleTileKernelINS2_10policy_hubIdyN4cuda3__47maximumIdEEE10Policy1000EPdSB_iS8_ddNS5_3std3__410__identityEEEvT0_T1_T2_T3_T4_T6_E12temp_storage+56];
	setp.lt.f64 	%p157, %fd266, %fd267;
	selp.f64 	%fd268, %fd267, %fd266, %p157;
	ld.shared.f64 	%fd269, [_ZZN3cub18CUB_300001_SM_10006detail6reduce28DeviceReduceSingleTileKernelINS2_10policy_hubIdyN4cuda3__47maximumIdEEE10Policy1000EPdSB_iS8_ddNS5_3std3__410__identityEEEvT0_T1_T2_T3_T4_T6_E12temp_storage+64];
	setp.lt.f64 	%p158, %fd268, %fd269;
	selp.f64 	%fd380, %fd269, %fd268, %p158;
	bra.uni 	$L__BB11_72;
$L__BB11_38:
	setp.gt.s32 	%p3, %r68, 2047;
	@%p3 bra 	$L__BB11_56;
	mov.u32 	%r35, %tid.x;
	setp.ge.s32 	%p52, %r35, %r68;
	mov.f64 	%fd372, 0d0000000000000000;
	mov.u32 	%r462, %r35;
	@%p52 bra 	$L__BB11_41;
	mul.wide.u32 	%rd81, %r35, 8;
	add.s64 	%rd80, %rd15, %rd81;
	// begin inline asm
	ld.global.nc.u64 %rd79, [%rd80];
	// end inline asm
	mov.b64 	%fd372, %rd79;
	add.s32 	%r462, %r35, 256;
$L__BB11_41:
	setp.ge.s32 	%p53, %r462, %r68;
	@%p53 bra 	$L__BB11_47;
	not.b32 	%r133, %r462;
	add.s32 	%r38, %r68, %r133;
	and.b32  	%r134, %r38, 768;
	setp.eq.s32 	%p54, %r134, 768;
	@%p54 bra 	$L__BB11_45;
	mul.wide.u32 	%rd82, %r462, 8;
	add.s64 	%rd204, %rd15, %rd82;
	shr.u32 	%r135, %r38, 8;
	add.s32 	%r136, %r135, 1;
	and.b32  	%r137, %r136, 3;
	neg.s32 	%r460, %r137;
$L__BB11_44:
	.pragma "nounroll";
	// begin inline asm
	ld.global.nc.u64 %rd83, [%rd204];
	// end inline asm
	mov.b64 	%fd125, %rd83;
	setp.lt.f64 	%p55, %fd372, %fd125;
	selp.f64 	%fd372, %fd125, %fd372, %p55;
	add.s32 	%r462, %r462, 256;
	add.s64 	%rd204, %rd204, 2048;
	add.s32 	%r460, %r460, 1;
	setp.ne.s32 	%p56, %r460, 0;
	@%p56 bra 	$L__BB11_44;
$L__BB11_45:
	setp.lt.u32 	%p57, %r38, 768;
	@%p57 bra 	$L__BB11_47;
$L__BB11_46:
	mul.wide.s32 	%rd93, %r462, 8;
	add.s64 	%rd86, %rd15, %rd93;
	// begin inline asm
	ld.global.nc.u64 %rd85, [%rd86];
	// end inline asm
	mov.b64 	%fd126, %rd85;
	setp.lt.f64 	%p58, %fd372, %fd126;
	selp.f64 	%fd127, %fd126, %fd372, %p58;
	add.s64 	%rd88, %rd86, 2048;
	// begin inline asm
	ld.global.nc.u64 %rd87, [%rd88];
	// end inline asm
	mov.b64 	%fd128, %rd87;
	setp.lt.f64 	%p59, %fd127, %fd128;
	selp.f64 	%fd129, %fd128, %fd127, %p59;
	add.s64 	%rd90, %rd86, 4096;
	// begin inline asm
	ld.global.nc.u64 %rd89, [%rd90];
	// end inline asm
	mov.b64 	%fd130, %rd89;
	setp.lt.f64 	%p60, %fd129, %fd130;
	selp.f64 	%fd131, %fd130, %fd129, %p60;
	add.s64 	%rd92, %rd86, 6144;
	// begin inline asm
	ld.global.nc.u64 %rd91, [%rd92];
	// end inline asm
	mov.b64 	%fd132, %rd91;
	setp.lt.f64 	%p61, %fd131, %fd132;
	selp.f64 	%fd372, %fd132, %fd131, %p61;
	add.s32 	%r462, %r462, 1024;
	setp.lt.s32 	%p62, %r462, %r68;
	@%p62 bra 	$L__BB11_46;
$L__BB11_47:
	setp.lt.s32 	%p63, %r68, 256;
	@%p63 bra 	$L__BB11_52;
	// begin inline asm
	mov.u32 %r201, %laneid;
	// end inline asm
	mov.b64 	%rd104, %fd372;
	mov.b64 	{%r203, %r208}, %rd104;
	mov.b32 	%r209, 1;
	mov.b32 	%r250, 31;
	mov.b32 	%r251, -1;
	// begin inline asm
	shfl.sync.down.b32 %r202, %r203, %r209, %r250, %r251;
	// end inline asm
	// begin inline asm
	shfl.sync.down.b32 %r207, %r208, %r209, %r250, %r251;
	// end inline asm
	mov.b64 	%rd105, {%r202, %r207};
	mov.b64 	%fd180, %rd105;
	setp.gt.s32 	%p91, %r201, 30;
	setp.lt.f64 	%p92, %fd372, %fd180;
	selp.f64 	%fd181, %fd180, %fd372, %p92;
	selp.f64 	%fd182, %fd372, %fd181, %p91;
	mov.b64 	%rd106, %fd182;
	mov.b64 	{%r213, %r218}, %rd106;
	mov.b32 	%r219, 2;
	// begin inline asm
	shfl.sync.down.b32 %r212, %r213, %r219, %r250, %r251;
	// end inline asm
	// begin inline asm
	shfl.sync.down.b32 %r217, %r218, %r219, %r250, %r251;
	// end inline asm
	mov.b64 	%rd107, {%r212, %r217};
	mov.b64 	%fd183, %rd107;
	setp.gt.s32 	%p93, %r201, 29;
	setp.lt.f64 	%p94, %fd182, %fd183;
	selp.f64 	%fd184, %fd183, %fd182, %p94;
	selp.f64 	%fd185, %fd182, %fd184, %p93;
	mov.b64 	%rd108, %fd185;
	mov.b64 	{%r223, %r228}, %rd108;
	mov.b32 	%r229, 4;
	// begin inline asm
	shfl.sync.down.b32 %r222, %r223, %r229, %r250, %r251;
	// end inline asm
	// begin inline asm
	shfl.sync.down.b32 %r227, %r228, %r229, %r250, %r251;
	// end inline asm
	mov.b64 	%rd109, {%r222, %r227};
	mov.b64 	%fd186, %rd109;
	setp.gt.s32 	%p95, %r201, 27;
	setp.lt.f64 	%p96, %fd185, %fd186;
	selp.f64 	%fd187, %fd186, %fd185, %p96;
	selp.f64 	%fd188, %fd185, %fd187, %p95;
	mov.b64 	%rd110, %fd188;
	mov.b64 	{%r233, %r238}, %rd110;
	mov.b32 	%r239, 8;
	// begin inline asm
	shfl.sync.down.b32 %r232, %r233, %r239, %r250, %r251;
	// end inline asm
	// begin inline asm
	shfl.sync.down.b32 %r237, %r238, %r239, %r250, %r251;
	// end inline asm
	mov.b64 	%rd111, {%r232, %r237};
	mov.b64 	%fd189, %rd111;
	setp.gt.s32 	%p97, %r201, 23;
	setp.lt.f64 	%p98, %fd188, %fd189;
	selp.f64 	%fd190, %fd189, %fd188, %p98;
	selp.f64 	%fd191, %fd188, %fd190, %p97;
	mov.b64 	%rd112, %fd191;
	mov.b64 	{%r243, %r248}, %rd112;
	mov.b32 	%r249, 16;
	// begin inline asm
	shfl.sync.down.b32 %r242, %r243, %r249, %r250, %r251;
	// end inline asm
	// begin inline asm
	shfl.sync.down.b32 %r247, %r248, %r249, %r250, %r251;
	// end inline asm
	mov.b64 	%rd113, {%r242, %r247};
	mov.b64 	%fd192, %rd113;
	setp.gt.s32 	%p99, %r201, 15;
	setp.lt.f64 	%p100, %fd191, %fd192;
	selp.f64 	%fd38, %fd192, %fd191, %p100;
	selp.f64 	%fd380, %fd191, %fd38, %p99;
	setp.ne.s32 	%p101, %r201, 0;
	@%p101 bra 	$L__BB11_50;
	shr.u32 	%r252, %r35, 2;
	and.b32  	%r253, %r252, 248;
	mov.u32 	%r254, _ZZN3cub18CUB_300001_SM_10006detail6reduce28DeviceReduceSingleTileKernelINS2_10policy_hubIdyN4cuda3__47maximumIdEEE10Policy1000EPdSB_iS8_ddNS5_3std3__410__identityEEEvT0_T1_T2_T3_T4_T6_E12temp_storage;
	add.s32 	%r255, %r254, %r253;
	st.shared.f64 	[%r255+8], %fd38;
$L__BB11_50:
	bar.sync 	0;
	setp.ne.s32 	%p102, %r35, 0;
	@%p102 bra 	$L__BB11_72;
	ld.shared.f64 	%fd193, [_ZZN3cub18CUB_300001_SM_10006detail6reduce28DeviceReduceSingleTileKernelINS2_10policy_hubIdyN4cuda3__47maximumIdEEE10Policy1000EPdSB_iS8_ddNS5_3std3__410__identityEEEvT0_T1_T2_T3_T4_T6_E12temp_storage+16];
	setp.lt.f64 	%p103, %fd380, %fd193;
	selp.f64 	%fd194, %fd193, %fd380, %p103;
	ld.shared.f64 	%fd195, [_ZZN3cub18CUB_300001_SM_10006detail6reduce28DeviceReduceSingleTileKernelINS2_10policy_hubIdyN4cuda3__47maximumIdEEE10Policy1000EPdSB_iS8_ddNS5_3std3__410__identityEEEvT0_T1_T2_T3_T4_T6_E12temp_storage+24];
	setp.lt.f64 	%p104, %fd194, %fd195;
	selp.f64 	%fd196, %fd195, %fd194, %p104;
	ld.shared.f64 	%fd197, [_ZZN3cub18CUB_300001_SM_10006detail6reduce28DeviceReduceSingleTileKernelINS2_10policy_hubIdyN4cuda3__47maximumIdEEE10Policy1000EPdSB_iS8_ddNS5_3std3__410__identityEEEvT0_T1_T2_T3_T4_T6_E12temp_storage+32];
	setp.lt.f64 	%p105, %fd196, %fd197;
	selp.f64 	%fd198, %fd197, %fd196, %p105;
	ld.shared.f64 	%fd199, [_ZZN3cub18CUB_300001_SM_10006detail6reduce28DeviceReduceSingleTileKernelINS2_10policy_hubIdyN4cuda3__47maximumIdEEE10Policy1000EPdSB_iS8_ddNS5_3std3__410__identityEEEvT0_T1_T2_T3_T4_T6_E12temp_storage+40];
	setp.lt.f64 	%p106, %fd198, %fd199;
	selp.f64 	%fd200, %fd199, %fd198, %p106;
	ld.shared.f64 	%fd201, [_ZZN3cub18CUB_300001_SM_10006detail6reduce28DeviceReduceSingleTileKernelINS2_10policy_hubIdyN4cuda3__47maximumIdEEE10Policy1000EPdSB_iS8_ddNS5_3std3__410__identityEEEvT0_T1_T2_T3_T4_T6_E12temp_storage+48];
	setp.lt.f64 	%p107, %fd200, %fd201;
	selp.f64 	%fd202, %fd201, %fd200, %p107;
	ld.shared.f64 	%fd203, [_ZZN3cub18CUB_300001_SM_10006detail6reduce28DeviceReduceSingleTileKernelINS2_10policy_hubIdyN4cuda3__47maximumIdEEE10Policy1000EPdSB_iS8_ddNS5_3std3__410__identityEEEvT0_T1_T2_T3_T4_T6_E12temp_storage+56];
	setp.lt.f64 	%p108, %fd202, %fd203;
	selp.f64 	%fd204, %fd203, %fd202, %p108;
	ld.shared.f64 	%fd205, [_ZZN3cub18CUB_300001_SM_10006detail6reduce28DeviceReduceSingleTileKernelINS2_10policy_hubIdyN4cuda3__47maximumIdEEE10Policy1000EPdSB_iS8_ddNS5_3std3__410__identityEEEvT0_T1_T2_T3_T4_T6_E12temp_storage+64];
	setp.lt.f64 	%p109, %fd204, %fd205;
	selp.f64 	%fd380, %fd205, %fd204, %p109;
	bra.uni 	$L__BB11_72;
$L__BB11_52:
	// begin inline asm
	mov.u32 %r138, %laneid;
	// end inline asm
	and.b32  	%r189, %r35, 992;
	add.s32 	%r190, %r189, 32;
	setp.gt.s32 	%p64, %r190, %r68;
	not.b32 	%r191, %r189;
	add.s32 	%r192, %r68, %r191;
	selp.b32 	%r187, %r192, 31, %p64;
	mov.b64 	%rd94, %fd372;
	mov.b64 	{%r140, %r145}, %rd94;
	mov.b32 	%r146, 1;
	mov.b32 	%r188, -1;
	// begin inline asm
	shfl.sync.down.b32 %r139, %r140, %r146, %r187, %r188;
	// end inline asm
	// begin inline asm
	shfl.sync.down.b32 %r144, %r145, %r146, %r187, %r188;
	// end inline asm
	mov.b64 	%rd95, {%r139, %r144};
	mov.b64 	%fd133, %rd95;
	setp.lt.s32 	%p65, %r138, %r187;
	setp.lt.f64 	%p66, %fd372, %fd133;
	selp.f64 	%fd134, %fd133, %fd372, %p66;
	selp.f64 	%fd135, %fd134, %fd372, %p65;
	mov.b64 	%rd96, %fd135;
	mov.b64 	{%r150, %r155}, %rd96;
	mov.b32 	%r156, 2;
	// begin inline asm
	shfl.sync.down.b32 %r149, %r150, %r156, %r187, %r188;
	// end inline asm
	// begin inline asm
	shfl.sync.down.b32 %r154, %r155, %r156, %r187, %r188;
	// end inline asm
	mov.b64 	%rd97, {%r149, %r154};
	mov.b64 	%fd136, %rd97;
	add.s32 	%r193, %r138, 2;
	setp.gt.s32 	%p67, %r193, %r187;
	setp.lt.f64 	%p68, %fd135, %fd136;
	selp.f64 	%fd137, %fd136, %fd135, %p68;
	selp.f64 	%fd138, %fd135, %fd137, %p67;
	mov.b64 	%rd98, %fd138;
	mov.b64 	{%r160, %r165}, %rd98;
	mov.b32 	%r166, 4;
	// begin inline asm
	shfl.sync.down.b32 %r159, %r160, %r166, %r187, %r188;
	// end inline asm
	// begin inline asm
	shfl.sync.down.b32 %r164, %r165, %r166, %r187, %r188;
	// end inline asm
	mov.b64 	%rd99, {%r159, %r164};
	mov.b64 	%fd139, %rd99;
	add.s32 	%r194, %r138, 4;
	setp.gt.s32 	%p69, %r194, %r187;
	setp.lt.f64 	%p70, %fd138, %fd139;
	selp.f64 	%fd140, %fd139, %fd138, %p70;
	selp.f64 	%fd141, %fd138, %fd140, %p69;
	mov.b64 	%rd100, %fd141;
	mov.b64 	{%r170, %r175}, %rd100;
	mov.b32 	%r176, 8;
	// begin inline asm
	shfl.sync.down.b32 %r169, %r170, %r176, %r187, %r188;
	// end inline asm
	// begin inline asm
	shfl.sync.down.b32 %r174, %r175, %r176, %r187, %r188;
	// end inline asm
	mov.b64 	%rd101, {%r169, %r174};
	mov.b64 	%fd142, %rd101;
	add.s32 	%r195, %r138, 8;
	setp.gt.s32 	%p71, %r195, %r187;
	setp.lt.f64 	%p72, %fd141, %fd142;
	selp.f64 	%fd143, %fd142, %fd141, %p72;
	selp.f64 	%fd144, %fd141, %fd143, %p71;
	mov.b64 	%rd102, %fd144;
	mov.b64 	{%r180, %r185}, %rd102;
	mov.b32 	%r186, 16;
	// begin inline asm
	shfl.sync.down.b32 %r179, %r180, %r186, %r187, %r188;
	// end inline asm
	// begin inline asm
	shfl.sync.down.b32 %r184, %r185, %r186, %r187, %r188;
	// end inline asm
	mov.b64 	%rd103, {%r179, %r184};
	mov.b64 	%fd145, %rd103;
	add.s32 	%r196, %r138, 16;
	setp.gt.s32 	%p73, %r196, %r187;
	setp.lt.f64 	%p74, %fd144, %fd145;
	selp.f64 	%fd146, %fd145, %fd144, %p74;
	selp.f64 	%fd380, %fd144, %fd146, %p73;
	setp.ne.s32 	%p75, %r138, 0;
	@%p75 bra 	$L__BB11_54;
	shr.u32 	%r197, %r35, 2;
	and.b32  	%r198, %r197, 248;
	mov.u32 	%r199, _ZZN3cub18CUB_300001_SM_10006detail6reduce28DeviceReduceSingleTileKernelINS2_10policy_hubIdyN4cuda3__47maximumIdEEE10Policy1000EPdSB_iS8_ddNS5_3std3__410__identityEEEvT0_T1_T2_T3_T4_T6_E12temp_storage;
	add.s32 	%r200, %r199, %r198;
	st.shared.f64 	[%r200+8], %fd380;
$L__BB11_54:
	bar.sync 	0;
	setp.ne.s32 	%p76, %r35, 0;
	@%p76 bra 	$L__BB11_72;
	setp.gt.s32 	%p77, %r68, 32;
	ld.shared.f64 	%fd147, [_ZZN3cub18CUB_300001_SM_10006detail6reduce28DeviceReduceSingleTileKernelINS2_10policy_hubIdyN4cuda3__47maximumIdEEE10Policy1000EPdSB_iS8_ddNS5_3std3__410__identityEEEvT0_T1_T2_T3_T4_T6_E12temp_storage+16];
	setp.lt.f64 	%p78, %fd380, %fd147;
	selp.f64 	%fd149, %fd147, %fd380, %p78;
	selp.f64 	%fd150, %fd149, %fd380, %p77;
	setp.gt.s32 	%p79, %r68, 64;
	ld.shared.f64 	%fd152, [_ZZN3cub18CUB_300001_SM_10006detail6reduce28DeviceReduceSingleTileKernelINS2_10policy_hubIdyN4cuda3__47maximumIdEEE10Policy1000EPdSB_iS8_ddNS5_3std3__410__identityEEEvT0_T1_T2_T3_T4_T6_E12temp_storage+24];
	setp.lt.f64 	%p80, %fd150, %fd152;
	selp.f64 	%fd154, %fd152, %fd150, %p80;
	selp.f64 	%fd155, %fd154, %fd150, %p79;
	setp.gt.s32 	%p81, %r68, 96;
	ld.shared.f64 	%fd157, [_ZZN3cub18CUB_300001_SM_10006detail6reduce28DeviceReduceSingleTileKernelINS2_10policy_hubIdyN4cuda3__47maximumIdEEE10Policy1000EPdSB_iS8_ddNS5_3std3__410__identityEEEvT0_T1_T2_T3_T4_T6_E12temp_storage+32];
	setp.lt.f64 	%p82, %fd155, %fd157;
	selp.f64 	%fd159, %fd157, %fd155, %p82;
	selp.f64 	%fd160, %fd159, %fd155, %p81;
	setp.gt.s32 	%p83, %r68, 128;
	ld.shared.f64 	%fd162, [_ZZN3cub18CUB_300001_SM_10006detail6reduce28DeviceReduceSingleTileKernelINS2_10policy_hubIdyN4cuda3__47maximumIdEEE10Policy1000EPdSB_iS8_ddNS5_3std3__410__identityEEEvT0_T1_T2_T3_T4_T6_E12temp_storage+40];
	setp.lt.f64 	%p84, %fd160, %fd162;
	selp.f64 	%fd164, %fd162, %fd160, %p84;
	selp.f64 	%fd165, %fd164, %fd160, %p83;
	setp.gt.s32 	%p85, %r68, 160;
	ld.shared.f64 	%fd167, [_ZZN3cub18CUB_300001_SM_10006detail6reduce28DeviceReduceSingleTileKernelINS2_10policy_hubIdyN4cuda3__47maximumIdEEE10Policy1000EPdSB_iS8_ddNS5_3std3__410__identityEEEvT0_T1_T2_T3_T4_T6_E12temp_storage+48];
	setp.lt.f64 	%p86, %fd165, %fd167;
	selp.f64 	%fd169, %fd167, %fd165, %p86;
	selp.f64 	%fd170, %fd169, %fd165, %p85;
	setp.gt.s32 	%p87, %r68, 192;
	ld.shared.f64 	%fd172, [_ZZN3cub18CUB_300001_SM_10006detail6reduce28DeviceReduceSingleTileKernelINS2_10policy_hubIdyN4cuda3__47maximumIdEEE10Policy1000EPdSB_iS8_ddNS5_3std3__410__identityEEEvT0_T1_T2_T3_T4_T6_E12temp_storage+56];
	setp.lt.f64 	%p88, %fd170, %fd172;
	selp.f64 	%fd174, %fd172, %fd170, %p88;
	selp.f64 	%fd175, %fd174, %fd170, %p87;
	setp.gt.s32 	%p89, %r68, 224;
	ld.shared.f64 	%fd177, [_ZZN3cub18CUB_300001_SM_10006detail6reduce28DeviceReduceSingleTileKernelINS2_10policy_hubIdyN4cuda3__47maximumIdEEE10Policy1000EPdSB_iS8_ddNS5_3std3__410__identityEEEvT0_T1_T2_T3_T4_T6_E12temp_storage+64];
	setp.lt.f64 	%p90, %fd175, %fd177;
	selp.f64 	%fd179, %fd177, %fd175, %p90;
	selp.f64 	%fd380, %fd179, %fd175, %p89;
	bra.uni 	$L__BB11_72;
$L__BB11_56:
	mov.u32 	%r47, %tid.x;
	mul.wide.u32 	%rd34, %r47, 8;
	add.s64 	%rd19, %rd15, %rd34;
	// begin inline asm
	ld.global.nc.u64 %rd18, [%rd19];
	// end inline asm
	mov.b64 	%fd59, %rd18;
	add.s64 	%rd21, %rd19, 2048;
	// begin inline asm
	ld.global.nc.u64 %rd20, [%rd21];
	// end inline asm
	mov.b64 	%fd60, %rd20;
	add.s64 	%rd23, %rd19, 4096;
	// begin inline asm
	ld.global.nc.u64 %rd22, [%rd23];
	// end inline asm
	mov.b64 	%fd61, %rd22;
	add.s64 	%rd25, %rd19, 6144;
	// begin inline asm
	ld.global.nc.u64 %rd24, [%rd25];
	// end inline asm
	mov.b64 	%fd62, %rd24;
	add.s64 	%rd27, %rd19, 8192;
	// begin inline asm
	ld.global.nc.u64 %rd26, [%rd27];
	// end inline asm
	mov.b64 	%fd63, %rd26;
	add.s64 	%rd29, %rd19, 10240;
	// begin inline asm
	ld.global.nc.u64 %rd28, [%rd29];
	// end inline asm
	mov.b64 	%fd64, %rd28;
	add.s64 	%rd31, %rd19, 12288;
	// begin inline asm
	ld.global.nc.u64 %rd30, [%rd31];
	// end inline asm
	mov.b64 	%fd65, %rd30;
	add.s64 	%rd33, %rd19, 14336;
	// begin inline asm
	ld.global.nc.u64 %rd32, [%rd33];
	// end inline asm
	mov.b64 	%fd66, %rd32;
	setp.lt.f64 	%p4, %fd59, %fd60;
	selp.f64 	%fd67, %fd60, %fd59, %p4;
	setp.lt.f64 	%p5, %fd67, %fd61;
	selp.f64 	%fd68, %fd61, %fd67, %p5;
	setp.lt.f64 	%p6, %fd68, %fd62;
	selp.f64 	%fd69, %fd62, %fd68, %p6;
	setp.lt.f64 	%p7, %fd69, %fd63;
	selp.f64 	%fd70, %fd63, %fd69, %p7;
	setp.lt.f64 	%p8, %fd70, %fd64;
	selp.f64 	%fd71, %fd64, %fd70, %p8;
	setp.lt.f64 	%p9, %fd71, %fd65;
	selp.f64 	%fd72, %fd65, %fd71, %p9;
	setp.lt.f64 	%p10, %fd72, %fd66;
	selp.f64 	%fd379, %fd66, %fd72, %p10;
	setp.lt.u32 	%p11, %r68, 4096;
	mov.b32 	%r465, 2048;
	@%p11 bra 	$L__BB11_60;
	add.s32 	%r48, %r68, -2048;
	mov.b32 	%r465, 2048;
$L__BB11_58:
	mul.wide.s32 	%rd51, %r465, 8;
	add.s64 	%rd36, %rd19, %rd51;
	// begin inline asm
	ld.global.nc.u64 %rd35, [%rd36];
	// end inline asm
	mov.b64 	%fd73, %rd35;
	add.s64 	%rd38, %rd36, 2048;
	// begin inline asm
	ld.global.nc.u64 %rd37, [%rd38];
	// end inline asm
	mov.b64 	%fd74, %rd37;
	add.s64 	%rd40, %rd36, 4096;
	// begin inline asm
	ld.global.nc.u64 %rd39, [%rd40];
	// end inline asm
	mov.b64 	%fd75, %rd39;
	add.s64 	%rd42, %rd36, 6144;
	// begin inline asm
	ld.global.nc.u64 %rd41, [%rd42];
	// end inline asm
	mov.b64 	%fd76, %rd41;
	add.s64 	%rd44, %rd36, 8192;
	// begin inline asm
	ld.global.nc.u64 %rd43, [%rd44];
	// end inline asm
	mov.b64 	%fd77, %rd43;
	add.s64 	%rd46, %rd36, 10240;
	// begin inline asm
	ld.global.nc.u64 %rd45, [%rd46];
	// end inline asm
	mov.b64 	%fd78, %rd45;
	add.s64 	%rd48, %rd36, 12288;
	// begin inline asm
	ld.global.nc.u64 %rd47, [%rd48];
	// end inline asm
	mov.b64 	%fd79, %rd47;
	add.s64 	%rd50, %rd36, 14336;
	// begin inline asm
	ld.global.nc.u64 %rd49, [%rd50];
	// end inline asm
	mov.b64 	%fd80, %rd49;
	setp.lt.f64 	%p12, %fd379, %fd73;
	selp.f64 	%fd81, %fd73, %fd379, %p12;
	setp.lt.f64 	%p13, %fd81, %fd74;
	selp.f64 	%fd82, %fd74, %fd81, %p13;
	setp.lt.f64 	%p14, %fd82, %fd75;
	selp.f64 	%fd83, %fd75, %fd82, %p14;
	setp.lt.f64 	%p15, %fd83, %fd76;
	selp.f64 	%fd84, %fd76, %fd83, %p15;
	setp.lt.f64 	%p16, %fd84, %fd77;
	selp.f64 	%fd85, %fd77, %fd84, %p16;
	setp.lt.f64 	%p17, %fd85, %fd78;
	selp.f64 	%fd86, %fd78, %fd85, %p17;
	setp.lt.f64 	%p18, %fd86, %fd79;
	selp.f64 	%fd87, %fd79, %fd86, %p18;
	setp.lt.f64 	%p19, %fd87, %fd80;
	selp.f64 	%fd379, %fd80, %fd87, %p19;
	sub.s32 	%r71, %r68, %r465;
	setp.lt.s32 	%p20, %r71, 2048;
	@%p20 bra 	$L__BB11_68;
	add.s32 	%r465, %r465, 2048;
	setp.le.s32 	%p21, %r465, %r48;
	@%p21 bra 	$L__BB11_58;
$L__BB11_60:
	setp.le.s32 	%p22, %r68, %r465;
	@%p22 bra 	$L__BB11_68;
	sub.s32 	%r52, %r68, %r465;
	setp.ge.s32 	%p23, %r47, %r52;
	@%p23 bra 	$L__BB11_68;
	not.b32 	%r72, %r47;
	add.s32 	%r73, %r68, %r72;
	sub.s32 	%r53, %r73, %r465;
	and.b32  	%r74, %r53, 768;
	setp.eq.s32 	%p24, %r74, 768;
	mov.u32 	%r469, %r47;
	@%p24 bra 	$L__BB11_65;
	add.s32 	%r467, %r47, %r465;
	shr.u32 	%r75, %r53, 8;
	add.s32 	%r76, %r75, 1;
	and.b32  	%r77, %r76, 3;
	neg.s32 	%r466, %r77;
	mov.u32 	%r469, %r47;
$L__BB11_64:
	.pragma "nounroll";
	mul.wide.u32 	%rd54, %r467, 8;
	add.s64 	%rd53, %rd15, %rd54;
	// begin inline asm
	ld.global.nc.u64 %rd52, [%rd53];
	// end inline asm
	mov.b64 	%fd89, %rd52;
	setp.lt.f64 	%p25, %fd379, %fd89;
	selp.f64 	%fd379, %fd89, %fd379, %p25;
	add.s32 	%r469, %r469, 256;
	add.s32 	%r467, %r467, 256;
	add.s32 	%r466, %r466, 1;
	setp.ne.s32 	%p26, %r466, 0;
	@%p26 bra 	$L__BB11_64;
$L__BB11_65:
	setp.lt.u32 	%p27, %r53, 768;
	@%p27 bra 	$L__BB11_68;
	cvt.u64.u32 	%rd55, %r469;
	cvt.u64.u32 	%rd56, %r465;
	add.s64 	%rd57, %rd55, %rd56;
	shl.b64 	%rd58, %rd57, 3;
	add.s64 	%rd59, %rd58, %rd15;
	add.s64 	%rd205, %rd59, 4096;
	add.s32 	%r470, %r469, %r465;
$L__BB11_67:
	mul.wide.u32 	%rd68, %r470, 8;
	add.s64 	%rd61, %rd15, %rd68;
	// begin inline asm
	ld.global.nc.u64 %rd60, [%rd61];
	// end inline asm
	mov.b64 	%fd90, %rd60;
	setp.lt.f64 	%p28, %fd379, %fd90;
	selp.f64 	%fd91, %fd90, %fd379, %p28;
	add.s64 	%rd63, %rd205, -2048;
	// begin inline asm
	ld.global.nc.u64 %rd62, [%rd63];
	// end inline asm
	mov.b64 	%fd92, %rd62;
	setp.lt.f64 	%p29, %fd91, %fd92;
	selp.f64 	%fd93, %fd92, %fd91, %p29;
	// begin inline asm
	ld.global.nc.u64 %rd64, [%rd205];
	// end inline asm
	mov.b64 	%fd94, %rd64;
	setp.lt.f64 	%p30, %fd93, %fd94;
	selp.f64 	%fd95, %fd94, %fd93, %p30;
	add.s64 	%rd67, %rd205, 2048;
	// begin inline asm
	ld.global.nc.u64 %rd66, [%rd67];
	// end inline asm
	mov.b64 	%fd96, %rd66;
	setp.lt.f64 	%p31, %fd95, %fd96;
	selp.f64 	%fd379, %fd96, %fd95, %p31;
	add.s32 	%r469, %r469, 1024;
	add.s64 	%rd205, %rd205, 8192;
	add.s32 	%r470, %r470, 1024;
	setp.lt.s32 	%p32, %r469, %r52;
	@%p32 bra 	$L__BB11_67;
$L__BB11_68:
	// begin inline asm
	mov.u32 %r78, %laneid;
	// end inline asm
	mov.b64 	%rd69, %fd379;
	mov.b64 	{%r80, %r85}, %rd69;
	mov.b32 	%r86, 1;
	mov.b32 	%r127, 31;
	mov.b32 	%r128, -1;
	// begin inline asm
	shfl.sync.down.b32 %r79, %r80, %r86, %r127, %r128;
	// end inline asm
	// begin inline asm
	shfl.sync.down.b32 %r84, %r85, %r86, %r127, %r128;
	// end inline asm
	mov.b64 	%rd70, {%r79, %r84};
	mov.b64 	%fd97, %rd70;
	setp.gt.s32 	%p33, %r78, 30;
	setp.lt.f64 	%p34, %fd379, %fd97;
	selp.f64 	%fd98, %fd97, %fd379, %p34;
	selp.f64 	%fd99, %fd379, %fd98, %p33;
	mov.b64 	%rd71, %fd99;
	mov.b64 	{%r90, %r95}, %rd71;
	mov.b32 	%r96, 2;
	// begin inline asm
	shfl.sync.down.b32 %r89, %r90, %r96, %r127, %r128;
	// end inline asm
	// begin inline asm
	shfl.sync.down.b32 %r94, %r95, %r96, %r127, %r128;
	// end inline asm
	mov.b64 	%rd72, {%r89, %r94};
	mov.b64 	%fd100, %rd72;
	setp.gt.s32 	%p35, %r78, 29;
	setp.lt.f64 	%p36, %fd99, %fd100;
	selp.f64 	%fd101, %fd100, %fd99, %p36;
	selp.f64 	%fd102, %fd99, %fd101, %p35;
	mov.b64 	%rd73, %fd102;
	mov.b64 	{%r100, %r105}, %rd73;
	mov.b32 	%r106, 4;
	// begin inline asm
	shfl.sync.down.b32 %r99, %r100, %r106, %r127, %r128;
	// end inline asm
	// begin inline asm
	shfl.sync.down.b32 %r104, %r105, %r106, %r127, %r128;
	// end inline asm
	mov.b64 	%rd74, {%r99, %r104};
	mov.b64 	%fd103, %rd74;
	setp.gt.s32 	%p37, %r78, 27;
	setp.lt.f64 	%p38, %fd102, %fd103;
	selp.f64 	%fd104, %fd103, %fd102, %p38;
	selp.f64 	%fd105, %fd102, %fd104, %p37;
	mov.b64 	%rd75, %fd105;
	mov.b64 	{%r110, %r115}, %rd75;
	mov.b32 	%r116, 8;
	// begin inline asm
	shfl.sync.down.b32 %r109, %r110, %r116, %r127, %r128;
	// end inline asm
	// begin inline asm
	shfl.sync.down.b32 %r114, %r115, %r116, %r127, %r128;
	// end inline asm
	mov.b64 	%rd76, {%r109, %r114};
	mov.b64 	%fd106, %rd76;
	setp.gt.s32 	%p39, %r78, 23;
	setp.lt.f64 	%p40, %fd105, %fd106;
	selp.f64 	%fd107, %fd106, %fd105, %p40;
	selp.f64 	%fd108, %fd105, %fd107, %p39;
	mov.b64 	%rd77, %fd108;
	mov.b64 	{%r120, %r125}, %rd77;
	mov.b32 	%r126, 16;
	// begin inline asm
	shfl.sync.down.b32 %r119, %r120, %r126, %r127, %r128;
	// end inline asm
	// begin inline asm
	shfl.sync.down.b32 %r124, %r125, %r126, %r127, %r128;
	// end inline asm
	mov.b64 	%rd78, {%r119, %r124};
	mov.b64 	%fd109, %rd78;
	setp.gt.s32 	%p41, %r78, 15;
	setp.lt.f64 	%p42, %fd108, %fd109;
	selp.f64 	%fd54, %fd109, %fd108, %p42;
	selp.f64 	%fd380, %fd108, %fd54, %p41;
	setp.ne.s32 	%p43, %r78, 0;
	@%p43 bra 	$L__BB11_70;
	shr.u32 	%r129, %r47, 2;
	and.b32  	%r130, %r129, 248;
	mov.u32 	%r131, _ZZN3cub18CUB_300001_SM_10006detail6reduce28DeviceReduceSingleTileKernelINS2_10policy_hubIdyN4cuda3__47maximumIdEEE10Policy1000EPdSB_iS8_ddNS5_3std3__410__identityEEEvT0_T1_T2_T3_T4_T6_E12temp_storage;
	add.s32 	%r132, %r131, %r130;
	st.shared.f64 	[%r132+8], %fd54;
$L__BB11_70:
	bar.sync 	0;
	setp.ne.s32 	%p44, %r47, 0;
	@%p44 bra 	$L__BB11_72;
	ld.shared.f64 	%fd110, [_ZZN3cub18CUB_300001_SM_10006detail6reduce28DeviceReduceSingleTileKernelINS2_10policy_hubIdyN4cuda3__47maximumIdEEE10Policy1000EPdSB_iS8_ddNS5_3std3__410__identityEEEvT0_T1_T2_T3_T4_T6_E12temp_storage+16];
	setp.lt.f64 	%p45, %fd380, %fd110;
	selp.f64 	%fd111, %fd110, %fd380, %p45;
	ld.shared.f64 	%fd112, [_ZZN3cub18CUB_300001_SM_10006detail6reduce28DeviceReduceSingleTileKernelINS2_10policy_hubIdyN4cuda3__47maximumIdEEE10Policy1000EPdSB_iS8_ddNS5_3std3__410__identityEEEvT0_T1_T2_T3_T4_T6_E12temp_storage+24];
	setp.lt.f64 	%p46, %fd111, %fd112;
	selp.f64 	%fd113, %fd112, %fd111, %p46;
	ld.shared.f64 	%fd114, [_ZZN3cub18CUB_300001_SM_10006detail6reduce28DeviceReduceSingleTileKernelINS2_10policy_hubIdyN4cuda3__47maximumIdEEE10Policy1000EPdSB_iS8_ddNS5_3std3__410__identityEEEvT0_T1_T2_T3_T4_T6_E12temp_storage+32];
	setp.lt.f64 	%p47, %fd113, %fd114;
	selp.f64 	%fd115, %fd114, %fd113, %p47;
	ld.shared.f64 	%fd116, [_ZZN3cub18CUB_300001_SM_10006detail6reduce28DeviceReduceSingleTileKernelINS2_10policy_hubIdyN4cuda3__47maximumIdEEE10Policy1000EPdSB_iS8_ddNS5_3std3__410__identityEEEvT0_T1_T2_T3_T4_T6_E12temp_storage+40];
	setp.lt.f64 	%p48, %fd115, %fd116;
	selp.f64 	%fd117, %fd116, %fd115, %p48;
	ld.shared.f64 	%fd118, [_ZZN3cub18CUB_300001_SM_10006detail6reduce28DeviceReduceSingleTileKernelINS2_10policy_hubIdyN4cuda3__47maximumIdEEE10Policy1000EPdSB_iS8_ddNS5_3std3__410__identityEEEvT0_T1_T2_T3_T4_T6_E12temp_storage+48];
	setp.lt.f64 	%p49, %fd117, %fd118;
	selp.f64 	%fd119, %fd118, %fd117, %p49;
	ld.shared.f64 	%fd120, [_ZZN3cub18CUB_300001_SM_10006detail6reduce28DeviceReduceSingleTileKernelINS2_10policy_hubIdyN4cuda3__47maximumIdEEE10Policy1000EPdSB_iS8_ddNS5_3std3__410__identityEEEvT0_T1_T2_T3_T4_T6_E12temp_storage+56];
	setp.lt.f64 	%p50, %fd119, %fd120;
	selp.f64 	%fd121, %fd120, %fd119, %p50;
	ld.shared.f64 	%fd122, [_ZZN3cub18CUB_300001_SM_10006detail6reduce28DeviceReduceSingleTileKernelINS2_10policy_hubIdyN4cuda3__47maximumIdEEE10Policy1000EPdSB_iS8_ddNS5_3std3__410__identityEEEvT0_T1_T2_T3_T4_T6_E12temp_storage+64];
	setp.lt.f64 	%p51, %fd121, %fd122;
	selp.f64 	%fd380, %fd122, %fd121, %p51;
$L__BB11_72:
	mov.u32 	%r444, %tid.x;
	setp.ne.s32 	%p217, %r444, 0;
	@%p217 bra 	$L__BB11_74;
	setp.lt.f64 	%p218, %fd58, %fd380;
	selp.f64 	%fd353, %fd380, %fd58, %p218;
	st.global.f64 	[%rd1], %fd353;
$L__BB11_74:
	ret;

}


// ===== COMPILED SASS (sm_100) =====

	.target	sm_100

	.elftype	@"ET_EXEC"


//--------------------- .note.nv.tkinfo           --------------------------
	.section	.note.nv.tkinfo,"",@"SHT_NOTE"
	.sectionflags	@"SHF_NOTE_NV_TKINFO"
	.tkinfo
        /*0018*/ 	.word	0x00000002
        /*0030*/ 	.string	""
        /*0030*/ 	.string	"ptxas"
        /*0030*/ 	.string	"Cuda compilation tools, release 13.0, V13.0.88"
        /*0030*/ 	.string	"Build cuda_13.0.r13.0/compiler.36424714_0"
        /*0030*/ 	.string	"-arch sm_100 -m 64 "



//--------------------- .note.nv.cuinfo           --------------------------
	.section	.note.nv.cuinfo,"",@"SHT_NOTE"
	.sectionflags	@"SHF_NOTE_NV_CUINFO"
        /*0018*/ 	.short	0x0002
        /*001a*/ 	.short	0x0064
        /*001c*/ 	.short	0x0082
	.zero		2


//--------------------- .nv.info                  --------------------------
	.section	.nv.info,"",@"SHT_CUDA_INFO"
	.align	4


	//----- nvinfo : EIATTR_REGCOUNT
	.align		4
        /*0000*/ 	.byte	0x04, 0x2f
        /*0002*/ 	.short	(.L_44 - .L_43)
	.align		4
.L_43:
        /*0004*/ 	.word	index@(_Z8functioniiiPdS_)
        /*0008*/ 	.word	0x00000018


	//----- nvinfo : EIATTR_FRAME_SIZE
	.align		4
.L_44:
        /*000c*/ 	.byte	0x04, 0x11
        /*000e*/ 	.short	(.L_46 - .L_45)
	.align		4
.L_45:
        /*0010*/ 	.word	index@($__internal_0_$__cuda_sm20_div_rn_f64_full)
        /*0014*/ 	.word	0x00000000


	//----- nvinfo : EIATTR_FRAME_SIZE
	.align		4
.L_46:
        /*0018*/ 	.byte	0x04, 0x11
        /*001a*/ 	.short	(.L_48 - .L_47)
	.align		4
.L_47:
        /*001c*/ 	.word	index@(_Z8functioniiiPdS_)
        /*0020*/ 	.word	0x00000000


	//----- nvinfo : EIATTR_REGCOUNT
	.align		4
.L_48:
        /*0024*/ 	.byte	0x04, 0x2f
        /*0026*/ 	.short	(.L_50 - .L_49)
	.align		4
.L_49:
        /*0028*/ 	.word	index@(_Z10differenceiiiPdS_S_)
        /*002c*/ 	.word	0x00000010


	//----- nvinfo : EIATTR_FRAME_SIZE
	.align		4
.L_50:
        /*0030*/ 	.byte	0x04, 0x11
        /*0032*/ 	.short	(.L_52 - .L_51)
	.align		4
.L_51:
        /*0034*/ 	.word	index@(_Z10differenceiiiPdS_S_)
        /*0038*/ 	.word	0x00000000


	//----- nvinfo : EIATTR_REGCOUNT
	.align		4
.L_52:
        /*003c*/ 	.byte	0x04, 0x2f
        /*003e*/ 	.short	(.L_54 - .L_53)
	.align		4
.L_53:
        /*0040*/ 	.word	index@(_Z2abiiiPdS_)
        /*0044*/ 	.word	0x0000000a


	//----- nvinfo : EIATTR_FRAME_SIZE
	.align		4
.L_54:
        /*0048*/ 	.byte	0x04, 0x11
        /*004a*/ 	.short	(.L_56 - .L_55)
	.align		4
.L_55:
        /*004c*/ 	.word	index@(_Z2abiiiPdS_)
        /*0050*/ 	.word	0x00000000


	//----- nvinfo : EIATTR_REGCOUNT
	.align		4
.L_56:
        /*0054*/ 	.byte	0x04, 0x2f
        /*0056*/ 	.short	(.L_58 - .L_57)
	.align		4
.L_57:
        /*0058*/ 	.word	index@(_Z7initialiiiPd)
        /*005c*/ 	.word	0x0000000a


	//----- nvinfo : EIATTR_FRAME_SIZE
	.align		4
.L_58:
        /*0060*/ 	.byte	0x04, 0x11
        /*0062*/ 	.short	(.L_60 - .L_59)
	.align		4
.L_59:
        /*0064*/ 	.word	index@(_Z7initialiiiPd)
        /*0068*/ 	.word	0x00000000


	//----- nvinfo : EIATTR_REGCOUNT
	.align		4
.L_60:
        /*006c*/ 	.byte	0x04, 0x2f
        /*006e*/ 	.short	(.L_62 - .L_61)
	.align		4
.L_61:
        /*0070*/ 	.word	index@(_ZN3cub18CUB_300001_SM_10006detail11EmptyKernelIvEEvv)
        /*0074*/ 	.word	0x00000004


	//----- nvinfo : EIATTR_FRAME_SIZE
	.align		4
.L_62:
        /*0078*/ 	.byte	0x04, 0x11
        /*007a*/ 	.short	(.L_64 - .L_63)
	.align		4
.L_63:
        /*007c*/ 	.word	index@(_ZN3cub18CUB_300001_SM_10006detail11EmptyKernelIvEEvv)
        /*0080*/ 	.word	0x00000000


	//----- nvinfo : EIATTR_REGCOUNT
	.align		4
.L_64:
        /*0084*/ 	.byte	0x04, 0x2f
        /*0086*/ 	.short	(.L_66 - .L_65)
	.align		4
.L_65:
        /*0088*/ 	.word	index@(_ZN3cub18CUB_300001_SM_10006detail8for_each13static_kernelINS2_12policy_hub_t12policy_500_tEmN6thrust24THRUST_300001_SM_1000_NS8cuda_cub20__uninitialized_fill7functorINS7_10device_ptrIdEEdEEEEvT0_T1_)
        /*008c*/ 	.word	0x00000009


	//----- nvinfo : EIATTR_FRAME_SIZE
	.align		4
.L_66:
        /*0090*/ 	.byte	0x04, 0x11
        /*0092*/ 	.short	(.L_68 - .L_67)
	.align		4
.L_67:
        /*0094*/ 	.word	index@(_ZN3cub18CUB_300001_SM_10006detail8for_each13static_kernelINS2_12policy_hub_t12policy_500_tEmN6thrust24THRUST_300001_SM_1000_NS8cuda_cub20__uninitialized_fill7functorINS7_10device_ptrIdEEdEEEEvT0_T1_)
        /*0098*/ 	.word	0x00000000


	//----- nvinfo : EIATTR_REGCOUNT
	.align		4
.L_68:
        /*009c*/ 	.byte	0x04, 0x2f
        /*009e*/ 	.short	(.L_70 - .L_69)
	.align		4
.L_69:
        /*00a0*/ 	.word	index@(_ZN3cub18CUB_300001_SM_10006detail6reduce28DeviceReduceSingleTileKernelINS2_10policy_hubIdjN4cuda3__47maximumIdEEE10Policy1000EN6thrust24THRUST_300001_SM_1000_NS6detail15normal_iteratorINSC_10device_ptrIdEEEEPdjS8_ddNS5_3std3__410__identityEEEvT0_T1_T2_T3_T4_T6_)
        /*00a4*/ 	.word	0x0000002d


	//----- nvinfo : EIATTR_FRAME_SIZE
	.align		4
.L_70:
        /*00a8*/ 	.byte	0x04, 0x11
        /*00aa*/ 	.short	(.L_72 - .L_71)
	.align		4
.L_71:
        /*00ac*/ 	.word	index@(_ZN3cub18CUB_300001_SM_10006detail6reduce28DeviceReduceSingleTileKernelINS2_10policy_hubIdjN4cuda3__47maximumIdEEE10Policy1000EN6thrust24THRUST_300001_SM_1000_NS6detail15normal_iteratorINSC_10device_ptrIdEEEEPdjS8_ddNS5_3std3__410__identityEEEvT0_T1_T2_T3_T4_T6_)
        /*00b0*/ 	.word	0x00000000


	//----- nvinfo : EIATTR_REGCOUNT
	.align		4
.L_72:
        /*00b4*/ 	.byte	0x04, 0x2f
        /*00b6*/ 	.short	(.L_74 - .L_73)
	.align		4
.L_73:
        /*00b8*/ 	.word	index@(_ZN3cub18CUB_300001_SM_10006detail6reduce18DeviceReduceKernelINS2_10policy_hubIdjN4cuda3__47maximumIdEEE10Policy1000EN6thrust24THRUST_300001_SM_1000_NS6detail15normal_iteratorINSC_10device_ptrIdEEEEjS8_dNS5_3std3__410__identityEEEvT0_PT3_T1_NS0_13GridEvenShareISO_EET2_T4_)
        /*00bc*/ 	.word	0x0000001d


	//----- nvinfo : EIATTR_FRAME_SIZE
	.align		4
.L_74:
        /*00c0*/ 	.byte	0x04, 0x11
        /*00c2*/ 	.short	(.L_76 - .L_75)
	.align		4
.L_75:
        /*00c4*/ 	.word	index@(_ZN3cub18CUB_300001_SM_10006detail6reduce18DeviceReduceKernelINS2_10policy_hubIdjN4cuda3__47maximumIdEEE10Policy1000EN6thrust24THRUST_300001_SM_1000_NS6detail15normal_iteratorINSC_10device_ptrIdEEEEjS8_dNS5_3std3__410__identityEEEvT0_PT3_T1_NS0_13GridEvenShareISO_EET2_T4_)
        /*00c8*/ 	.word	0x00000000


	//----- nvinfo : EIATTR_REGCOUNT
	.align		4
.L_76:
        /*00cc*/ 	.byte	0x04, 0x2f
        /*00ce*/ 	.short	(.L_78 - .L_77)
	.align		4
.L_77:
        /*00d0*/ 	.word	index@(_ZN3cub18CUB_300001_SM_10006detail6reduce28DeviceReduceSingleTileKernelINS2_10policy_hubIdjN4cuda3__47maximumIdEEE10Policy1000EPdSB_iS8_ddNS5_3std3__410__identityEEEvT0_T1_T2_T3_T4_T6_)
        /*00d4*/ 	.word	0x00000030


	//----- nvinfo : EIATTR_FRAME_SIZE
	.align		4
.L_78:
        /*00d8*/ 	.byte	0x04, 0x11
        /*00da*/ 	.short	(.L_80 - .L_79)
	.align		4
.L_79:
        /*00dc*/ 	.word	index@(_ZN3cub18CUB_300001_SM_10006detail6reduce28DeviceReduceSingleTileKernelINS2_10policy_hubIdjN4cuda3__47maximumIdEEE10Policy1000EPdSB_iS8_ddNS5_3std3__410__identityEEEvT0_T1_T2_T3_T4_T6_)
        /*00e0*/ 	.word	0x00000000


	//----- nvinfo : EIATTR_REGCOUNT
	.align		4
.L_80:
        /*00e4*/ 	.byte	0x04, 0x2f
        /*00e6*/ 	.short	(.L_82 - .L_81)
	.align		4
.L_81:
        /*00e8*/ 	.word	index@(_ZN3cub18CUB_300001_SM_10006detail6reduce28DeviceReduceSingleTileKernelINS2_10policy_hubIdyN4cuda3__47maximumIdEEE10Policy1000EN6thrust24THRUST_300001_SM_1000_NS6detail15normal_iteratorINSC_10device_ptrIdEEEEPdyS8_ddNS5_3std3__410__identityEEEvT0_T1_T2_T3_T4_T6_)
        /*00ec*/ 	.word	0x0000002e


	//----- nvinfo : EIATTR_FRAME_SIZE
	.align		4
.L_82:
        /*00f0*/ 	.byte	0x04, 0x11
        /*00f2*/ 	.short	(.L_84 - .L_83)
	.align		4
.L_83:
        /*00f4*/ 	.word	index@(_ZN3cub18CUB_300001_SM_10006detail6reduce28DeviceReduceSingleTileKernelINS2_10policy_hubIdyN4cuda3__47maximumIdEEE10Policy1000EN6thrust24THRUST_300001_SM_1000_NS6detail15normal_iteratorINSC_10device_ptrIdEEEEPdyS8_ddNS5_3std3__410__identityEEEvT0_T1_T2_T3_T4_T6_)
        /*00f8*/ 	.word	0x00000000


	//----- nvinfo : EIATTR_REGCOUNT
	.align		4
.L_84:
        /*00fc*/ 	.byte	0x04, 0x2f
        /*00fe*/ 	.short	(.L_86 - .L_85)
	.align		4
.L_85:
        /*0100*/ 	.word	index@(_ZN3cub18CUB_300001_SM_10006detail6reduce18DeviceReduceKernelINS2_10policy_hubIdyN4cuda3__47maximumIdEEE10Policy1000EN6thrust24THRUST_300001_SM_1000_NS6detail15normal_iteratorINSC_10device_ptrIdEEEEyS8_dNS5_3std3__410__identityEEEvT0_PT3_T1_NS0_13GridEvenShareISO_EET2_T4_)
        /*0104*/ 	.word	0x0000001e


	//----- nvinfo : EIATTR_FRAME_SIZE
	.align		4
.L_86:
        /*0108*/ 	.byte	0x04, 0x11
        /*010a*/ 	.short	(.L_88 - .L_87)
	.align		4
.L_87:
        /*010c*/ 	.word	index@(_ZN3cub18CUB_300001_SM_10006detail6reduce18DeviceReduceKernelINS2_10policy_hubIdyN4cuda3__47maximumIdEEE10Policy1000EN6thrust24THRUST_300001_SM_1000_NS6detail15normal_iteratorINSC_10device_ptrIdEEEEyS8_dNS5_3std3__410__identityEEEvT0_PT3_T1_NS0_13GridEvenShareISO_EET2_T4_)
        /*0110*/ 	.word	0x00000000


	//----- nvinfo : EIATTR_REGCOUNT
	.align		4
.L_88:
        /*0114*/ 	.byte	0x04, 0x2f
        /*0116*/ 	.short	(.L_90 - .L_89)
	.align		4
.L_89:
        /*0118*/ 	.word	index@(_ZN3cub18CUB_300001_SM_10006detail6reduce28DeviceReduceSingleTileKernelINS2_10policy_hubIdyN4cuda3__47maximumIdEEE10Policy1000EPdSB_iS8_ddNS5_3std3__410__identityEEEvT0_T1_T2_T3_T4_T6_)
        /*011c*/ 	.word	0x00000030


	//----- nvinfo : EIATTR_FRAME_SIZE
	.align		4
.L_90:
        /*0120*/ 	.byte	0x04, 0x11
        /*0122*/ 	.short	(.L_92 - .L_91)
	.align		4
.L_91:
        /*0124*/ 	.word	index@(_ZN3cub18CUB_300001_SM_10006detail6reduce28DeviceReduceSingleTileKernelINS2_10policy_hubIdyN4cuda3__47maximumIdEEE10Policy1000EPdSB_iS8_ddNS5_3std3__410__identityEEEvT0_T1_T2_T3_T4_T6_)
        /*0128*/ 	.word	0x00000000


	//----- nvinfo : EIATTR_MIN_STACK_SIZE
	.align		4
.L_92:
        /*012c*/ 	.byte	0x04, 0x12
        /*012e*/ 	.short	(.L_94 - .L_93)
	.align		4
.L_93:
        /*0130*/ 	.word	index@(_ZN3cub18CUB_300001_SM_10006detail6reduce28DeviceReduceSingleTileKernelINS2_10policy_hubIdyN4cuda3__47maximumIdEEE10Policy1000EPdSB_iS8_ddNS5_3std3__410__identityEEEvT0_T1_T2_T3_T4_T6_)
        /*0134*/ 	.word	0x00000000


	//----- nvinfo : EIATTR_MIN_STACK_SIZE
	.align		4
.L_94:
        /*0138*/ 	.byte	0x04, 0x12
        /*013a*/ 	.short	(.L_96 - .L_95)
	.align		4
.L_95:
        /*013c*/ 	.word	index@(_ZN3cub18CUB_300001_SM_10006detail6reduce18DeviceReduceKernelINS2_10policy_hubIdyN4cuda3__47maximumIdEEE10Policy1000EN6thrust24THRUST_300001_SM_1000_NS6detail15normal_iteratorINSC_10device_ptrIdEEEEyS8_dNS5_3std3__410__identityEEEvT0_PT3_T1_NS0_13GridEvenShareISO_EET2_T4_)
        /*0140*/ 	.word	0x00000000


	//----- nvinfo : EIATTR_MIN_STACK_SIZE
	.align		4
.L_96:
        /*0144*/ 	.byte	0x04, 0x12
        /*0146*/ 	.short	(.L_98 - .L_97)
	.align		4
.L_97:
        /*0148*/ 	.word	index@(_ZN3cub18CUB_300001_SM_10006detail6reduce28DeviceReduceSingleTileKernelINS2_10policy_hubIdyN4cuda3__47maximumIdEEE10Policy1000EN6thrust24THRUST_300001_SM_1000_NS6detail15normal_iteratorINSC_10device_ptrIdEEEEPdyS8_ddNS5_3std3__410__identityEEEvT0_T1_T2_T3_T4_T6_)
        /*014c*/ 	.word	0x00000000


	//----- nvinfo : EIATTR_MIN_STACK_SIZE
	.align		4
.L_98:
        /*0150*/ 	.byte	0x04, 0x12
        /*0152*/ 	.short	(.L_100 - .L_99)
	.align		4
.L_99:
        /*0154*/ 	.word	index@(_ZN3cub18CUB_300001_SM_10006detail6reduce28DeviceReduceSingleTileKernelINS2_10policy_hubIdjN4cuda3__47maximumIdEEE10Policy1000EPdSB_iS8_ddNS5_3std3__410__identityEEEvT0_T1_T2_T3_T4_T6_)
        /*0158*/ 	.word	0x00000000


	//----- nvinfo : EIATTR_MIN_STACK_SIZE
	.align		4
.L_100:
        /*015c*/ 	.byte	0x04, 0x12
        /*015e*/ 	.short	(.L_102 - .L_101)
	.align		4
.L_101:
        /*0160*/ 	.word	index@(_ZN3cub18CUB_300001_SM_10006detail6reduce18DeviceReduceKernelINS2_10policy_hubIdjN4cuda3__47maximumIdEEE10Policy1000EN6thrust24THRUST_300001_SM_1000_NS6detail15normal_iteratorINSC_10device_ptrIdEEEEjS8_dNS5_3std3__410__identityEEEvT0_PT3_T1_NS0_13GridEvenShareISO_EET2_T4_)
        /*0164*/ 	.word	0x00000000


	//----- nvinfo : EIATTR_MIN_STACK_SIZE
	.align		4
.L_102:
        /*0168*/ 	.byte	0x04, 0x12
        /*016a*/ 	.short	(.L_104 - .L_103)
	.align		4
.L_103:
        /*016c*/ 	.word	index@(_ZN3cub18CUB_300001_SM_10006detail6reduce28DeviceReduceSingleTileKernelINS2_10policy_hubIdjN4cuda3__47maximumIdEEE10Policy1000EN6thrust24THRUST_300001_SM_1000_NS6detail15normal_iteratorINSC_10device_ptrIdEEEEPdjS8_ddNS5_3std3__410__identityEEEvT0_T1_T2_T3_T4_T6_)
        /*0170*/ 	.word	0x00000000


	//----- nvinfo : EIATTR_MIN_STACK_SIZE
	.align		4
.L_104:
        /*0174*/ 	.byte	0x04, 0x12
        /*0176*/ 	.short	(.L_106 - .L_105)
	.align		4
.L_105:
        /*0178*/ 	.word	index@(_ZN3cub18CUB_300001_SM_10006detail8for_each13static_kernelINS2_12policy_hub_t12policy_500_tEmN6thrust24THRUST_300001_SM_1000_NS8cuda_cub20__uninitialized_fill7functorINS7_10device_ptrIdEEdEEEEvT0_T1_)
        /*017c*/ 	.word	0x00000000


	//----- nvinfo : EIATTR_MIN_STACK_SIZE
	.align		4
.L_106:
        /*0180*/ 	.byte	0x04, 0x12
        /*0182*/ 	.short	(.L_108 - .L_107)
	.align		4
.L_107:
        /*0184*/ 	.word	index@(_ZN3cub18CUB_300001_SM_10006detail11EmptyKernelIvEEvv)
        /*0188*/ 	.word	0x00000000


	//----- nvinfo : EIATTR_MIN_STACK_SIZE
	.align		4
.L_108:
        /*018c*/ 	.byte	0x04, 0x12
        /*018e*/ 	.short	(.L_110 - .L_109)
	.align		4
.L_109:
        /*0190*/ 	.word	index@(_Z7initialiiiPd)
        /*0194*/ 	.word	0x00000000


	//----- nvinfo : EIATTR_MIN_STACK_SIZE
	.align		4
.L_110:
        /*0198*/ 	.byte	0x04, 0x12
        /*019a*/ 	.short	(.L_112 - .L_111)
	.align		4
.L_111:
        /*019c*/ 	.word	index@(_Z2abiiiPdS_)
        /*01a0*/ 	.word	0x00000000


	//----- nvinfo : EIATTR_MIN_STACK_SIZE
	.align		4
.L_112:
        /*01a4*/ 	.byte	0x04, 0x12
        /*01a6*/ 	.short	(.L_114 - .L_113)
	.align		4
.L_113:
        /*01a8*/ 	.word	index@(_Z10differenceiiiPdS_S_)
        /*01ac*/ 	.word	0x00000000


	//----- nvinfo : EIATTR_MIN_STACK_SIZE
	.align		4
.L_114:
        /*01b0*/ 	.byte	0x04, 0x12
        /*01b2*/ 	.short	(.L_116 - .L_115)
	.align		4
.L_115:
        /*01b4*/ 	.word	index@(_Z8functioniiiPdS_)
        /*01b8*/ 	.word	0x00000000
.L_116:


//--------------------- .nv.compat                --------------------------
	.section	.nv.compat,"",@"SHT_CUDA_COMPAT_INFO"
	.align	4
        /*0000*/ 	.byte	0x02, 0x09, 0x00, 0x00, 0x02, 0x02, 0x01, 0x00, 0x02, 0x05, 0x05, 0x00, 0x03, 0x07, 0x01, 0x01
        /*0010*/ 	.byte	0x02, 0x03, 0x00, 0x00, 0x02, 0x06, 0x01, 0x00, 0x04, 0x0b, 0x08, 0x00, 0x01, 0x00, 0x00, 0x00
        /*0020*/ 	.byte	0x00, 0x00, 0x00, 0x00


//--------------------- .nv.info._ZN3cub18CUB_300001_SM_10006detail6reduce28DeviceReduceSingleTileKernelINS2_10policy_hubIdyN4cuda3__47maximumIdEEE10Policy1000EPdSB_iS8_ddNS5_3std3__410__identityEEEvT0_T1_T2_T3_T4_T6_ --------------------------
	.section	.nv.info._ZN3cub18CUB_300001_SM_10006detail6reduce28DeviceReduceSingleTileKernelINS2_10policy_hubIdyN4cuda3__47maximumIdEEE10Policy1000EPdSB_iS8_ddNS5_3std3__410__identityEEEvT0_T1_T2_T3_T4_T6_,"",@"SHT_CUDA_INFO"
	.sectionflags	@""
	.align	4


	//----- nvinfo : EIATTR_CUDA_API_VERSION
	.align		4
        /*0000*/ 	.byte	0x04, 0x37
        /*0002*/ 	.short	(.L_118 - .L_117)
.L_117:
        /*0004*/ 	.word	0x00000082


	//----- nvinfo : EIATTR_KPARAM_INFO
	.align		4
.L_118:
        /*0008*/ 	.byte	0x04, 0x17
        /*000a*/ 	.short	(.L_120 - .L_119)
.L_119:
        /*000c*/ 	.word	0x00000000
        /*0010*/ 	.short	0x0005
        /*0012*/ 	.short	0x0020
        /*0014*/ 	.byte	0x00, 0xf0, 0x05, 0x00


	//----- nvinfo : EIATTR_KPARAM_INFO
	.align		4
.L_120:
        /*0018*/ 	.byte	0x04, 0x17
        /*001a*/ 	.short	(.L_122 - .L_121)
.L_121:
        /*001c*/ 	.word	0x00000000
        /*0020*/ 	.short	0x0004
        /*0022*/ 	.short	0x0018
        /*0024*/ 	.byte	0x00, 0xf0, 0x21, 0x00


	//----- nvinfo : EIATTR_KPARAM_INFO
	.align		4
.L_122:
        /*0028*/ 	.byte	0x04, 0x17
        /*002a*/ 	.short	(.L_124 - .L_123)
.L_123:
        /*002c*/ 	.word	0x00000000
        /*0030*/ 	.short	0x0003
        /*0032*/ 	.short	0x0014
        /*0034*/ 	.byte	0x00, 0xf0, 0x05, 0x00


	//----- nvinfo : EIATTR_KPARAM_INFO
	.align		4
.L_124:
        /*0038*/ 	.byte	0x04, 0x17
        /*003a*/ 	.short	(.L_126 - .L_125)
.L_125:
        /*003c*/ 	.word	0x00000000
        /*0040*/ 	.short	0x0002
        /*0042*/ 	.short	0x0010
        /*0044*/ 	.byte	0x00, 0xf0, 0x11, 0x00


	//----- nvinfo : EIATTR_KPARAM_INFO
	.align		4
.L_126:
        /*0048*/ 	.byte	0x04, 0x17
        /*004a*/ 	.short	(.L_128 - .L_127)
.L_127:
        /*004c*/ 	.word	0x00000000
        /*0050*/ 	.short	0x0001
        /*0052*/ 	.short	0x0008
        /*0054*/ 	.byte	0x00, 0xf5, 0x21, 0x00


	//----- nvinfo : EIATTR_KPARAM_INFO
	.align		4
.L_128:
        /*0058*/ 	.byte	0x04, 0x17
        /*005a*/ 	.short	(.L_130 - .L_129)
.L_129:
        /*005c*/ 	.word	0x00000000
        /*0060*/ 	.short	0x0000
        /*0062*/ 	.short	0x0000
        /*0064*/ 	.byte	0x00, 0xf5, 0x21, 0x00


	//----- nvinfo : EIATTR_SPARSE_MMA_MASK
	.align		4
.L_130:
        /*0068*/ 	.byte	0x03, 0x50
        /*006a*/ 	.short	0x0000


	//----- nvinfo : EIATTR_MAXREG_COUNT
	.align		4
        /*006c*/ 	.byte	0x03, 0x1b
        /*006e*/ 	.short	0x00ff


	//----- nvinfo : EIATTR_NUM_BARRIERS
	.align		4
        /*0070*/ 	.byte	0x02, 0x4c
        /*0072*/ 	.byte	0x01
	.zero		1


	//----- nvinfo : EIATTR_MERCURY_ISA_VERSION
	.align		4
        /*0074*/ 	.byte	0x03, 0x5f
        /*0076*/ 	.short	0x0101


	//----- nvinfo : EIATTR_COOP_GROUP_MASK_REGIDS
	.align		4
        /*0078*/ 	.byte	0x04, 0x29
        /*007a*/ 	.short	(.L_132 - .L_131)


	//   ....[0]....
.L_131:
        /*007c*/ 	.word	0xffffffff


	//   ....[1]....
        /*0080*/ 	.word	0xffffffff


	//   ....[2]....
        /*0084*/ 	.word	0xffffffff


	//   ....[3]....
        /*0088*/ 	.word	0xffffffff


	//   ....[4]....
        /*008c*/ 	.word	0xffffffff


	//   ....[5]....
        /*0090*/ 	.word	0xffffffff


	//   ....[6]....
        /*0094*/ 	.word	0xffffffff


	//   ....[7]....
        /*0098*/ 	.word	0xffffffff


	//   ....[8]....
        /*009c*/ 	.word	0xffffffff


	//   ....[9]....
        /*00a0*/ 	.word	0xffffffff


	//   ....[10]....
        /*00a4*/ 	.word	0xffffffff


	//   ....[11]....
        /*00a8*/ 	.word	0xffffffff


	//   ....[12]....
        /*00ac*/ 	.word	0xffffffff


	//   ....[13]....
        /*00b0*/ 	.word	0xffffffff


	//   ....[14]....
        /*00b4*/ 	.word	0xffffffff


	//   ....[15]....
        /*00b8*/ 	.word	0xffffffff


	//   ....[16]....
        /*00bc*/ 	.word	0xffffffff


	//   ....[17]....
        /*00c0*/ 	.word	0xffffffff


	//   ....[18]....
        /*00c4*/ 	.word	0xffffffff


	//   ....[19]....
        /*00c8*/ 	.word	0xffffffff


	//   ....[20]....
        /*00cc*/ 	.word	0xffffffff


	//   ....[21]....
        /*00d0*/ 	.word	0xffffffff


	//   ....[22]....
        /*00d4*/ 	.word	0xffffffff


	//   ....[23]....
        /*00d8*/ 	.word	0xffffffff


	//   ....[24]....
        /*00dc*/ 	.word	0xffffffff


	//   ....[25]....
        /*00e0*/ 	.word	0xffffffff


	//   ....[26]....
        /*00e4*/ 	.word	0xffffffff


	//   ....[27]....
        /*00e8*/ 	.word	0xffffffff


	//   ....[28]....
        /*00ec*/ 	.word	0xffffffff


	//   ....[29]....
        /*00f0*/ 	.word	0xffffffff


	//   ....[30]....
        /*00f4*/ 	.word	0xffffffff


	//   ....[31]....
        /*00f8*/ 	.word	0xffffffff


	//   ....[32]....
        /*00fc*/ 	.word	0xffffffff


	//   ....[33]....
        /*0100*/ 	.word	0xffffffff


	//   ....[34]....
        /*0104*/ 	.word	0xffffffff


	//   ....[35]....
        /*0108*/ 	.word	0xffffffff


	//   ....[36]....
        /*010c*/ 	.word	0xffffffff


	//   ....[37]....
        /*0110*/ 	.word	0xffffffff


	//   ....[38]....
        /*0114*/ 	.word	0xffffffff


	//   ....[39]....
        /*0118*/ 	.word	0xffffffff


	//   ....[40]....
        /*011c*/ 	.word	0xffffffff


	//   ....[41]....
        /*0120*/ 	.word	0xffffffff


	//   ....[42]....
        /*0124*/ 	.word	0xffffffff


	//   ....[43]....
        /*0128*/ 	.word	0xffffffff


	//   ....[44]....
        /*012c*/ 	.word	0xffffffff


	//   ....[45]....
        /*0130*/ 	.word	0xffffffff


	//   ....[46]....
        /*0134*/ 	.word	0xffffffff


	//   ....[47]....
        /*0138*/ 	.word	0xffffffff


	//   ....[48]....
        /*013c*/ 	.word	0xffffffff


	//   ....[49]....
        /*0140*/ 	.word	0xffffffff


	//   ....[50]....
        /*0144*/ 	.word	0xffffffff


	//   ....[51]....
        /*0148*/ 	.word	0xffffffff


	//   ....[52]....
        /*014c*/ 	.word	0xffffffff


	//   ....[53]....
        /*0150*/ 	.word	0xffffffff


	//   ....[54]....
        /*0154*/ 	.word	0xffffffff


	//   ....[55]....
        /*0158*/ 	.word	0xffffffff


	//   ....[56]....
        /*015c*/ 	.word	0xffffffff


	//   ....[57]....
        /*0160*/ 	.word	0xffffffff


	//   ....[58]....
        /*0164*/ 	.word	0xffffffff


	//   ....[59]....
        /*0168*/ 	.word	0xffffffff


	//----- nvinfo : EIATTR_COOP_GROUP_INSTR_OFFSETS
	.align		4
.L_132:
        /*016c*/ 	.byte	0x04, 0x28
        /*016e*/ 	.short	(.L_134 - .L_133)


	//   ....[0]....
.L_133:
        /*0170*/ 	.word	0x00000d30


	//   ....[1]....
        /*0174*/ 	.word	0x00000d40


	//   ....[2]....
        /*0178*/ 	.word	0x00000dd0


	//   ....[3]....
        /*017c*/ 	.word	0x00000e10


	//   ....[4]....
        /*0180*/ 	.word	0x00000e80


	//   ....[5]....
        /*0184*/ 	.word	0x00000ea0


	//   ....[6]....
        /*0188*/ 	.word	0x00000ef0


	//   ....[7]....
        /*018c*/ 	.word	0x00000f10


	//   ....[8]....
        /*0190*/ 	.word	0x00000f60


	//   ....[9]....
        /*0194*/ 	.word	0x00000f80


	//   ....[10]....
        /*0198*/ 	.word	0x00001280


	//   ....[11]....
        /*019c*/ 	.word	0x00001290


	//   ....[12]....
        /*01a0*/ 	.word	0x00001320


	//   ....[13]....
        /*01a4*/ 	.word	0x00001350


	//   ....[14]....
        /*01a8*/ 	.word	0x000013b0


	//   ....[15]....
        /*01ac*/ 	.word	0x000013e0


	//   ....[16]....
        /*01b0*/ 	.word	0x00001440


	//   ....[17]....
        /*01b4*/ 	.word	0x00001480


	//   ....[18]....
        /*01b8*/ 	.word	0x000014f0


	//   ....[19]....
        /*01bc*/ 	.word	0x00001530


	//   ....[20]....
        /*01c0*/ 	.word	0x00002960


	//   ....[21]....
        /*01c4*/ 	.word	0x00002970


	//   ....[22]....
        /*01c8*/ 	.word	0x00002a00


	//   ....[23]....
        /*01cc*/ 	.word	0x00002a30


	//   ....[24]....
        /*01d0*/ 	.word	0x00002aa0


	//   ....[25]....
        /*01d4*/ 	.word	0x00002ac0


	//   ....[26]....
        /*01d8*/ 	.word	0x00002b20


	//   ....[27]....
        /*01dc*/ 	.word	0x00002b30


	//   ....[28]....
        /*01e0*/ 	.word	0x00002b80


	//   ....[29]....
        /*01e4*/ 	.word	0x00002b90


	//   ....[30]....
        /*01e8*/ 	.word	0x00003a20


	//   ....[31]....
        /*01ec*/ 	.word	0x00003a30


	//   ....[32]....
        /*01f0*/ 	.word	0x00003ac0


	//   ....[33]....
        /*01f4*/ 	.word	0x00003b00


	//   ....[34]....
        /*01f8*/ 	.word	0x00003b80


	//   ....[35]....
        /*01fc*/ 	.word	0x00003bc0


	//   ....[36]....
        /*0200*/ 	.word	0x00003c20


	//   ....[37]....
        /*0204*/ 	.word	0x00003c50


	//   ....[38]....
        /*0208*/ 	.word	0x00003ca0


	//   ....[39]....
        /*020c*/ 	.word	0x00003cd0


	//   ....[40]....
        /*0210*/ 	.word	0x00003fb0


	//   ....[41]....
        /*0214*/ 	.word	0x00003fc0


	//   ....[42]....
        /*0218*/ 	.word	0x00004050


	//   ....[43]....
        /*021c*/ 	.word	0x00004080


	//   ....[44]....
        /*0220*/ 	.word	0x000040d0


	//   ....[45]....
        /*0224*/ 	.word	0x00004100


	//   ....[46]....
        /*0228*/ 	.word	0x00004170


	//   ....[47]....
        /*022c*/ 	.word	0x000041b0


	//   ....[48]....
        /*0230*/ 	.word	0x00004220


	//   ....[49]....
        /*0234*/ 	.word	0x00004250


	//   ....[50]....
        /*0238*/ 	.word	0x00005700


	//   ....[51]....
        /*023c*/ 	.word	0x00005710


	//   ....[52]....
        /*0240*/ 	.word	0x000057a0


	//   ....[53]....
        /*0244*/ 	.word	0x000057e0


	//   ....[54]....
        /*0248*/ 	.word	0x00005860


	//   ....[55]....
        /*024c*/ 	.word	0x000058a0


	//   ....[56]....
        /*0250*/ 	.word	0x00005900


	//   ....[57]....
        /*0254*/ 	.word	0x00005930


	//   ....[58]....
        /*0258*/ 	.word	0x00005980


	//   ....[59]....
        /*025c*/ 	.word	0x000059b0


	//----- nvinfo : EIATTR_VRC_CTA_INIT_COUNT
	.align		4
.L_134:
        /*0260*/ 	.byte	0x02, 0x4a
	.zero		1
	.zero		1


	//----- nvinfo : EIATTR_EXIT_INSTR_OFFSETS
	.align		4
        /*0264*/ 	.byte	0x04, 0x1c
        /*0266*/ 	.short	(.L_136 - .L_135)


	//   ....[0]....
.L_135:
        /*0268*/ 	.word	0x00000080


	//   ....[1]....
        /*026c*/ 	.word	0x000000c0


	//   ....[2]....
        /*0270*/ 	.word	0x00005c20


	//   ....[3]....
        /*0274*/ 	.word	0x00005ca0


	//----- nvinfo : EIATTR_MAX_THREADS
	.align		4
.L_136:
        /*0278*/ 	.byte	0x04, 0x05
        /*027a*/ 	.short	(.L_138 - .L_137)
.L_137:
        /*027c*/ 	.word	0x00000100
        /*0280*/ 	.word	0x00000001
        /*0284*/ 	.word	0x00000001


	//----- nvinfo : EIATTR_CRS_STACK_SIZE
	.align		4
.L_138:
        /*0288*/ 	.byte	0x04, 0x1e
        /*028a*/ 	.short	(.L_140 - .L_139)
.L_139:
        /*028c*/ 	.word	0x00000000


	//----- nvinfo : EIATTR_CBANK_PARAM_SIZE
	.align		4
.L_140:
        /*0290*/ 	.byte	0x03, 0x19
        /*0292*/ 	.short	0x0021


	//----- nvinfo : EIATTR_PARAM_CBANK
	.align		4
        /*0294*/ 	.byte	0x04, 0x0a
        /*0296*/ 	.short	(.L_142 - .L_141)
	.align		4
.L_141:
        /*0298*/ 	.word	index@(.nv.constant0._ZN3cub18CUB_300001_SM_10006detail6reduce28DeviceReduceSingleTileKernelINS2_10policy_hubIdyN4cuda3__47maximumIdEEE10Policy1000EPdSB_iS8_ddNS5_3std3__410__identityEEEvT0_T1_T2_T3_T4_T6_)
        /*029c*/ 	.short	0x0380
        /*029e*/ 	.short	0x0021


	//----- nvinfo : EIATTR_SW_WAR
	.align		4
.L_142:
        /*02a0*/ 	.byte	0x04, 0x36
        /*02a2*/ 	.short	(.L_144 - .L_143)
.L_143:
        /*02a4*/ 	.word	0x00000008
.L_144:


//--------------------- .nv.info._ZN3cub18CUB_300001_SM_10006detail6reduce18DeviceReduceKernelINS2_10policy_hubIdyN4cuda3__47maximumIdEEE10Policy1000EN6thrust24THRUST_300001_SM_1000_NS6detail15normal_iteratorINSC_10device_ptrIdEEEEyS8_dNS5_3std3__410__identityEEEvT0_PT3_T1_NS0_13GridEvenShareISO_EET2_T4_ --------------------------
	.section	.nv.info._ZN3cub18CUB_300001_SM_10006detail6reduce18DeviceReduceKernelINS2_10policy_hubIdyN4cuda3__47maximumIdEEE10Policy1000EN6thrust24THRUST_300001_SM_1000_NS6detail15normal_iteratorINSC_10device_ptrIdEEEEyS8_dNS5_3std3__410__identityEEEvT0_PT3_T1_NS0_13GridEvenShareISO_EET2_T4_,"",@"SHT_CUDA_INFO"
	.sectionflags	@""
	.align	4


	//----- nvinfo : EIATTR_CUDA_API_VERSION
	.align		4
        /*0000*/ 	.byte	0x04, 0x37
        /*0002*/ 	.short	(.L_146 - .L_145)
.L_145:
        /*0004*/ 	.word	0x00000082


	//----- nvinfo : EIATTR_KPARAM_INFO
	.align		4
.L_146:
        /*0008*/ 	.byte	0x04, 0x17
        /*000a*/ 	.short	(.L_148 - .L_147)
.L_147:
        /*000c*/ 	.word	0x00000000
        /*0010*/ 	.short	0x0005
        /*0012*/ 	.short	0x0061
        /*0014*/ 	.byte	0x00, 0xf0, 0x05, 0x00


	//----- nvinfo : EIATTR_KPARAM_INFO
	.align		4
.L_148:
        /*0018*/ 	.byte	0x04, 0x17
        /*001a*/ 	.short	(.L_150 - .L_149)
.L_149:
        /*001c*/ 	.word	0x00000000
        /*0020*/ 	.short	0x0004
        /*0022*/ 	.short	0x0060
        /*0024*/ 	.byte	0x00, 0xf0, 0x05, 0x00


	//----- nvinfo : EIATTR_KPARAM_INFO
	.align		4
.L_150:
        /*0028*/ 	.byte	0x04, 0x17
        /*002a*/ 	.short	(.L_152 - .L_151)
.L_151:
        /*002c*/ 	.word	0x00000000
        /*0030*/ 	.short	0x0003
        /*0032*/ 	.short	0x0018
        /*0034*/ 	.byte	0x00, 0xf0, 0x21, 0x01


	//----- nvinfo : EIATTR_KPARAM_INFO
	.align		4
.L_152:
        /*0038*/ 	.byte	0x04, 0x17
        /*003a*/ 	.short	(.L_154 - .L_153)
.L_153:
        /*003c*/ 	.word	0x00000000
        /*0040*/ 	.short	0x0002
        /*0042*/ 	.short	0x0010
        /*0044*/ 	.byte	0x00, 0xf0, 0x21, 0x00


	//----- nvinfo : EIATTR_KPARAM_INFO
	.align		4
.L_154:
        /*0048*/ 	.byte	0x04, 0x17
        /*004a*/ 	.short	(.L_156 - .L_155)
.L_155:
        /*004c*/ 	.word	0x00000000
        /*0050*/ 	.short	0x0001
        /*0052*/ 	.short	0x0008
        /*0054*/ 	.byte	0x00, 0xf5, 0x21, 0x00


	//----- nvinfo : EIATTR_KPARAM_INFO
	.align		4
.L_156:
        /*0058*/ 	.byte	0x04, 0x17
        /*005a*/ 	.short	(.L_158 - .L_157)
.L_157:
        /*005c*/ 	.word	0x00000000
        /*0060*/ 	.short	0x0000
        /*0062*/ 	.short	0x0000
        /*0064*/ 	.byte	0x00, 0xf0, 0x21, 0x00


	//----- nvinfo : EIATTR_SPARSE_MMA_MASK
	.align		4
.L_158:
        /*0068*/ 	.byte	0x03, 0x50
        /*006a*/ 	.short	0x0000


	//----- nvinfo : EIATTR_MAXREG_COUNT
	.align		4
        /*006c*/ 	.byte	0x03, 0x1b
        /*006e*/ 	.short	0x00ff


	//----- nvinfo : EIATTR_NUM_BARRIERS
	.align		4
        /*0070*/ 	.byte	0x02, 0x4c
        /*0072*/ 	.byte	0x01
	.zero		1


	//----- nvinfo : EIATTR_MERCURY_ISA_VERSION
	.align		4
        /*0074*/ 	.byte	0x03, 0x5f
        /*0076*/ 	.short	0x0101


	//----- nvinfo : EIATTR_COOP_GROUP_MASK_REGIDS
	.align		4
        /*0078*/ 	.byte	0x04, 0x29
        /*007a*/ 	.short	(.L_160 - .L_159)


	//   ....[0]....
.L_159:
        /*007c*/ 	.word	0xffffffff


	//   ....[1]....
        /*0080*/ 	.word	0xffffffff


	//   ....[2]....
        /*0084*/ 	.word	0xffffffff


	//   ....[3]....
        /*0088*/ 	.word	0xffffffff


	//   ....[4]....
        /*008c*/ 	.word	0xffffffff


	//   ....[5]....
        /*0090*/ 	.word	0xffffffff


	//   ....[6]....
        /*0094*/ 	.word	0xffffffff


	//   ....[7]....
        /*0098*/ 	.word	0xffffffff


	//   ....[8]....
        /*009c*/ 	.word	0xffffffff


	//   ....[9]....
        /*00a0*/ 	.word	0xffffffff


	//   ....[10]....
        /*00a4*/ 	.word	0xffffffff


	//   ....[11]....
        /*00a8*/ 	.word	0xffffffff


	//   ....[12]....
        /*00ac*/ 	.word	0xffffffff


	//   ....[13]....
        /*00b0*/ 	.word	0xffffffff


	//   ....[14]....
        /*00b4*/ 	.word	0xffffffff


	//   ....[15]....
        /*00b8*/ 	.word	0xffffffff


	//   ....[16]....
        /*00bc*/ 	.word	0xffffffff


	//   ....[17]....
        /*00c0*/ 	.word	0xffffffff


	//   ....[18]....
        /*00c4*/ 	.word	0xffffffff


	//   ....[19]....
        /*00c8*/ 	.word	0xffffffff


	//   ....[20]....
        /*00cc*/ 	.word	0xffffffff


	//   ....[21]....
        /*00d0*/ 	.word	0xffffffff


	//   ....[22]....
        /*00d4*/ 	.word	0xffffffff


	//   ....[23]....
        /*00d8*/ 	.word	0xffffffff


	//   ....[24]....
        /*00dc*/ 	.word	0xffffffff


	//   ....[25]....
        /*00e0*/ 	.word	0xffffffff


	//   ....[26]....
        /*00e4*/ 	.word	0xffffffff


	//   ....[27]....
        /*00e8*/ 	.word	0xffffffff


	//   ....[28]....
        /*00ec*/ 	.word	0xffffffff


	//   ....[29]....
        /*00f0*/ 	.word	0xffffffff


	//----- nvinfo : EIATTR_COOP_GROUP_INSTR_OFFSETS
	.align		4
.L_160:
        /*00f4*/ 	.byte	0x04, 0x28
        /*00f6*/ 	.short	(.L_162 - .L_161)


	//   ....[0]....
.L_161:
        /*00f8*/ 	.word	0x00000d50


	//   ....[1]....
        /*00fc*/ 	.word	0x00000d60


	//   ....[2]....
        /*0100*/ 	.word	0x00000df0


	//   ....[3]....
        /*0104*/ 	.word	0x00000e20


	//   ....[4]....
        /*0108*/ 	.word	0x00000e80


	//   ....[5]....
        /*010c*/ 	.word	0x00000eb0


	//   ....[6]....
        /*0110*/ 	.word	0x00000f10


	//   ....[7]....
        /*0114*/ 	.word	0x00000f20


	//   ....[8]....
        /*0118*/ 	.word	0x00000f70


	//   ....[9]....
        /*011c*/ 	.word	0x00000f80


	//   ....[10]....
        /*0120*/ 	.word	0x00001260


	//   ....[11]....
        /*0124*/ 	.word	0x00001270


	//   ....[12]....
        /*0128*/ 	.word	0x00001300


	//   ....[13]....
        /*012c*/ 	.word	0x00001320


	//   ....[14]....
        /*0130*/ 	.word	0x00001380


	//   ....[15]....
        /*0134*/ 	.word	0x000013a0


	//   ....[16]....
        /*0138*/ 	.word	0x00001400


	//   ....[17]....
        /*013c*/ 	.word	0x00001440


	//   ....[18]....
        /*0140*/ 	.word	0x000014b0


	//   ....[19]....
        /*0144*/ 	.word	0x000014d0


	//   ....[20]....
        /*0148*/ 	.word	0x00002c00


	//   ....[21]....
        /*014c*/ 	.word	0x00002c10


	//   ....[22]....
        /*0150*/ 	.word	0x00002cb0


	//   ....[23]....
        /*0154*/ 	.word	0x00002ce0


	//   ....[24]....
        /*0158*/ 	.word	0x00002d40


	//   ....[25]....
        /*015c*/ 	.word	0x00002d70


	//   ....[26]....
        /*0160*/ 	.word	0x00002dc0


	//   ....[27]....
        /*0164*/ 	.word	0x00002de0


	//   ....[28]....
        /*0168*/ 	.word	0x00002e30


	//   ....[29]....
        /*016c*/ 	.word	0x00002e50


	//----- nvinfo : EIATTR_VRC_CTA_INIT_COUNT
	.align		4
.L_162:
        /*0170*/ 	.byte	0x02, 0x4a
	.zero		1
	.zero		1


	//----- nvinfo : EIATTR_EXIT_INSTR_OFFSETS
	.align		4
        /*0174*/ 	.byte	0x04, 0x1c
        /*0176*/ 	.short	(.L_164 - .L_163)


	//   ....[0]....
.L_163:
        /*0178*/ 	.word	0x000030f0


	//   ....[1]....
        /*017c*/ 	.word	0x00003150


	//----- nvinfo : EIATTR_MAX_THREADS
	.align		4
.L_164:
        /*0180*/ 	.byte	0x04, 0x05
        /*0182*/ 	.short	(.L_166 - .L_165)
.L_165:
        /*0184*/ 	.word	0x00000100
        /*0188*/ 	.word	0x00000001
        /*018c*/ 	.word	0x00000001


	//----- nvinfo : EIATTR_CRS_STACK_SIZE
	.align		4
.L_166:
        /*0190*/ 	.byte	0x04, 0x1e
        /*0192*/ 	.short	(.L_168 - .L_167)
.L_167:
        /*0194*/ 	.word	0x00000000


	//----- nvinfo : EIATTR_CBANK_PARAM_SIZE
	.align		4
.L_168:
        /*0198*/ 	.byte	0x03, 0x19
        /*019a*/ 	.short	0x0062


	//----- nvinfo : EIATTR_PARAM_CBANK
	.align		4
        /*019c*/ 	.byte	0x04, 0x0a
        /*019e*/ 	.short	(.L_170 - .L_169)
	.align		4
.L_169:
        /*01a0*/ 	.word	index@(.nv.constant0._ZN3cub18CUB_300001_SM_10006detail6reduce18DeviceReduceKernelINS2_10policy_hubIdyN4cuda3__47maximumIdEEE10Policy1000EN6thrust24THRUST_300001_SM_1000_NS6detail15normal_iteratorINSC_10device_ptrIdEEEEyS8_dNS5_3std3__410__identityEEEvT0_PT3_T1_NS0_13GridEvenShareISO_EET2_T4_)
        /*01a4*/ 	.short	0x0380
        /*01a6*/ 	.short	0x0062


	//----- nvinfo : EIATTR_SW_WAR
	.align		4
.L_170:
        /*01a8*/ 	.byte	0x04, 0x36
        /*01aa*/ 	.short	(.L_172 - .L_171)
.L_171:
        /*01ac*/ 	.word	0x00000008
.L_172:


//--------------------- .nv.info._ZN3cub18CUB_300001_SM_10006detail6reduce28DeviceReduceSingleTileKernelINS2_10policy_hubIdyN4cuda3__47maximumIdEEE10Policy1000EN6thrust24THRUST_300001_SM_1000_NS6detail15normal_iteratorINSC_10device_ptrIdEEEEPdyS8_ddNS5_3std3__410__identityEEEvT0_T1_T2_T3_T4_T6_ --------------------------
	.section	.nv.info._ZN3cub18CUB_300001_SM_10006detail6reduce28DeviceReduceSingleTileKernelINS2_10policy_hubIdyN4cuda3__47maximumIdEEE10Policy1000EN6thrust24THRUST_300001_SM_1000_NS6detail15normal_iteratorINSC_10device_ptrIdEEEEPdyS8_ddNS5_3std3__410__identityEEEvT0_T1_T2_T3_T4_T6_,"",@"SHT_CUDA_INFO"
	.sectionflags	@""
	.align	4


	//----- nvinfo : EIATTR_CUDA_API_VERSION
	.align		4
        /*0000*/ 	.byte	0x04, 0x37
        /*0002*/ 	.short	(.L_174 - .L_173)
.L_173:
        /*0004*/ 	.word	0x00000082


	//----- nvinfo : EIATTR_KPARAM_INFO
	.align		4
.L_174:
        /*0008*/ 	.byte	0x04, 0x17
        /*000a*/ 	.short	(.L_176 - .L_175)
.L_175:
        /*000c*/ 	.word	0x00000000
        /*0010*/ 	.short	0x0005
        /*0012*/ 	.short	0x0028
        /*0014*/ 	.byte	0x00, 0xf0, 0x05, 0x00


	//----- nvinfo : EIATTR_KPARAM_INFO
	.align		4
.L_176:
        /*0018*/ 	.byte	0x04, 0x17
        /*001a*/ 	.short	(.L_178 - .L_177)
.L_177:
        /*001c*/ 	.word	0x00000000
        /*0020*/ 	.short	0x0004
        /*0022*/ 	.short	0x0020
        /*0024*/ 	.byte	0x00, 0xf0, 0x21, 0x00


	//----- nvinfo : EIATTR_KPARAM_INFO
	.align		4
.L_178:
        /*0028*/ 	.byte	0x04, 0x17
        /*002a*/ 	.short	(.L_180 - .L_179)
.L_179:
        /*002c*/ 	.word	0x00000000
        /*0030*/ 	.short	0x0003
        /*0032*/ 	.short	0x0018
        /*0034*/ 	.byte	0x00, 0xf0, 0x05, 0x00


	//----- nvinfo : EIATTR_KPARAM_INFO
	.align		4
.L_180:
        /*0038*/ 	.byte	0x04, 0x17
        /*003a*/ 	.short	(.L_182 - .L_181)
.L_181:
        /*003c*/ 	.word	0x00000000
        /*0040*/ 	.short	0x0002
        /*0042*/ 	.short	0x0010
        /*0044*/ 	.byte	0x00, 0xf0, 0x21, 0x00


	//----- nvinfo : EIATTR_KPARAM_INFO
	.align		4
.L_182:
        /*0048*/ 	.byte	0x04, 0x17
        /*004a*/ 	.short	(.L_184 - .L_183)
.L_183:
        /*004c*/ 	.word	0x00000000
        /*0050*/ 	.short	0x0001
        /*0052*/ 	.short	0x0008
        /*0054*/ 	.byte	0x00, 0xf5, 0x21, 0x00


	//----- nvinfo : EIATTR_KPARAM_INFO
	.align		4
.L_184:
        /*0058*/ 	.byte	0x04, 0x17
        /*005a*/ 	.short	(.L_186 - .L_185)
.L_185:
        /*005c*/ 	.word	0x00000000
        /*0060*/ 	.short	0x0000
        /*0062*/ 	.short	0x0000
        /*0064*/ 	.byte	0x00, 0xf0, 0x21, 0x00


	//----- nvinfo : EIATTR_SPARSE_MMA_MASK
	.align		4
.L_186:
        /*0068*/ 	.byte	0x03, 0x50
        /*006a*/ 	.short	0x0000


	//----- nvinfo : EIATTR_MAXREG_COUNT
	.align		4
        /*006c*/ 	.byte	0x03, 0x1b
        /*006e*/ 	.short	0x00ff


	//----- nvinfo : EIATTR_NUM_BARRIERS
	.align		4
        /*0070*/ 	.byte	0x02, 0x4c
        /*0072*/ 	.byte	0x01
	.zero		1


	//----- nvinfo : EIATTR_MERCURY_ISA_VERSION
	.align		4
        /*0074*/ 	.byte	0x03, 0x5f
        /*0076*/ 	.short	0x0101


	//----- nvinfo : EIATTR_COOP_GROUP_MASK_REGIDS
	.align		4
        /*0078*/ 	.byte	0x04, 0x29
        /*007a*/ 	.short	(.L_188 - .L_187)


	//   ....[0]....
.L_187:
        /*007c*/ 	.word	0xffffffff


	//   ....[1]....
        /*0080*/ 	.word	0xffffffff


	//   ....[2]....
        /*0084*/ 	.word	0xffffffff


	//   ....[3]....
        /*0088*/ 	.word	0xffffffff


	//   ....[4]....
        /*008c*/ 	.word	0xffffffff


	//   ....[5]....
        /*0090*/ 	.word	0xffffffff


	//   ....[6]....
        /*0094*/ 	.word	0xffffffff


	//   ....[7]....
        /*0098*/ 	.word	0xffffffff


	//   ....[8]....
        /*009c*/ 	.word	0xffffffff


	//   ....[9]....
        /*00a0*/ 	.word	0xffffffff


	//   ....[10]....
        /*00a4*/ 	.word	0xffffffff


	//   ....[11]....
        /*00a8*/ 	.word	0xffffffff


	//   ....[12]....
        /*00ac*/ 	.word	0xffffffff


	//   ....[13]....
        /*00b0*/ 	.word	0xffffffff


	//   ....[14]....
        /*00b4*/ 	.word	0xffffffff


	//   ....[15]....
        /*00b8*/ 	.word	0xffffffff


	//   ....[16]....
        /*00bc*/ 	.word	0xffffffff


	//   ....[17]....
        /*00c0*/ 	.word	0xffffffff


	//   ....[18]....
        /*00c4*/ 	.word	0xffffffff


	//   ....[19]....
        /*00c8*/ 	.word	0xffffffff


	//   ....[20]....
        /*00cc*/ 	.word	0xffffffff


	//   ....[21]....
        /*00d0*/ 	.word	0xffffffff


	//   ....[22]....
        /*00d4*/ 	.word	0xffffffff


	//   ....[23]....
        /*00d8*/ 	.word	0xffffffff


	//   ....[24]....
        /*00dc*/ 	.word	0xffffffff


	//   ....[25]....
        /*00e0*/ 	.word	0xffffffff


	//   ....[26]....
        /*00e4*/ 	.word	0xffffffff


	//   ....[27]....
        /*00e8*/ 	.word	0xffffffff


	//   ....[28]....
        /*00ec*/ 	.word	0xffffffff


	//   ....[29]....
        /*00f0*/ 	.word	0xffffffff


	//----- nvinfo : EIATTR_COOP_GROUP_INSTR_OFFSETS
	.align		4
.L_188:
        /*00f4*/ 	.byte	0x04, 0x28
        /*00f6*/ 	.short	(.L_190 - .L_189)


	//   ....[0]....
.L_189:
        /*00f8*/ 	.word	0x00000cb0


	//   ....[1]....
        /*00fc*/ 	.word	0x00000cc0


	//   ....[2]....
        /*0100*/ 	.word	0x00000d50


	//   ....[3]....
        /*0104*/ 	.word	0x00000d90


	//   ....[4]....
        /*0108*/ 	.word	0x00000df0


	//   ....[5]....
        /*010c*/ 	.word	0x00000e30


	//   ....[6]....
        /*0110*/ 	.word	0x00000e80


	//   ....[7]....
        /*0114*/ 	.word	0x00000eb0


	//   ....[8]....
        /*0118*/ 	.word	0x00000ef0


	//   ....[9]....
        /*011c*/ 	.word	0x00000f20


	//   ....[10]....
        /*0120*/ 	.word	0x00001240


	//   ....[11]....
        /*0124*/ 	.word	0x00001250


	//   ....[12]....
        /*0128*/ 	.word	0x000012e0


	//   ....[13]....
        /*012c*/ 	.word	0x00001300


	//   ....[14]....
        /*0130*/ 	.word	0x00001360


	//   ....[15]....
        /*0134*/ 	.word	0x00001380


	//   ....[16]....
        /*0138*/ 	.word	0x000013e0


	//   ....[17]....
        /*013c*/ 	.word	0x00001410


	//   ....[18]....
        /*0140*/ 	.word	0x00001490


	//   ....[19]....
        /*0144*/ 	.word	0x000014b0


	//   ....[20]....
        /*0148*/ 	.word	0x00002a40


	//   ....[21]....
        /*014c*/ 	.word	0x00002a50


	//   ....[22]....
        /*0150*/ 	.word	0x00002ae0


	//   ....[23]....
        /*0154*/ 	.word	0x00002b10


	//   ....[24]....
        /*0158*/ 	.word	0x00002b80


	//   ....[25]....
        /*015c*/ 	.word	0x00002ba0


	//   ....[26]....
        /*0160*/ 	.word	0x00002c00


	//   ....[27]....
        /*0164*/ 	.word	0x00002c10


	//   ....[28]....
        /*0168*/ 	.word	0x00002c50


	//   ....[29]....
        /*016c*/ 	.word	0x00002c60


	//----- nvinfo : EIATTR_VRC_CTA_INIT_COUNT
	.align		4
.L_190:
        /*0170*/ 	.byte	0x02, 0x4a
	.zero		1
	.zero		1


	//----- nvinfo : EIATTR_EXIT_INSTR_OFFSETS
	.align		4
        /*0174*/ 	.byte	0x04, 0x1c
        /*0176*/ 	.short	(.L_192 - .L_191)


	//   ....[0]....
.L_191:
        /*0178*/ 	.word	0x000000a0


	//   ....[1]....
        /*017c*/ 	.word	0x000000e0


	//   ....[2]....
        /*0180*/ 	.word	0x00002f00


	//   ....[3]....
        /*0184*/ 	.word	0x00002f80


	//----- nvinfo : EIATTR_MAX_THREADS
	.align		4
.L_192:
        /*0188*/ 	.byte	0x04, 0x05
        /*018a*/ 	.short	(.L_194 - .L_193)
.L_193:
        /*018c*/ 	.word	0x00000100
        /*0190*/ 	.word	0x00000001
        /*0194*/ 	.word	0x00000001


	//----- nvinfo : EIATTR_CRS_STACK_SIZE
	.align		4
.L_194:
        /*0198*/ 	.byte	0x04, 0x1e
        /*019a*/ 	.short	(.L_196 - .L_195)
.L_195:
        /*019c*/ 	.word	0x00000000


	//----- nvinfo : EIATTR_CBANK_PARAM_SIZE
	.align		4
.L_196:
        /*01a0*/ 	.byte	0x03, 0x19
        /*01a2*/ 	.short	0x0029


	//----- nvinfo : EIATTR_PARAM_CBANK
	.align		4
        /*01a4*/ 	.byte	0x04, 0x0a
        /*01a6*/ 	.short	(.L_198 - .L_197)
	.align		4
.L_197:
        /*01a8*/ 	.word	index@(.nv.constant0._ZN3cub18CUB_300001_SM_10006detail6reduce28DeviceReduceSingleTileKernelINS2_10policy_hubIdyN4cuda3__47maximumIdEEE10Policy1000EN6thrust24THRUST_300001_SM_1000_NS6detail15normal_iteratorINSC_10device_ptrIdEEEEPdyS8_ddNS5_3std3__410__identityEEEvT0_T1_T2_T3_T4_T6_)
        /*01ac*/ 	.short	0x0380
        /*01ae*/ 	.short	0x0029


	//----- nvinfo : EIATTR_SW_WAR
	.align		4
.L_198:
        /*01b0*/ 	.byte	0x04, 0x36
        /*01b2*/ 	.short	(.L_200 - .L_199)
.L_199:
        /*01b4*/ 	.word	0x00000008
.L_200:


//--------------------- .nv.info._ZN3cub18CUB_300001_SM_10006detail6reduce28DeviceReduceSingleTileKernelINS2_10policy_hubIdjN4cuda3__47maximumIdEEE10Policy1000EPdSB_iS8_ddNS5_3std3__410__identityEEEvT0_T1_T2_T3_T4_T6_ --------------------------
	.section	.nv.info._ZN3cub18CUB_300001_SM_10006detail6reduce28DeviceReduceSingleTileKernelINS2_10policy_hubIdjN4cuda3__47maximumIdEEE10Policy1000EPdSB_iS8_ddNS5_3std3__410__identityEEEvT0_T1_T2_T3_T4_T6_,"",@"SHT_CUDA_INFO"
	.sectionflags	@""
	.align	4


	//----- nvinfo : EIATTR_CUDA_API_VERSION
	.align		4
        /*0000*/ 	.byte	0x04, 0x37
        /*0002*/ 	.short	(.L_202 - .L_201)
.L_201:
        /*0004*/ 	.word	0x00000082


	//----- nvinfo : EIATTR_KPARAM_INFO
	.align		4
.L_202:
        /*0008*/ 	.byte	0x04, 0x17
        /*000a*/ 	.short	(.L_204 - .L_203)
.L_203:
        /*000c*/ 	.word	0x00000000
        /*0010*/ 	.short	0x0005
        /*0012*/ 	.short	0x0020
        /*0014*/ 	.byte	0x00, 0xf0, 0x05, 0x00


	//----- nvinfo : EIATTR_KPARAM_INFO
	.align		4
.L_204:
        /*0018*/ 	.byte	0x04, 0x17
        /*001a*/ 	.short	(.L_206 - .L_205)
.L_205:
        /*001c*/ 	.word	0x00000000
        /*0020*/ 	.short	0x0004
        /*0022*/ 	.short	0x0018
        /*0024*/ 	.byte	0x00, 0xf0, 0x21, 0x00


	//----- nvinfo : EIATTR_KPARAM_INFO
	.align		4
.L_206:
        /*0028*/ 	.byte	0x04, 0x17
        /*002a*/ 	.short	(.L_208 - .L_207)
.L_207:
        /*002c*/ 	.word	0x00000000
        /*0030*/ 	.short	0x0003
        /*0032*/ 	.short	0x0014
        /*0034*/ 	.byte	0x00, 0xf0, 0x05, 0x00


	//----- nvinfo : EIATTR_KPARAM_INFO
	.align		4
.L_208:
        /*0038*/ 	.byte	0x04, 0x17
        /*003a*/ 	.short	(.L_210 - .L_209)
.L_209:
        /*003c*/ 	.word	0x00000000
        /*0040*/ 	.short	0x0002
        /*0042*/ 	.short	0x0010
        /*0044*/ 	.byte	0x00, 0xf0, 0x11, 0x00


	//----- nvinfo : EIATTR_KPARAM_INFO
	.align		4
.L_210:
        /*0048*/ 	.byte	0x04, 0x17
        /*004a*/ 	.short	(.L_212 - .L_211)
.L_211:
        /*004c*/ 	.word	0x00000000
        /*0050*/ 	.short	0x0001
        /*0052*/ 	.short	0x0008
        /*0054*/ 	.byte	0x00, 0xf5, 0x21, 0x00


	//----- nvinfo : EIATTR_KPARAM_INFO
	.align		4
.L_212:
        /*0058*/ 	.byte	0x04, 0x17
        /*005a*/ 	.short	(.L_214 - .L_213)
.L_213:
        /*005c*/ 	.word	0x00000000
        /*0060*/ 	.short	0x0000
        /*0062*/ 	.short	0x0000
        /*0064*/ 	.byte	0x00, 0xf5, 0x21, 0x00


	//----- nvinfo : EIATTR_SPARSE_MMA_MASK
	.align		4
.L_214:
        /*0068*/ 	.byte	0x03, 0x50
        /*006a*/ 	.short	0x0000


	//----- nvinfo : EIATTR_MAXREG_COUNT
	.align		4
        /*006c*/ 	.byte	0x03, 0x1b
        /*006e*/ 	.short	0x00ff


	//----- nvinfo : EIATTR_NUM_BARRIERS
	.align		4
        /*0070*/ 	.byte	0x02, 0x4c
        /*0072*/ 	.byte	0x01
	.zero		1


	//----- nvinfo : EIATTR_MERCURY_ISA_VERSION
	.align		4
        /*0074*/ 	.byte	0x03, 0x5f
        /*0076*/ 	.short	0x0101


	//----- nvinfo : EIATTR_COOP_GROUP_MASK_REGIDS
	.align		4
        /*0078*/ 	.byte	0x04, 0x29
        /*007a*/ 	.short	(.L_216 - .L_215)


	//   ....[0]....
.L_215:
        /*007c*/ 	.word	0xffffffff


	//   ....[1]....
        /*0080*/ 	.word	0xffffffff


	//   ....[2]....
        /*0084*/ 	.word	0xffffffff


	//   ....[3]....
        /*0088*/ 	.word	0xffffffff


	//   ....[4]....
        /*008c*/ 	.word	0xffffffff


	//   ....[5]....
        /*0090*/ 	.word	0xffffffff


	//   ....[6]....
        /*0094*/ 	.word	0xffffffff


	//   ....[7]....
        /*0098*/ 	.word	0xffffffff


	//   ....[8]....
        /*009c*/ 	.word	0xffffffff


	//   ....[9]....
        /*00a0*/ 	.word	0xffffffff


	//   ....[10]....
        /*00a4*/ 	.word	0xffffffff


	//   ....[11]....
        /*00a8*/ 	.word	0xffffffff


	//   ....[12]....
        /*00ac*/ 	.word	0xffffffff


	//   ....[13]....
        /*00b0*/ 	.word	0xffffffff


	//   ....[14]....
        /*00b4*/ 	.word	0xffffffff


	//   ....[15]....
        /*00b8*/ 	.word	0xffffffff


	//   ....[16]....
        /*00bc*/ 	.word	0xffffffff


	//   ....[17]....
        /*00c0*/ 	.word	0xffffffff


	//   ....[18]....
        /*00c4*/ 	.word	0xffffffff


	//   ....[19]....
        /*00c8*/ 	.word	0xffffffff


	//   ....[20]....
        /*00cc*/ 	.word	0xffffffff


	//   ....[21]....
        /*00d0*/ 	.word	0xffffffff


	//   ....[22]....
        /*00d4*/ 	.word	0xffffffff


	//   ....[23]....
        /*00d8*/ 	.word	0xffffffff


	//   ....[24]....
        /*00dc*/ 	.word	0xffffffff


	//   ....[25]....
        /*00e0*/ 	.word	0xffffffff


	//   ....[26]....
        /*00e4*/ 	.word	0xffffffff


	//   ....[27]....
        /*00e8*/ 	.word	0xffffffff


	//   ....[28]....
        /*00ec*/ 	.word	0xffffffff


	//   ....[29]....
        /*00f0*/ 	.word	0xffffffff


	//   ....[30]....
        /*00f4*/ 	.word	0xffffffff


	//   ....[31]....
        /*00f8*/ 	.word	0xffffffff


	//   ....[32]....
        /*00fc*/ 	.word	0xffffffff


	//   ....[33]....
        /*0100*/ 	.word	0xffffffff


	//   ....[34]....
        /*0104*/ 	.word	0xffffffff


	//   ....[35]....
        /*0108*/ 	.word	0xffffffff


	//   ....[36]....
        /*010c*/ 	.word	0xffffffff


	//   ....[37]....
        /*0110*/ 	.word	0xffffffff


	//   ....[38]....
        /*0114*/ 	.word	0xffffffff


	//   ....[39]....
        /*0118*/ 	.word	0xffffffff


	//   ....[40]....
        /*011c*/ 	.word	0xffffffff


	//   ....[41]....
        /*0120*/ 	.word	0xffffffff


	//   ....[42]....
        /*0124*/ 	.word	0xffffffff


	//   ....[43]....
        /*0128*/ 	.word	0xffffffff


	//   ....[44]....
        /*012c*/ 	.word	0xffffffff


	//   ....[45]....
        /*0130*/ 	.word	0xffffffff


	//   ....[46]....
        /*0134*/ 	.word	0xffffffff


	//   ....[47]....
        /*0138*/ 	.word	0xffffffff


	//   ....[48]....
        /*013c*/ 	.word	0xffffffff


	//   ....[49]....
        /*0140*/ 	.word	0xffffffff


	//   ....[50]....
        /*0144*/ 	.word	0xffffffff


	//   ....[51]....
        /*0148*/ 	.word	0xffffffff


	//   ....[52]....
        /*014c*/ 	.word	0xffffffff


	//   ....[53]....
        /*0150*/ 	.word	0xffffffff


	//   ....[54]....
        /*0154*/ 	.word	0xffffffff


	//   ....[55]....
        /*0158*/ 	.word	0xffffffff


	//   ....[56]....
        /*015c*/ 	.word	0xffffffff


	//   ....[57]....
        /*0160*/ 	.word	0xffffffff


	//   ....[58]....
        /*0164*/ 	.word	0xffffffff


	//   ....[59]....
        /*0168*/ 	.word	0xffffffff


	//----- nvinfo : EIATTR_COOP_GROUP_INSTR_OFFSETS
	.align		4
.L_216:
        /*016c*/ 	.byte	0x04, 0x28
        /*016e*/ 	.short	(.L_218 - .L_217)


	//   ....[0]....
.L_217:
        /*0170*/ 	.word	0x00000d30


	//   ....[1]....
        /*0174*/ 	.word	0x00000d40


	//   ....[2]....
        /*0178*/ 	.word	0x00000dd0


	//   ....[3]....
        /*017c*/ 	.word	0x00000e10


	//   ....[4]....
        /*0180*/ 	.word	0x00000e80


	//   ....[5]....
        /*0184*/ 	.word	0x00000ea0


	//   ....[6]....
        /*0188*/ 	.word	0x00000ef0


	//   ....[7]....
        /*018c*/ 	.word	0x00000f10


	//   ....[8]....
        /*0190*/ 	.word	0x00000f60


	//   ....[9]....
        /*0194*/ 	.word	0x00000f80


	//   ....[10]....
        /*0198*/ 	.word	0x00001280


	//   ....[11]....
        /*019c*/ 	.word	0x00001290


	//   ....[12]....
        /*01a0*/ 	.word	0x00001320


	//   ....[13]....
        /*01a4*/ 	.word	0x00001350


	//   ....[14]....
        /*01a8*/ 	.word	0x000013b0


	//   ....[15]....
        /*01ac*/ 	.word	0x000013e0


	//   ....[16]....
        /*01b0*/ 	.word	0x00001440


	//   ....[17]....
        /*01b4*/ 	.word	0x00001480


	//   ....[18]....
        /*01b8*/ 	.word	0x000014f0


	//   ....[19]....
        /*01bc*/ 	.word	0x00001530


	//   ....[20]....
        /*01c0*/ 	.word	0x00002960


	//   ....[21]....
        /*01c4*/ 	.word	0x00002970


	//   ....[22]....
        /*01c8*/ 	.word	0x00002a00


	//   ....[23]....
        /*01cc*/ 	.word	0x00002a30


	//   ....[24]....
        /*01d0*/ 	.word	0x00002aa0


	//   ....[25]....
        /*01d4*/ 	.word	0x00002ac0


	//   ....[26]....
        /*01d8*/ 	.word	0x00002b20


	//   ....[27]....
        /*01dc*/ 	.word	0x00002b30


	//   ....[28]....
        /*01e0*/ 	.word	0x00002b80


	//   ....[29]....
        /*01e4*/ 	.word	0x00002b90


	//   ....[30]....
        /*01e8*/ 	.word	0x00003a20


	//   ....[31]....
        /*01ec*/ 	.word	0x00003a30


	//   ....[32]....
        /*01f0*/ 	.word	0x00003ac0


	//   ....[33]....
        /*01f4*/ 	.word	0x00003b00


	//   ....[34]....
        /*01f8*/ 	.word	0x00003b80


	//   ....[35]....
        /*01fc*/ 	.word	0x00003bc0


	//   ....[36]....
        /*0200*/ 	.word	0x00003c20


	//   ....[37]....
        /*0204*/ 	.word	0x00003c50


	//   ....[38]....
        /*0208*/ 	.word	0x00003ca0


	//   ....[39]....
        /*020c*/ 	.word	0x00003cd0


	//   ....[40]....
        /*0210*/ 	.word	0x00003fb0


	//   ....[41]....
        /*0214*/ 	.word	0x00003fc0


	//   ....[42]....
        /*0218*/ 	.word	0x00004050


	//   ....[43]....
        /*021c*/ 	.word	0x00004080


	//   ....[44]....
        /*0220*/ 	.word	0x000040d0


	//   ....[45]....
        /*0224*/ 	.word	0x00004100


	//   ....[46]....
        /*0228*/ 	.word	0x00004170


	//   ....[47]....
        /*022c*/ 	.word	0x000041b0


	//   ....[48]....
        /*0230*/ 	.word	0x00004220


	//   ....[49]....
        /*0234*/ 	.word	0x00004250


	//   ....[50]....
        /*0238*/ 	.word	0x00005700


	//   ....[51]....
        /*023c*/ 	.word	0x00005710


	//   ....[52]....
        /*0240*/ 	.word	0x000057a0


	//   ....[53]....
        /*0244*/ 	.word	0x000057e0


	//   ....[54]....
        /*0248*/ 	.word	0x00005860


	//   ....[55]....
        /*024c*/ 	.word	0x000058a0


	//   ....[56]....
        /*0250*/ 	.word	0x00005900


	//   ....[57]....
        /*0254*/ 	.word	0x00005930


	//   ....[58]....
        /*0258*/ 	.word	0x00005980


	//   ....[59]....
        /*025c*/ 	.word	0x000059b0


	//----- nvinfo : EIATTR_VRC_CTA_INIT_COUNT
	.align		4
.L_218:
        /*0260*/ 	.byte	0x02, 0x4a
	.zero		1
	.zero		1


	//----- nvinfo : EIATTR_EXIT_INSTR_OFFSETS
	.align		4
        /*0264*/ 	.byte	0x04, 0x1c
        /*0266*/ 	.short	(.L_220 - .L_219)


	//   ....[0]....
.L_219:
        /*0268*/ 	.word	0x00000080


	//   ....[1]....
        /*026c*/ 	.word	0x000000c0


	//   ....[2]....
        /*0270*/ 	.word	0x00005c20


	//   ....[3]....
        /*0274*/ 	.word	0x00005ca0


	//----- nvinfo : EIATTR_MAX_THREADS
	.align		4
.L_220:
        /*0278*/ 	.byte	0x04, 0x05
        /*027a*/ 	.short	(.L_222 - .L_221)
.L_221:
        /*027c*/ 	.word	0x00000100
        /*0280*/ 	.word	0x00000001
        /*0284*/ 	.word	0x00000001


	//----- nvinfo : EIATTR_CRS_STACK_SIZE
	.align		4
.L_222:
        /*0288*/ 	.byte	0x04, 0x1e
        /*028a*/ 	.short	(.L_224 - .L_223)
.L_223:
        /*028c*/ 	.word	0x00000000


	//----- nvinfo : EIATTR_CBANK_PARAM_SIZE
	.align		4
.L_224:
        /*0290*/ 	.byte	0x03, 0x19
        /*0292*/ 	.short	0x0021


	//----- nvinfo : EIATTR_PARAM_CBANK
	.align		4
        /*0294*/ 	.byte	0x04, 0x0a
        /*0296*/ 	.short	(.L_226 - .L_225)
	.align		4
.L_225:
        /*0298*/ 	.word	index@(.nv.constant0._ZN3cub18CUB_300001_SM_10006detail6reduce28DeviceReduceSingleTileKernelINS2_10policy_hubIdjN4cuda3__47maximumIdEEE10Policy1000EPdSB_iS8_ddNS5_3std3__410__identityEEEvT0_T1_T2_T3_T4_T6_)
        /*029c*/ 	.short	0x0380
        /*029e*/ 	.short	0x0021


	//----- nvinfo : EIATTR_SW_WAR
	.align		4
.L_226:
        /*02a0*/ 	.byte	0x04, 0x36
        /*02a2*/ 	.short	(.L_228 - .L_227)
.L_227:
        /*02a4*/ 	.word	0x00000008
.L_228:


//--------------------- .nv.info._ZN3cub18CUB_300001_SM_10006detail6reduce18DeviceReduceKernelINS2_10policy_hubIdjN4cuda3__47maximumIdEEE10Policy1000EN6thrust24THRUST_300001_SM_1000_NS6detail15normal_iteratorINSC_10device_ptrIdEEEEjS8_dNS5_3std3__410__identityEEEvT0_PT3_T1_NS0_13GridEvenShareISO_EET2_T4_ --------------------------
	.section	.nv.info._ZN3cub18CUB_300001_SM_10006detail6reduce18DeviceReduceKernelINS2_10policy_hubIdjN4cuda3__47maximumIdEEE10Policy1000EN6thrust24THRUST_300001_SM_1000_NS6detail15normal_iteratorINSC_10device_ptrIdEEEEjS8_dNS5_3std3__410__identityEEEvT0_PT3_T1_NS0_13GridEvenShareISO_EET2_T4_,"",@"SHT_CUDA_INFO"
	.sectionflags	@""
	.align	4


	//----- nvinfo : EIATTR_CUDA_API_VERSION
	.align		4
        /*0000*/ 	.byte	0x04, 0x37
        /*0002*/ 	.short	(.L_230 - .L_229)
.L_229:
        /*0004*/ 	.word	0x00000082


	//----- nvinfo : EIATTR_KPARAM_INFO
	.align		4
.L_230:
        /*0008*/ 	.byte	0x04, 0x17
        /*000a*/ 	.short	(.L_232 - .L_231)
.L_231:
        /*000c*/ 	.word	0x00000000
        /*0010*/ 	.short	0x0005
        /*0012*/ 	.short	0x003d
        /*0014*/ 	.byte	0x00, 0xf0, 0x05, 0x00


	//----- nvinfo : EIATTR_KPARAM_INFO
	.align		4
.L_232:
        /*0018*/ 	.byte	0x04, 0x17
        /*001a*/ 	.short	(.L_234 - .L_233)
.L_233:
        /*001c*/ 	.word	0x00000000
        /*0020*/ 	.short	0x0004
        /*0022*/ 	.short	0x003c
        /*0024*/ 	.byte	0x00, 0xf0, 0x05, 0x00


	//----- nvinfo : EIATTR_KPARAM_INFO
	.align		4
.L_234:
        /*0028*/ 	.byte	0x04, 0x17
        /*002a*/ 	.short	(.L_236 - .L_235)
.L_235:
        /*002c*/ 	.word	0x00000000
        /*0030*/ 	.short	0x0003
        /*0032*/ 	.short	0x0014
        /*0034*/ 	.byte	0x00, 0xf0, 0xa1, 0x00


	//----- nvinfo : EIATTR_KPARAM_INFO
	.align		4
.L_236:
        /*0038*/ 	.byte	0x04, 0x17
        /*003a*/ 	.short	(.L_238 - .L_237)
.L_237:
        /*003c*/ 	.word	0x00000000
        /*0040*/ 	.short	0x0002
        /*0042*/ 	.short	0x0010
        /*0044*/ 	.byte	0x00, 0xf0, 0x11, 0x00


	//----- nvinfo : EIATTR_KPARAM_INFO
	.align		4
.L_238:
        /*0048*/ 	.byte	0x04, 0x17
        /*004a*/ 	.short	(.L_240 - .L_239)
.L_239:
        /*004c*/ 	.word	0x00000000
        /*0050*/ 	.short	0x0001
        /*0052*/ 	.short	0x0008
        /*0054*/ 	.byte	0x00, 0xf5, 0x21, 0x00


	//----- nvinfo : EIATTR_KPARAM_INFO
	.align		4
.L_240:
        /*0058*/ 	.byte	0x04, 0x17
        /*005a*/ 	.short	(.L_242 - .L_241)
.L_241:
        /*005c*/ 	.word	0x00000000
        /*0060*/ 	.short	0x0000
        /*0062*/ 	.short	0x0000
        /*0064*/ 	.byte	0x00, 0xf0, 0x21, 0x00


	//----- nvinfo : EIATTR_SPARSE_MMA_MASK
	.align		4
.L_242:
        /*0068*/ 	.byte	0x03, 0x50
        /*006a*/ 	.short	0x0000


	//----- nvinfo : EIATTR_MAXREG_COUNT
	.align		4
        /*006c*/ 	.byte	0x03, 0x1b
        /*006e*/ 	.short	0x00ff


	//----- nvinfo : EIATTR_NUM_BARRIERS
	.align		4
        /*0070*/ 	.byte	0x02, 0x4c
        /*0072*/ 	.byte	0x01
	.zero		1


	//----- nvinfo : EIATTR_MERCURY_ISA_VERSION
	.align		4
        /*0074*/ 	.byte	0x03, 0x5f
        /*0076*/ 	.short	0x0101


	//----- nvinfo : EIATTR_COOP_GROUP_MASK_REGIDS
	.align		4
        /*0078*/ 	.byte	0x04, 0x29
        /*007a*/ 	.short	(.L_244 - .L_243)


	//   ....[0]....
.L_243:
        /*007c*/ 	.word	0xffffffff


	//   ....[1]....
        /*0080*/ 	.word	0xffffffff


	//   ....[2]....
        /*0084*/ 	.word	0xffffffff


	//   ....[3]....
        /*0088*/ 	.word	0xffffffff


	//   ....[4]....
        /*008c*/ 	.word	0xffffffff


	//   ....[5]....
        /*0090*/ 	.word	0xffffffff


	//   ....[6]....
        /*0094*/ 	.word	0xffffffff


	//   ....[7]....
        /*0098*/ 	.word	0xffffffff


	//   ....[8]....
        /*009c*/ 	.word	0xffffffff


	//   ....[9]....
        /*00a0*/ 	.word	0xffffffff


	//   ....[10]....
        /*00a4*/ 	.word	0xffffffff


	//   ....[11]....
        /*00a8*/ 	.word	0xffffffff


	//   ....[12]....
        /*00ac*/ 	.word	0xffffffff


	//   ....[13]....
        /*00b0*/ 	.word	0xffffffff


	//   ....[14]....
        /*00b4*/ 	.word	0xffffffff


	//   ....[15]....
        /*00b8*/ 	.word	0xffffffff


	//   ....[16]....
        /*00bc*/ 	.word	0xffffffff


	//   ....[17]....
        /*00c0*/ 	.word	0xffffffff


	//   ....[18]....
        /*00c4*/ 	.word	0xffffffff


	//   ....[19]....
        /*00c8*/ 	.word	0xffffffff


	//   ....[20]....
        /*00cc*/ 	.word	0xffffffff


	//   ....[21]....
        /*00d0*/ 	.word	0xffffffff


	//   ....[22]....
        /*00d4*/ 	.word	0xffffffff


	//   ....[23]....
        /*00d8*/ 	.word	0xffffffff


	//   ....[24]....
        /*00dc*/ 	.word	0xffffffff


	//   ....[25]....
        /*00e0*/ 	.word	0xffffffff


	//   ....[26]....
        /*00e4*/ 	.word	0xffffffff


	//   ....[27]....
        /*00e8*/ 	.word	0xffffffff


	//   ....[28]....
        /*00ec*/ 	.word	0xffffffff


	//   ....[29]....
        /*00f0*/ 	.word	0xffffffff


	//----- nvinfo : EIATTR_COOP_GROUP_INSTR_OFFSETS
	.align		4
.L_244:
        /*00f4*/ 	.byte	0x04, 0x28
        /*00f6*/ 	.short	(.L_246 - .L_245)


	//   ....[0]....
.L_245:
        /*00f8*/ 	.word	0x00000fa0


	//   ....[1]....
        /*00fc*/ 	.word	0x00000fb0


	//   ....[2]....
        /*0100*/ 	.word	0x00001040


	//   ....[3]....
        /*0104*/ 	.word	0x00001070


	//   ....[4]....
        /*0108*/ 	.word	0x000010e0


	//   ....[5]....
        /*010c*/ 	.word	0x00001100


	//   ....[6]....
        /*0110*/ 	.word	0x00001160


	//   ....[7]....
        /*0114*/ 	.word	0x00001170


	//   ....[8]....
        /*0118*/ 	.word	0x000011c0


	//   ....[9]....
        /*011c*/ 	.word	0x000011d0


	//   ....[10]....
        /*0120*/ 	.word	0x000014b0


	//   ....[11]....
        /*0124*/ 	.word	0x000014c0


	//   ....[12]....
        /*0128*/ 	.word	0x00001550


	//   ....[13]....
        /*012c*/ 	.word	0x00001570


	//   ....[14]....
        /*0130*/ 	.word	0x000015d0


	//   ....[15]....
        /*0134*/ 	.word	0x000015f0


	//   ....[16]....
        /*0138*/ 	.word	0x00001650


	//   ....[17]....
        /*013c*/ 	.word	0x00001690


	//   ....[18]....
        /*0140*/ 	.word	0x00001700


	//   ....[19]....
        /*0144*/ 	.word	0x00001720


	//   ....[20]....
        /*0148*/ 	.word	0x00002f70


	//   ....[21]....
        /*014c*/ 	.word	0x00002f80


	//   ....[22]....
        /*0150*/ 	.word	0x00003010


	//   ....[23]....
        /*0154*/ 	.word	0x00003040


	//   ....[24]....
        /*0158*/ 	.word	0x000030b0


	//   ....[25]....
        /*015c*/ 	.word	0x000030d0


	//   ....[26]....
        /*0160*/ 	.word	0x00003130


	//   ....[27]....
        /*0164*/ 	.word	0x00003140


	//   ....[28]....
        /*0168*/ 	.word	0x00003190


	//   ....[29]....
        /*016c*/ 	.word	0x000031a0


	//----- nvinfo : EIATTR_VRC_CTA_INIT_COUNT
	.align		4
.L_246:
        /*0170*/ 	.byte	0x02, 0x4a
	.zero		1
	.zero		1


	//----- nvinfo : EIATTR_EXIT_INSTR_OFFSETS
	.align		4
        /*0174*/ 	.byte	0x04, 0x1c
        /*0176*/ 	.short	(.L_248 - .L_247)


	//   ....[0]....
.L_247:
        /*0178*/ 	.word	0x00003430


	//   ....[1]....
        /*017c*/ 	.word	0x00003490


	//----- nvinfo : EIATTR_MAX_THREADS
	.align		4
.L_248:
        /*0180*/ 	.byte	0x04, 0x05
        /*0182*/ 	.short	(.L_250 - .L_249)
.L_249:
        /*0184*/ 	.word	0x00000100
        /*0188*/ 	.word	0x00000001
        /*018c*/ 	.word	0x00000001


	//----- nvinfo : EIATTR_CRS_STACK_SIZE
	.align		4
.L_250:
        /*0190*/ 	.byte	0x04, 0x1e
        /*0192*/ 	.short	(.L_252 - .L_251)
.L_251:
        /*0194*/ 	.word	0x00000000


	//----- nvinfo : EIATTR_CBANK_PARAM_SIZE
	.align		4
.L_252:
        /*0198*/ 	.byte	0x03, 0x19
        /*019a*/ 	.short	0x003e


	//----- nvinfo : EIATTR_PARAM_CBANK
	.align		4
        /*019c*/ 	.byte	0x04, 0x0a
        /*019e*/ 	.short	(.L_254 - .L_253)
	.align		4
.L_253:
        /*01a0*/ 	.word	index@(.nv.constant0._ZN3cub18CUB_300001_SM_10006detail6reduce18DeviceReduceKernelINS2_10policy_hubIdjN4cuda3__47maximumIdEEE10Policy1000EN6thrust24THRUST_300001_SM_1000_NS6detail15normal_iteratorINSC_10device_ptrIdEEEEjS8_dNS5_3std3__410__identityEEEvT0_PT3_T1_NS0_13GridEvenShareISO_EET2_T4_)
        /*01a4*/ 	.short	0x0380
        /*01a6*/ 	.short	0x003e


	//----- nvinfo : EIATTR_SW_WAR
	.align		4
.L_254:
        /*01a8*/ 	.byte	0x04, 0x36
        /*01aa*/ 	.short	(.L_256 - .L_255)
.L_255:
        /*01ac*/ 	.word	0x00000008
.L_256:


//--------------------- .nv.info._ZN3cub18CUB_300001_SM_10006detail6reduce28DeviceReduceSingleTileKernelINS2_10policy_hubIdjN4cuda3__47maximumIdEEE10Policy1000EN6thrust24THRUST_300001_SM_1000_NS6detail15normal_iteratorINSC_10device_ptrIdEEEEPdjS8_ddNS5_3std3__410__identityEEEvT0_T1_T2_T3_T4_T6_ --------------------------
	.section	.nv.info._ZN3cub18CUB_300001_SM_10006detail6reduce28DeviceReduceSingleTileKernelINS2_10policy_hubIdjN4cuda3__47maximumIdEEE10Policy1000EN6thrust24THRUST_300001_SM_1000_NS6detail15normal_iteratorINSC_10device_ptrIdEEEEPdjS8_ddNS5_3std3__410__identityEEEvT0_T1_T2_T3_T4_T6_,"",@"SHT_CUDA_INFO"
	.sectionflags	@""
	.align	4


	//----- nvinfo : EIATTR_CUDA_API_VERSION
	.align		4
        /*0000*/ 	.byte	0x04, 0x37
        /*0002*/ 	.short	(.L_258 - .L_257)
.L_257:
        /*0004*/ 	.word	0x00000082


	//----- nvinfo : EIATTR_KPARAM_INFO
	.align		4
.L_258:
        /*0008*/ 	.byte	0x04, 0x17
        /*000a*/ 	.short	(.L_260 - .L_259)
.L_259:
        /*000c*/ 	.word	0x00000000
        /*0010*/ 	.short	0x0005
        /*0012*/ 	.short	0x0020
        /*0014*/ 	.byte	0x00, 0xf0, 0x05, 0x00


	//----- nvinfo : EIATTR_KPARAM_INFO
	.align		4
.L_260:
        /*0018*/ 	.byte	0x04, 0x17
        /*001a*/ 	.short	(.L_262 - .L_261)
.L_261:
        /*001c*/ 	.word	0x00000000
        /*0020*/ 	.short	0x0004
        /*0022*/ 	.short	0x0018
        /*0024*/ 	.byte	0x00, 0xf0, 0x21, 0x00


	//----- nvinfo : EIATTR_KPARAM_INFO
	.align		4
.L_262:
        /*0028*/ 	.byte	0x04, 0x17
        /*002a*/ 	.short	(.L_264 - .L_263)
.L_263:
        /*002c*/ 	.word	0x00000000
        /*0030*/ 	.short	0x0003
        /*0032*/ 	.short	0x0014
        /*0034*/ 	.byte	0x00, 0xf0, 0x05, 0x00


	//----- nvinfo : EIATTR_KPARAM_INFO
	.align		4
.L_264:
        /*0038*/ 	.byte	0x04, 0x17
        /*003a*/ 	.short	(.L_266 - .L_265)
.L_265:
        /*003c*/ 	.word	0x00000000
        /*0040*/ 	.short	0x0002
        /*0042*/ 	.short	0x0010
        /*0044*/ 	.byte	0x00, 0xf0, 0x11, 0x00


	//----- nvinfo : EIATTR_KPARAM_INFO
	.align		4
.L_266:
        /*0048*/ 	.byte	0x04, 0x17
        /*004a*/ 	.short	(.L_268 - .L_267)
.L_267:
        /*004c*/ 	.word	0x00000000
        /*0050*/ 	.short	0x0001
        /*0052*/ 	.short	0x0008
        /*0054*/ 	.byte	0x00, 0xf5, 0x21, 0x00


	//----- nvinfo : EIATTR_KPARAM_INFO
	.align		4
.L_268:
        /*0058*/ 	.byte	0x04, 0x17
        /*005a*/ 	.short	(.L_270 - .L_269)
.L_269:
        /*005c*/ 	.word	0x00000000
        /*0060*/ 	.short	0x0000
        /*0062*/ 	.short	0x0000
        /*0064*/ 	.byte	0x00, 0xf0, 0x21, 0x00


	//----- nvinfo : EIATTR_SPARSE_MMA_MASK
	.align		4
.L_270:
        /*0068*/ 	.byte	0x03, 0x50
        /*006a*/ 	.short	0x0000


	//----- nvinfo : EIATTR_MAXREG_COUNT
	.align		4
        /*006c*/ 	.byte	0x03, 0x1b
        /*006e*/ 	.short	0x00ff


	//----- nvinfo : EIATTR_NUM_BARRIERS
	.align		4
        /*0070*/ 	.byte	0x02, 0x4c
        /*0072*/ 	.byte	0x01
	.zero		1


	//----- nvinfo : EIATTR_MERCURY_ISA_VERSION
	.align		4
        /*0074*/ 	.byte	0x03, 0x5f
        /*0076*/ 	.short	0x0101


	//----- nvinfo : EIATTR_COOP_GROUP_MASK_REGIDS
	.align		4
        /*0078*/ 	.byte	0x04, 0x29
        /*007a*/ 	.short	(.L_272 - .L_271)


	//   ....[0]....
.L_271:
        /*007c*/ 	.word	0xffffffff


	//   ....[1]....
        /*0080*/ 	.word	0xffffffff


	//   ....[2]....
        /*0084*/ 	.word	0xffffffff


	//   ....[3]....
        /*0088*/ 	.word	0xffffffff


	//   ....[4]....
        /*008c*/ 	.word	0xffffffff


	//   ....[5]....
        /*0090*/ 	.word	0xffffffff


	//   ....[6]....
        /*0094*/ 	.word	0xffffffff


	//   ....[7]....
        /*0098*/ 	.word	0xffffffff


	//   ....[8]....
        /*009c*/ 	.word	0xffffffff


	//   ....[9]....
        /*00a0*/ 	.word	0xffffffff


	//   ....[10]....
        /*00a4*/ 	.word	0xffffffff


	//   ....[11]....
        /*00a8*/ 	.word	0xffffffff


	//   ....[12]....
        /*00ac*/ 	.word	0xffffffff


	//   ....[13]....
        /*00b0*/ 	.word	0xffffffff


	//   ....[14]....
        /*00b4*/ 	.word	0xffffffff


	//   ....[15]....
        /*00b8*/ 	.word	0xffffffff


	//   ....[16]....
        /*00bc*/ 	.word	0xffffffff


	//   ....[17]....
        /*00c0*/ 	.word	0xffffffff


	//   ....[18]....
        /*00c4*/ 	.word	0xffffffff


	//   ....[19]....
        /*00c8*/ 	.word	0xffffffff


	//   ....[20]....
        /*00cc*/ 	.word	0xffffffff


	//   ....[21]....
        /*00d0*/ 	.word	0xffffffff


	//   ....[22]....
        /*00d4*/ 	.word	0xffffffff


	//   ....[23]....
        /*00d8*/ 	.word	0xffffffff


	//   ....[24]....
        /*00dc*/ 	.word	0xffffffff


	//   ....[25]....
        /*00e0*/ 	.word	0xffffffff


	//   ....[26]....
        /*00e4*/ 	.word	0xffffffff


	//   ....[27]....
        /*00e8*/ 	.word	0xffffffff


	//   ....[28]....
        /*00ec*/ 	.word	0xffffffff


	//   ....[29]....
        /*00f0*/ 	.word	0xffffffff


	//----- nvinfo : EIATTR_COOP_GROUP_INSTR_OFFSETS
	.align		4
.L_272:
        /*00f4*/ 	.byte	0x04, 0x28
        /*00f6*/ 	.short	(.L_274 - .L_273)


	//   ....[0]....
.L_273:
        /*00f8*/ 	.word	0x00000cc0


	//   ....[1]....
        /*00fc*/ 	.word	0x00000cd0


	//   ....[2]....
        /*0100*/ 	.word	0x00000d60


	//   ....[3]....
        /*0104*/ 	.word	0x00000da0


	//   ....[4]....
        /*0108*/ 	.word	0x00000e20


	//   ....[5]....
        /*010c*/ 	.word	0x00000e60


	//   ....[6]....
        /*0110*/ 	.word	0x00000ec0


	//   ....[7]....
        /*0114*/ 	.word	0x00000ef0


	//   ....[8]....
        /*0118*/ 	.word	0x00000f40


	//   ....[9]....
        /*011c*/ 	.word	0x00000f70


	//   ....[10]....
        /*0120*/ 	.word	0x00001250


	//   ....[11]....
        /*0124*/ 	.word	0x00001260


	//   ....[12]....
        /*0128*/ 	.word	0x000012f0


	//   ....[13]....
        /*012c*/ 	.word	0x00001310


	//   ....[14]....
        /*0130*/ 	.word	0x00001360


	//   ....[15]....
        /*0134*/ 	.word	0x00001380


	//   ....[16]....
        /*0138*/ 	.word	0x000013d0


	//   ....[17]....
        /*013c*/ 	.word	0x00001400


	//   ....[18]....
        /*0140*/ 	.word	0x00001470


	//   ....[19]....
        /*0144*/ 	.word	0x00001490


	//   ....[20]....
        /*0148*/ 	.word	0x00002b60


	//   ....[21]....
        /*014c*/ 	.word	0x00002b70


	//   ....[22]....
        /*0150*/ 	.word	0x00002c00


	//   ....[23]....
        /*0154*/ 	.word	0x00002c30


	//   ....[24]....
        /*0158*/ 	.word	0x00002ca0


	//   ....[25]....
        /*015c*/ 	.word	0x00002cc0


	//   ....[26]....
        /*0160*/ 	.word	0x00002d20


	//   ....[27]....
        /*0164*/ 	.word	0x00002d30


	//   ....[28]....
        /*0168*/ 	.word	0x00002d80


	//   ....[29]....
        /*016c*/ 	.word	0x00002d90


	//----- nvinfo : EIATTR_VRC_CTA_INIT_COUNT
	.align		4
.L_274:
        /*0170*/ 	.byte	0x02, 0x4a
	.zero		1
	.zero		1


	//----- nvinfo : EIATTR_EXIT_INSTR_OFFSETS
	.align		4
        /*0174*/ 	.byte	0x04, 0x1c
        /*0176*/ 	.short	(.L_276 - .L_275)


	//   ....[0]....
.L_275:
        /*0178*/ 	.word	0x00000080


	//   ....[1]....
        /*017c*/ 	.word	0x000000c0


	//   ....[2]....
        /*0180*/ 	.word	0x00003000


	//   ....[3]....
        /*0184*/ 	.word	0x00003080


	//----- nvinfo : EIATTR_MAX_THREADS
	.align		4
.L_276:
        /*0188*/ 	.byte	0x04, 0x05
        /*018a*/ 	.short	(.L_278 - .L_277)
.L_277:
        /*018c*/ 	.word	0x00000100
        /*0190*/ 	.word	0x00000001
        /*0194*/ 	.word	0x00000001


	//----- nvinfo : EIATTR_CRS_STACK_SIZE
	.align		4
.L_278:
        /*0198*/ 	.byte	0x04, 0x1e
        /*019a*/ 	.short	(.L_280 - .L_279)
.L_279:
        /*019c*/ 	.word	0x00000000


	//----- nvinfo : EIATTR_CBANK_PARAM_SIZE
	.align		4
.L_280:
        /*01a0*/ 	.byte	0x03, 0x19
        /*01a2*/ 	.short	0x0021


	//----- nvinfo : EIATTR_PARAM_CBANK
	.align		4
        /*01a4*/ 	.byte	0x04, 0x0a
        /*01a6*/ 	.short	(.L_282 - .L_281)
	.align		4
.L_281:
        /*01a8*/ 	.word	index@(.nv.constant0._ZN3cub18CUB_300001_SM_10006detail6reduce28DeviceReduceSingleTileKernelINS2_10policy_hubIdjN4cuda3__47maximumIdEEE10Policy1000EN6thrust24THRUST_300001_SM_1000_NS6detail15normal_iteratorINSC_10device_ptrIdEEEEPdjS8_ddNS5_3std3__410__identityEEEvT0_T1_T2_T3_T4_T6_)
        /*01ac*/ 	.short	0x0380
        /*01ae*/ 	.short	0x0021


	//----- nvinfo : EIATTR_SW_WAR
	.align		4
.L_282:
        /*01b0*/ 	.byte	0x04, 0x36
        /*01b2*/ 	.short	(.L_284 - .L_283)
.L_283:
        /*01b4*/ 	.word	0x00000008
.L_284:


//--------------------- .nv.info._ZN3cub18CUB_300001_SM_10006detail8for_each13static_kernelINS2_12policy_hub_t12policy_500_tEmN6thrust24THRUST_300001_SM_1000_NS8cuda_cub20__uninitialized_fill7functorINS7_10device_ptrIdEEdEEEEvT0_T1_ --------------------------
	.section	.nv.info._ZN3cub18CUB_300001_SM_10006detail8for_each13static_kernelINS2_12policy_hub_t12policy_500_tEmN6thrust24THRUST_300001_SM_1000_NS8cuda_cub20__uninitialized_fill7functorINS7_10device_ptrIdEEdEEEEvT0_T1_,"",@"SHT_CUDA_INFO"
	.sectionflags	@""
	.align	4


	//----- nvinfo : EIATTR_CUDA_API_VERSION
	.align		4
        /*0000*/ 	.byte	0x04, 0x37
        /*0002*/ 	.short	(.L_286 - .L_285)
.L_285:
        /*0004*/ 	.word	0x00000082


	//----- nvinfo : EIATTR_KPARAM_INFO
	.align		4
.L_286:
        /*0008*/ 	.byte	0x04, 0x17
        /*000a*/ 	.short	(.L_288 - .L_287)
.L_287:
        /*000c*/ 	.word	0x00000000
        /*0010*/ 	.short	0x0001
        /*0012*/ 	.short	0x0008
        /*0014*/ 	.byte	0x00, 0xf0, 0x41, 0x00


	//----- nvinfo : EIATTR_KPARAM_INFO
	.align		4
.L_288:
        /*0018*/ 	.byte	0x04, 0x17
        /*001a*/ 	.short	(.L_290 - .L_289)
.L_289:
        /*001c*/ 	.word	0x00000000
        /*0020*/ 	.short	0x0000
        /*0022*/ 	.short	0x0000
        /*0024*/ 	.byte	0x00, 0xf0, 0x21, 0x00


	//----- nvinfo : EIATTR_SPARSE_MMA_MASK
	.align		4
.L_290:
        /*0028*/ 	.byte	0x03, 0x50
        /*002a*/ 	.short	0x0000


	//----- nvinfo : EIATTR_MAXREG_COUNT
	.align		4
        /*002c*/ 	.byte	0x03, 0x1b
        /*002e*/ 	.short	0x00ff


	//----- nvinfo : EIATTR_MERCURY_ISA_VERSION
	.align		4
        /*0030*/ 	.byte	0x03, 0x5f
        /*0032*/ 	.short	0x0101


	//----- nvinfo : EIATTR_VRC_CTA_INIT_COUNT
	.align		4
        /*0034*/ 	.byte	0x02, 0x4a
	.zero		1
	.zero		1


	//----- nvinfo : EIATTR_EXIT_INSTR_OFFSETS
	.align		4
        /*0038*/ 	.byte	0x04, 0x1c
        /*003a*/ 	.short	(.L_292 - .L_291)


	//   ....[0]....
.L_291:
        /*003c*/ 	.word	0x00000130


	//   ....[1]....
        /*0040*/ 	.word	0x00000230


	//   ....[2]....
        /*0044*/ 	.word	0x00000260


	//----- nvinfo : EIATTR_MAX_THREADS
	.align		4
.L_292:
        /*0048*/ 	.byte	0x04, 0x05
        /*004a*/ 	.short	(.L_294 - .L_293)
.L_293:
        /*004c*/ 	.word	0x00000100
        /*0050*/ 	.word	0x00000001
        /*0054*/ 	.word	0x00000001


	//----- nvinfo : EIATTR_CBANK_PARAM_SIZE
	.align		4
.L_294:
        /*0058*/ 	.byte	0x03, 0x19
        /*005a*/ 	.short	0x0018


	//----- nvinfo : EIATTR_PARAM_CBANK
	.align		4
        /*005c*/ 	.byte	0x04, 0x0a
        /*005e*/ 	.short	(.L_296 - .L_295)
	.align		4
.L_295:
        /*0060*/ 	.word	index@(.nv.constant0._ZN3cub18CUB_300001_SM_10006detail8for_each13static_kernelINS2_12policy_hub_t12policy_500_tEmN6thrust24THRUST_300001_SM_1000_NS8cuda_cub20__uninitialized_fill7functorINS7_10device_ptrIdEEdEEEEvT0_T1_)
        /*0064*/ 	.short	0x0380
        /*0066*/ 	.short	0x0018


	//----- nvinfo : EIATTR_SW_WAR
	.align		4
.L_296:
        /*0068*/ 	.byte	0x04, 0x36
        /*006a*/ 	.short	(.L_298 - .L_297)
.L_297:
        /*006c*/ 	.word	0x00000008
.L_298:


//--------------------- .nv.info._ZN3cub18CUB_300001_SM_10006detail11EmptyKernelIvEEvv --------------------------
	.section	.nv.info._ZN3cub18CUB_300001_SM_10006detail11EmptyKernelIvEEvv,"",@"SHT_CUDA_INFO"
	.sectionflags	@""
	.align	4


	//----- nvinfo : EIATTR_CUDA_API_VERSION
	.align		4
        /*0000*/ 	.byte	0x04, 0x37
        /*0002*/ 	.short	(.L_300 - .L_299)
.L_299:
        /*0004*/ 	.word	0x00000082


	//----- nvinfo : EIATTR_SPARSE_MMA_MASK
	.align		4
.L_300:
        /*0008*/ 	.byte	0x03, 0x50
        /*000a*/ 	.short	0x0000


	//----- nvinfo : EIATTR_MAXREG_COUNT
	.align		4
        /*000c*/ 	.byte	0x03, 0x1b
        /*000e*/ 	.short	0x00ff


	//----- nvinfo : EIATTR_MERCURY_ISA_VERSION
	.align		4
        /*0010*/ 	.byte	0x03, 0x5f
        /*0012*/ 	.short	0x0101


	//----- nvinfo : EIATTR_VRC_CTA_INIT_COUNT
	.align		4
        /*0014*/ 	.byte	0x02, 0x4a
	.zero		1
	.zero		1


	//----- nvinfo : EIATTR_EXIT_INSTR_OFFSETS
	.align		4
        /*0018*/ 	.byte	0x04, 0x1c
        /*001a*/ 	.short	(.L_302 - .L_301)


	//   ....[0]....
.L_301:
        /*001c*/ 	.word	0x00000010


	//----- nvinfo : EIATTR_SW_WAR
	.align		4
.L_302:
        /*0020*/ 	.byte	0x04, 0x36
        /*0022*/ 	.short	(.L_304 - .L_303)
.L_303:
        /*0024*/ 	.word	0x00000008
.L_304:


//--------------------- .nv.info._Z7initialiiiPd  --------------------------
	.section	.nv.info._Z7initialiiiPd,"",@"SHT_CUDA_INFO"
	.sectionflags	@""
	.align	4


	//----- nvinfo : EIATTR_CUDA_API_VERSION
	.align		4
        /*0000*/ 	.byte	0x04, 0x37
        /*0002*/ 	.short	(.L_306 - .L_305)
.L_305:
        /*0004*/ 	.word	0x00000082


	//----- nvinfo : EIATTR_KPARAM_INFO
	.align		4
.L_306:
        /*0008*/ 	.byte	0x04, 0x17
        /*000a*/ 	.short	(.L_308 - .L_307)
.L_307:
        /*000c*/ 	.word	0x00000000
        /*0010*/ 	.short	0x0003
        /*0012*/ 	.short	0x0010
        /*0014*/ 	.byte	0x00, 0xf5, 0x21, 0x00


	//----- nvinfo : EIATTR_KPARAM_INFO
	.align		4
.L_308:
        /*0018*/ 	.byte	0x04, 0x17
        /*001a*/ 	.short	(.L_310 - .L_309)
.L_309:
        /*001c*/ 	.word	0x00000000
        /*0020*/ 	.short	0x0002
        /*0022*/ 	.short	0x0008
        /*0024*/ 	.byte	0x00, 0xf0, 0x11, 0x00


	//----- nvinfo : EIATTR_KPARAM_INFO
	.align		4
.L_310:
        /*0028*/ 	.byte	0x04, 0x17
        /*002a*/ 	.short	(.L_312 - .L_311)
.L_311:
        /*002c*/ 	.word	0x00000000
        /*0030*/ 	.short	0x0001
        /*0032*/ 	.short	0x0004
        /*0034*/ 	.byte	0x00, 0xf0, 0x11, 0x00


	//----- nvinfo : EIATTR_KPARAM_INFO
	.align		4
.L_312:
        /*0038*/ 	.byte	0x04, 0x17
        /*003a*/ 	.short	(.L_314 - .L_313)
.L_313:
        /*003c*/ 	.word	0x00000000
        /*0040*/ 	.short	0x0000
        /*0042*/ 	.short	0x0000
        /*0044*/ 	.byte	0x00, 0xf0, 0x11, 0x00


	//----- nvinfo : EIATTR_SPARSE_MMA_MASK
	.align		4
.L_314:
        /*0048*/ 	.byte	0x03, 0x50
        /*004a*/ 	.short	0x0000


	//----- nvinfo : EIATTR_MAXREG_COUNT
	.align		4
        /*004c*/ 	.byte	0x03, 0x1b
        /*004e*/ 	.short	0x00ff


	//----- nvinfo : EIATTR_MERCURY_ISA_VERSION
	.align		4
        /*0050*/ 	.byte	0x03, 0x5f
        /*0052*/ 	.short	0x0101


	//----- nvinfo : EIATTR_VRC_CTA_INIT_COUNT
	.align		4
        /*0054*/ 	.byte	0x02, 0x4a
	.zero		1
	.zero		1


	//----- nvinfo : EIATTR_EXIT_INSTR_OFFSETS
	.align		4
        /*0058*/ 	.byte	0x04, 0x1c
        /*005a*/ 	.short	(.L_316 - .L_315)


	//   ....[0]....
.L_315:
        /*005c*/ 	.word	0x00000100


	//   ....[1]....
        /*0060*/ 	.word	0x00000140


	//   ....[2]....
        /*0064*/ 	.word	0x00000240


	//   ....[3]....
        /*0068*/ 	.word	0x000002d0


	//----- nvinfo : EIATTR_CBANK_PARAM_SIZE
	.align		4
.L_316:
        /*006c*/ 	.byte	0x03, 0x19
        /*006e*/ 	.short	0x0018


	//----- nvinfo : EIATTR_PARAM_CBANK
	.align		4
        /*0070*/ 	.byte	0x04, 0x0a
        /*0072*/ 	.short	(.L_318 - .L_317)
	.align		4
.L_317:
        /*0074*/ 	.word	index@(.nv.constant0._Z7initialiiiPd)
        /*0078*/ 	.short	0x0380
        /*007a*/ 	.short	0x0018


	//----- nvinfo : EIATTR_SW_WAR
	.align		4
.L_318:
        /*007c*/ 	.byte	0x04, 0x36
        /*007e*/ 	.short	(.L_320 - .L_319)
.L_319:
        /*0080*/ 	.word	0x00000008
.L_320:


//--------------------- .nv.info._Z2abiiiPdS_     --------------------------
	.section	.nv.info._Z2abiiiPdS_,"",@"SHT_CUDA_INFO"
	.sectionflags	@""
	.align	4


	//----- nvinfo : EIATTR_CUDA_API_VERSION
	.align		4
        /*0000*/ 	.byte	0x04, 0x37
        /*0002*/ 	.short	(.L_322 - .L_321)
.L_321:
        /*0004*/ 	.word	0x00000082


	//----- nvinfo : EIATTR_KPARAM_INFO
	.align		4
.L_322:
        /*0008*/ 	.byte	0x04, 0x17
        /*000a*/ 	.short	(.L_324 - .L_323)
.L_323:
        /*000c*/ 	.word	0x00000000
        /*0010*/ 	.short	0x0004
        /*0012*/ 	.short	0x0018
        /*0014*/ 	.byte	0x00, 0xf5, 0x21, 0x00


	//----- nvinfo : EIATTR_KPARAM_INFO
	.align		4
.L_324:
        /*0018*/ 	.byte	0x04, 0x17
        /*001a*/ 	.short	(.L_326 - .L_325)
.L_325:
        /*001c*/ 	.word	0x00000000
        /*0020*/ 	.short	0x0003
        /*0022*/ 	.short	0x0010
        /*0024*/ 	.byte	0x00, 0xf5, 0x21, 0x00


	//----- nvinfo : EIATTR_KPARAM_INFO
	.align		4
.L_326:
        /*0028*/ 	.byte	0x04, 0x17
        /*002a*/ 	.short	(.L_328 - .L_327)
.L_327:
        /*002c*/ 	.word	0x00000000
        /*0030*/ 	.short	0x0002
        /*0032*/ 	.short	0x0008
        /*0034*/ 	.byte	0x00, 0xf0, 0x11, 0x00


	//----- nvinfo : EIATTR_KPARAM_INFO
	.align		4
.L_328:
        /*0038*/ 	.byte	0x04, 0x17
        /*003a*/ 	.short	(.L_330 - .L_329)
.L_329:
        /*003c*/ 	.word	0x00000000
        /*0040*/ 	.short	0x0001
        /*0042*/ 	.short	0x0004
        /*0044*/ 	.byte	0x00, 0xf0, 0x11, 0x00


	//----- nvinfo : EIATTR_KPARAM_INFO
	.align		4
.L_330:
        /*0048*/ 	.byte	0x04, 0x17
        /*004a*/ 	.short	(.L_332 - .L_331)
.L_331:
        /*004c*/ 	.word	0x00000000
        /*0050*/ 	.short	0x0000
        /*0052*/ 	.short	0x0000
        /*0054*/ 	.byte	0x00, 0xf0, 0x11, 0x00


	//----- nvinfo : EIATTR_SPARSE_MMA_MASK
	.align		4
.L_332:
        /*0058*/ 	.byte	0x03, 0x50
        /*005a*/ 	.short	0x0000


	//----- nvinfo : EIATTR_MAXREG_COUNT
	.align		4
        /*005c*/ 	.byte	0x03, 0x1b
        /*005e*/ 	.short	0x00ff


	//----- nvinfo : EIATTR_MERCURY_ISA_VERSION
	.align		4
        /*0060*/ 	.byte	0x03, 0x5f
        /*0062*/ 	.short	0x0101


	//----- nvinfo : EIATTR_VRC_CTA_INIT_COUNT
	.align		4
        /*0064*/ 	.byte	0x02, 0x4a
	.zero		1
	.zero		1


	//----- nvinfo : EIATTR_EXIT_INSTR_OFFSETS
	.align		4
        /*0068*/ 	.byte	0x04, 0x1c
        /*006a*/ 	.short	(.L_334 - .L_333)


	//   ....[0]....
.L_333:
        /*006c*/ 	.word	0x00000110


	//   ....[1]....
        /*0070*/ 	.word	0x00000160


	//   ....[2]....
        /*0074*/ 	.word	0x000001b0


	//   ....[3]....
        /*0078*/ 	.word	0x00000250


	//----- nvinfo : EIATTR_CBANK_PARAM_SIZE
	.align		4
.L_334:
        /*007c*/ 	.byte	0x03, 0x19
        /*007e*/ 	.short	0x0020


	//----- nvinfo : EIATTR_PARAM_CBANK
	.align		4
        /*0080*/ 	.byte	0x04, 0x0a
        /*0082*/ 	.short	(.L_336 - .L_335)
	.align		4
.L_335:
        /*0084*/ 	.word	index@(.nv.constant0._Z2abiiiPdS_)
        /*0088*/ 	.short	0x0380
        /*008a*/ 	.short	0x0020


	//----- nvinfo : EIATTR_SW_WAR
	.align		4
.L_336:
        /*008c*/ 	.byte	0x04, 0x36
        /*008e*/ 	.short	(.L_338 - .L_337)
.L_337:
        /*0090*/ 	.word	0x00000008
.L_338:


//--------------------- .nv.info._Z10differenceiiiPdS_S_ --------------------------
	.section	.nv.info._Z10differenceiiiPdS_S_,"",@"SHT_CUDA_INFO"
	.sectionflags	@""
	.align	4


	//----- nvinfo : EIATTR_CUDA_API_VERSION
	.align		4
        /*0000*/ 	.byte	0x04, 0x37
        /*0002*/ 	.short	(.L_340 - .L_339)
.L_339:
        /*0004*/ 	.word	0x00000082


	//----- nvinfo : EIATTR_KPARAM_INFO
	.align		4
.L_340:
        /*0008*/ 	.byte	0x04, 0x17
        /*000a*/ 	.short	(.L_342 - .L_341)
.L_341:
        /*000c*/ 	.word	0x00000000
        /*0010*/ 	.short	0x0005
        /*0012*/ 	.short	0x0020
        /*0014*/ 	.byte	0x00, 0xf5, 0x21, 0x00


	//----- nvinfo : EIATTR_KPARAM_INFO
	.align		4
.L_342:
        /*0018*/ 	.byte	0x04, 0x17
        /*001a*/ 	.short	(.L_344 - .L_343)
.L_343:
        /*001c*/ 	.word	0x00000000
        /*0020*/ 	.short	0x0004
        /*0022*/ 	.short	0x0018
        /*0024*/ 	.byte	0x00, 0xf5, 0x21, 0x00


	//----- nvinfo : EIATTR_KPARAM_INFO
	.align		4
.L_344:
        /*0028*/ 	.byte	0x04, 0x17
        /*002a*/ 	.short	(.L_346 - .L_345)
.L_345:
        /*002c*/ 	.word	0x00000000
        /*0030*/ 	.short	0x0003
        /*0032*/ 	.short	0x0010
        /*0034*/ 	.byte	0x00, 0xf5, 0x21, 0x00


	//----- nvinfo : EIATTR_KPARAM_INFO
	.align		4
.L_346:
        /*0038*/ 	.byte	0x04, 0x17
        /*003a*/ 	.short	(.L_348 - .L_347)
.L_347:
        /*003c*/ 	.word	0x00000000
        /*0040*/ 	.short	0x0002
        /*0042*/ 	.short	0x0008
        /*0044*/ 	.byte	0x00, 0xf0, 0x11, 0x00


	//----- nvinfo : EIATTR_KPARAM_INFO
	.align		4
.L_348:
        /*0048*/ 	.byte	0x04, 0x17
        /*004a*/ 	.short	(.L_350 - .L_349)
.L_349:
        /*004c*/ 	.word	0x00000000
        /*0050*/ 	.short	0x0001
        /*0052*/ 	.short	0x0004
        /*0054*/ 	.byte	0x00, 0xf0, 0x11, 0x00


	//----- nvinfo : EIATTR_KPARAM_INFO
	.align		4
.L_350:
        /*0058*/ 	.byte	0x04, 0x17
        /*005a*/ 	.short	(.L_352 - .L_351)
.L_351:
        /*005c*/ 	.word	0x00000000
        /*0060*/ 	.short	0x0000
        /*0062*/ 	.short	0x0000
        /*0064*/ 	.byte	0x00, 0xf0, 0x11, 0x00


	//----- nvinfo : EIATTR_SPARSE_MMA_MASK
	.align		4
.L_352:
        /*0068*/ 	.byte	0x03, 0x50
        /*006a*/ 	.short	0x0000


	//----- nvinfo : EIATTR_MAXREG_COUNT
	.align		4
        /*006c*/ 	.byte	0x03, 0x1b
        /*006e*/ 	.short	0x00ff


	//----- nvinfo : EIATTR_MERCURY_ISA_VERSION
	.align		4
        /*0070*/ 	.byte	0x03, 0x5f
        /*0072*/ 	.short	0x0101


	//----- nvinfo : EIATTR_VRC_CTA_INIT_COUNT
	.align		4
        /*0074*/ 	.byte	0x02, 0x4a
	.zero		1
	.zero		1


	//----- nvinfo : EIATTR_EXIT_INSTR_OFFSETS
	.align		4
        /*0078*/ 	.byte	0x04, 0x1c
        /*007a*/ 	.short	(.L_354 - .L_353)


	//   ....[0]....
.L_353:
        /*007c*/ 	.word	0x00000110


	//   ....[1]....
        /*0080*/ 	.word	0x00000160


	//   ....[2]....
        /*0084*/ 	.word	0x000001b0


	//   ....[3]....
        /*0088*/ 	.word	0x000002a0


	//----- nvinfo : EIATTR_CBANK_PARAM_SIZE
	.align		4
.L_354:
        /*008c*/ 	.byte	0x03, 0x19
        /*008e*/ 	.short	0x0028


	//----- nvinfo : EIATTR_PARAM_CBANK
	.align		4
        /*0090*/ 	.byte	0x04, 0x0a
        /*0092*/ 	.short	(.L_356 - .L_355)
	.align		4
.L_355:
        /*0094*/ 	.word	index@(.nv.constant0._Z10differenceiiiPdS_S_)
        /*0098*/ 	.short	0x0380
        /*009a*/ 	.short	0x0028


	//----- nvinfo : EIATTR_SW_WAR
	.align		4
.L_356:
        /*009c*/ 	.byte	0x04, 0x36
        /*009e*/ 	.short	(.L_358 - .L_357)
.L_357:
        /*00a0*/ 	.word	0x00000008
.L_358:


//--------------------- .nv.info._Z8functioniiiPdS_ --------------------------
	.section	.nv.info._Z8functioniiiPdS_,"",@"SHT_CUDA_INFO"
	.sectionflags	@""
	.align	4


	//----- nvinfo : EIATTR_CUDA_API_VERSION
	.align		4
        /*0000*/ 	.byte	0x04, 0x37
        /*0002*/ 	.short	(.L_360 - .L_359)
.L_359:
        /*0004*/ 	.word	0x00000082


	//----- nvinfo : EIATTR_KPARAM_INFO
	.align		4
.L_360:
        /*0008*/ 	.byte	0x04, 0x17
        /*000a*/ 	.short	(.L_362 - .L_361)
.L_361:
        /*000c*/ 	.word	0x00000000
        /*0010*/ 	.short	0x0004
        /*0012*/ 	.short	0x0018
        /*0014*/ 	.byte	0x00, 0xf5, 0x21, 0x00


	//----- nvinfo : EIATTR_KPARAM_INFO
	.align		4
.L_362:
        /*0018*/ 	.byte	0x04, 0x17
        /*001a*/ 	.short	(.L_364 - .L_363)
.L_363:
        /*001c*/ 	.word	0x00000000
        /*0020*/ 	.short	0x0003
        /*0022*/ 	.short	0x0010
        /*0024*/ 	.byte	0x00, 0xf5, 0x21, 0x00


	//----- nvinfo : EIATTR_KPARAM_INFO
	.align		4
.L_364:
        /*0028*/ 	.byte	0x04, 0x17
        /*002a*/ 	.short	(.L_366 - .L_365)
.L_365:
        /*002c*/ 	.word	0x00000000
        /*0030*/ 	.short	0x0002
        /*0032*/ 	.short	0x0008
        /*0034*/ 	.byte	0x00, 0xf0, 0x11, 0x00


	//----- nvinfo : EIATTR_KPARAM_INFO
	.align		4
.L_366:
        /*0038*/ 	.byte	0x04, 0x17
        /*003a*/ 	.short	(.L_368 - .L_367)
.L_367:
        /*003c*/ 	.word	0x00000000
        /*0040*/ 	.short	0x0001
        /*0042*/ 	.short	0x0004
        /*0044*/ 	.byte	0x00, 0xf0, 0x11, 0x00


	//----- nvinfo : EIATTR_KPARAM_INFO
	.align		4
.L_368:
        /*0048*/ 	.byte	0x04, 0x17
        /*004a*/ 	.short	(.L_370 - .L_369)
.L_369:
        /*004c*/ 	.word	0x00000000
        /*0050*/ 	.short	0x0000
        /*0052*/ 	.short	0x0000
        /*0054*/ 	.byte	0x00, 0xf0, 0x11, 0x00


	//----- nvinfo : EIATTR_SPARSE_MMA_MASK
	.align		4
.L_370:
        /*0058*/ 	.byte	0x03, 0x50
        /*005a*/ 	.short	0x0000


	//----- nvinfo : EIATTR_MAXREG_COUNT
	.align		4
        /*005c*/ 	.byte	0x03, 0x1b
        /*005e*/ 	.short	0x00ff


	//----- nvinfo : EIATTR_MERCURY_ISA_VERSION
	.align		4
        /*0060*/ 	.byte	0x03, 0x5f
        /*0062*/ 	.short	0x0101


	//----- nvinfo : EIATTR_VRC_CTA_INIT_COUNT
	.align		4
        /*0064*/ 	.byte	0x02, 0x4a
	.zero		1
	.zero		1


	//----- nvinfo : EIATTR_EXIT_INSTR_OFFSETS
	.align		4
        /*0068*/ 	.byte	0x04, 0x1c
        /*006a*/ 	.short	(.L_372 - .L_371)


	//   ....[0]....
.L_371:
        /*006c*/ 	.word	0x00000110


	//   ....[1]....
        /*0070*/ 	.word	0x00000160


	//   ....[2]....
        /*0074*/ 	.word	0x000001b0


	//   ....[3]....
        /*0078*/ 	.word	0x00000570


	//----- nvinfo : EIATTR_CRS_STACK_SIZE
	.align		4
.L_372:
        /*007c*/ 	.byte	0x04, 0x1e
        /*007e*/ 	.short	(.L_374 - .L_373)
.L_373:
        /*0080*/ 	.word	0x00000000


	//----- nvinfo : EIATTR_CBANK_PARAM_SIZE
	.align		4
.L_374:
        /*0084*/ 	.byte	0x03, 0x19
        /*0086*/ 	.short	0x0020


	//----- nvinfo : EIATTR_PARAM_CBANK
	.align		4
        /*0088*/ 	.byte	0x04, 0x0a
        /*008a*/ 	.short	(.L_376 - .L_375)
	.align		4
.L_375:
        /*008c*/ 	.word	index@(.nv.constant0._Z8functioniiiPdS_)
        /*0090*/ 	.short	0x0380
        /*0092*/ 	.short	0x0020


	//----- nvinfo : EIATTR_SW_WAR
	.align		4
.L_376:
        /*0094*/ 	.byte	0x04, 0x36
        /*0096*/ 	.short	(.L_378 - .L_377)
.L_377:
        /*0098*/ 	.word	0x00000008
.L_378:


//--------------------- .nv.callgraph             --------------------------
	.section	.nv.callgraph,"",@"SHT_CUDA_CALLGRAPH"
	.align	4
	.sectionentsize	8
	.align		4
        /*0000*/ 	.word	0x00000000
	.align		4
        /*0004*/ 	.word	0xffffffff
	.align		4
        /*0008*/ 	.word	0x00000000
	.align		4
        /*000c*/ 	.word	0xfffffffe
	.align		4
        /*0010*/ 	.word	0x00000000
	.align		4
        /*0014*/ 	.word	0xfffffffd
	.align		4
        /*0018*/ 	.word	0x00000000
	.align		4
        /*001c*/ 	.word	0xfffffffc


//--------------------- .nv.constant4             --------------------------
	.section	.nv.constant4,"a",@progbits
	.align	8
	.align		8
.nv.constant4:
        /*0000*/ 	.dword	_ZN28_INTERNAL_74598de7_4_k_cu_ox4cuda3std3__45__cpo5beginE
	.align		8
        /*0008*/ 	.dword	_ZN28_INTERNAL_74598de7_4_k_cu_ox4cuda3std3__45__cpo3endE
	.align		8
        /*0010*/ 	.dword	_ZN28_INTERNAL_74598de7_4_k_cu_ox4cuda3std3__45__cpo6cbeginE
	.align		8
        /*0018*/ 	.dword	_ZN28_INTERNAL_74598de7_4_k_cu_ox4cuda3std3__45__cpo4cendE
	.align		8
        /*0020*/ 	.dword	_ZN28_INTERNAL_74598de7_4_k_cu_ox4cuda3std3__45__cpo6rbeginE
	.align		8
        /*0028*/ 	.dword	_ZN28_INTERNAL_74598de7_4_k_cu_ox4cuda3std3__45__cpo4rendE
	.align		8
        /*0030*/ 	.dword	_ZN28_INTERNAL_74598de7_4_k_cu_ox4cuda3std3__45__cpo7crbeginE
	.align		8
        /*0038*/ 	.dword	_ZN28_INTERNAL_74598de7_4_k_cu_ox4cuda3std3__45__cpo5crendE
	.align		8
        /*0040*/ 	.dword	_ZN28_INTERNAL_74598de7_4_k_cu_ox4cuda3std3__430_GLOBAL__N__74598de7_4_k_cu_ox6ignoreE
	.align		8
        /*0048*/ 	.dword	_ZN28_INTERNAL_74598de7_4_k_cu_ox4cuda3std3__419piecewise_constructE
	.align		8
        /*0050*/ 	.dword	_ZN28_INTERNAL_74598de7_4_k_cu_ox4cuda3std3__48in_placeE
	.align		8
        /*0058*/ 	.dword	_ZN28_INTERNAL_74598de7_4_k_cu_ox4cuda3std3__420unreachable_sentinelE
	.align		8
        /*0060*/ 	.dword	_ZN28_INTERNAL_74598de7_4_k_cu_ox4cuda3std3__47nulloptE
	.align		8
        /*0068*/ 	.dword	_ZN28_INTERNAL_74598de7_4_k_cu_ox4cuda3std3__48unexpectE
	.align		8
        /*0070*/ 	.dword	_ZN28_INTERNAL_74598de7_4_k_cu_ox4cuda3std6ranges3__45__cpo4swapE
	.align		8
        /*0078*/ 	.dword	_ZN28_INTERNAL_74598de7_4_k_cu_ox4cuda3std6ranges3__45__cpo9iter_moveE
	.align		8
        /*0080*/ 	.dword	_ZN28_INTERNAL_74598de7_4_k_cu_ox4cuda3std6ranges3__45__cpo5beginE
	.align		8
        /*0088*/ 	.dword	_ZN28_INTERNAL_74598de7_4_k_cu_ox4cuda3std6ranges3__45__cpo3endE
	.align		8
        /*0090*/ 	.dword	_ZN28_INTERNAL_74598de7_4_k_cu_ox4cuda3std6ranges3__45__cpo6cbeginE
	.align		8
        /*0098*/ 	.dword	_ZN28_INTERNAL_74598de7_4_k_cu_ox4cuda3std6ranges3__45__cpo4cendE
	.align		8
        /*00a0*/ 	.dword	_ZN28_INTERNAL_74598de7_4_k_cu_ox4cuda3std6ranges3__45__cpo7advanceE
	.align		8
        /*00a8*/ 	.dword	_ZN28_INTERNAL_74598de7_4_k_cu_ox4cuda3std6ranges3__45__cpo9iter_swapE
	.align		8
        /*00b0*/ 	.dword	_ZN28_INTERNAL_74598de7_4_k_cu_ox4cuda3std6ranges3__45__cpo4nextE
	.align		8
        /*00b8*/ 	.dword	_ZN28_INTERNAL_74598de7_4_k_cu_ox4cuda3std6ranges3__45__cpo4prevE
	.align		8
        /*00c0*/ 	.dword	_ZN28_INTERNAL_74598de7_4_k_cu_ox4cuda3std6ranges3__45__cpo4dataE
	.align		8
        /*00c8*/ 	.dword	_ZN28_INTERNAL_74598de7_4_k_cu_ox4cuda3std6ranges3__45__cpo5cdataE
	.align		8
        /*00d0*/ 	.dword	_ZN28_INTERNAL_74598de7_4_k_cu_ox4cuda3std6ranges3__45__cpo4sizeE
	.align		8
        /*00d8*/ 	.dword	_ZN28_INTERNAL_74598de7_4_k_cu_ox4cuda3std6ranges3__45__cpo5ssizeE
	.align		8
        /*00e0*/ 	.dword	_ZN28_INTERNAL_74598de7_4_k_cu_ox4cuda3std6ranges3__45__cpo8distanceE
	.align		8
        /*00e8*/ 	.dword	_ZN28_INTERNAL_74598de7_4_k_cu_ox6thrust24THRUST_300001_SM_1000_NS8cuda_cub3parE
	.align		8
        /*00f0*/ 	.dword	_ZN28_INTERNAL_74598de7_4_k_cu_ox6thrust24THRUST_300001_SM_1000_NS8cuda_cub10par_nosyncE
	.align		8
        /*00f8*/ 	.dword	_ZN28_INTERNAL_74598de7_4_k_cu_ox6thrust24THRUST_300001_SM_1000_NS6system6detail10sequential3seqE
	.align		8
        /*0100*/ 	.dword	_ZN28_INTERNAL_74598de7_4_k_cu_ox6thrust24THRUST_300001_SM_1000_NS12placeholders2_1E
	.align		8
        /*0108*/ 	.dword	_ZN28_INTERNAL_74598de7_4_k_cu_ox6thrust24THRUST_300001_SM_1000_NS12placeholders2_2E
	.align		8
        /*0110*/ 	.dword	_ZN28_INTERNAL_74598de7_4_k_cu_ox6thrust24THRUST_300001_SM_1000_NS12placeholders2_3E
	.align		8
        /*0118*/ 	.dword	_ZN28_INTERNAL_74598de7_4_k_cu_ox6thrust24THRUST_300001_SM_1000_NS12placeholders2_4E
	.align		8
        /*0120*/ 	.dword	_ZN28_INTERNAL_74598de7_4_k_cu_ox6thrust24THRUST_300001_SM_1000_NS12placeholders2_5E
	.align		8
        /*0128*/ 	.dword	_ZN28_INTERNAL_74598de7_4_k_cu_ox6thrust24THRUST_300001_SM_1000_NS12placeholders2_6E
	.align		8
        /*0130*/ 	.dword	_ZN28_INTERNAL_74598de7_4_k_cu_ox6thrust24THRUST_300001_SM_1000_NS12placeholders2_7E
	.align		8
        /*0138*/ 	.dword	_ZN28_INTERNAL_74598de7_4_k_cu_ox6thrust24THRUST_300001_SM_1000_NS12placeholders2_8E
	.align		8
        /*0140*/ 	.dword	_ZN28_INTERNAL_74598de7_4_k_cu_ox6thrust24THRUST_300001_SM_1000_NS12placeholders2_9E
	.align		8
        /*0148*/ 	.dword	_ZN28_INTERNAL_74598de7_4_k_cu_ox6thrust24THRUST_300001_SM_1000_NS12placeholders3_10E
	.align		8
        /*0150*/ 	.dword	_ZN28_INTERNAL_74598de7_4_k_cu_ox6thrust24THRUST_300001_SM_1000_NS3seqE


//--------------------- .text._ZN3cub18CUB_300001_SM_10006detail6reduce28DeviceReduceSingleTileKernelINS2_10policy_hubIdyN4cuda3__47maximumIdEEE10Policy1000EPdSB_iS8_ddNS5_3std3__410__identityEEEvT0_T1_T2_T3_T4_T6_ --------------------------
	.section	.text._ZN3cub18CUB_300001_SM_10006detail6reduce28DeviceReduceSingleTileKernelINS2_10policy_hubIdyN4cuda3__47maximumIdEEE10Policy1000EPdSB_iS8_ddNS5_3std3__410__identityEEEvT0_T1_T2_T3_T4_T6_,"ax",@progbits
	.align	128
        .global         _ZN3cub18CUB_300001_SM_10006detail6reduce28DeviceReduceSingleTileKernelINS2_10policy_hubIdyN4cuda3__47maximumIdEEE10Policy1000EPdSB_iS8_ddNS5_3std3__410__identityEEEvT0_T1_T2_T3_T4_T6_
        .type           _ZN3cub18CUB_300001_SM_10006detail6reduce28DeviceReduceSingleTileKernelINS2_10policy_hubIdyN4cuda3__47maximumIdEEE10Policy1000EPdSB_iS8_ddNS5_3std3__410__identityEEEvT0_T1_T2_T3_T4_T6_,@function
        .size           _ZN3cub18CUB_300001_SM_10006detail6reduce28DeviceReduceSingleTileKernelINS2_10policy_hubIdyN4cuda3__47maximumIdEEE10Policy1000EPdSB_iS8_ddNS5_3std3__410__identityEEEvT0_T1_T2_T3_T4_T6_,(.L_x_249 - _ZN3cub18CUB_300001_SM_10006detail6reduce28DeviceReduceSingleTileKernelINS2_10policy_hubIdyN4cuda3__47maximumIdEEE10Policy1000EPdSB_iS8_ddNS5_3std3__410__identityEEEvT0_T1_T2_T3_T4_T6_)
        .other          _ZN3cub18CUB_300001_SM_10006detail6reduce28DeviceReduceSingleTileKernelINS2_10policy_hubIdyN4cuda3__47maximumIdEEE10Policy1000EPdSB_iS8_ddNS5_3std3__410__identityEEEvT0_T1_T2_T3_T4_T6_,@"STO_CUDA_ENTRY STV_DEFAULT"
_ZN3cub18CUB_300001_SM_10006detail6reduce28DeviceReduceSingleTileKernelINS2_10policy_hubIdyN4cuda3__47maximumIdEEE10Policy1000EPdSB_iS8_ddNS5_3std3__410__identityEEEvT0_T1_T2_T3_T4_T6_:
.text._ZN3cub18CUB_300001_SM_10006detail6reduce28DeviceReduceSingleTileKernelINS2_10policy_hubIdyN4cuda3__47maximumIdEEE10Policy1000EPdSB_iS8_ddNS5_3std3__410__identityEEEvT0_T1_T2_T3_T4_T6_:
[----:B------:R-:W-:Y:S01]  /*0000*/  LDC R1, c[0x0][0x37c] ;  /* 0x0000df00ff017b82 */ /* 0x000fe20000000800 */
[----:B------:R-:W0:Y:S01]  /*0010*/  LDCU UR4, c[0x0][0x390] ;  /* 0x00007200ff0477ac */ /* 0x000e220008000800 */
[----:B------:R-:W1:Y:S01]  /*0020*/  LDCU.64 UR6, c[0x0][0x358] ;  /* 0x00006b00ff0677ac */ /* 0x000e620008000a00 */
[----:B0-----:R-:W-:-:S05]  /*0030*/  IMAD.U32 R4, RZ, RZ, UR4 ;  /* 0x00000004ff047e24 */ /* 0x001fca000f8e00ff */
[----:B------:R-:W-:-:S13]  /*0040*/  ISETP.NE.AND P0, PT, R4, RZ, PT ;  /* 0x000000ff0400720c */ /* 0x000fda0003f05270 */
[----:B-1----:R-:W-:Y:S05]  /*0050*/  @P0 BRA `(.L_x_0) ;  /* 0x00000000001c0947 */ /* 0x002fea0003800000 */
[----:B------:R-:W0:Y:S02]  /*0060*/  S2R R0, SR_TID.X ;  /* 0x0000000000007919 */ /* 0x000e240000002100 */
[----:B0-----:R-:W-:-:S13]  /*0070*/  ISETP.NE.AND P0, PT, R0, RZ, PT ;  /* 0x000000ff0000720c */ /* 0x001fda0003f05270 */
[----:B------:R-:W-:Y:S05]  /*0080*/  @P0 EXIT ;  /* 0x000000000000094d */ /* 0x000fea0003800000 */
[----:B------:R-:W0:Y:S08]  /*0090*/  LDC.64 R2, c[0x0][0x388] ;  /* 0x0000e200ff027b82 */ /* 0x000e300000000a00 */
[----:B------:R-:W0:Y:S02]  /*00a0*/  LDC.64 R4, c[0x0][0x398] ;  /* 0x0000e600ff047b82 */ /* 0x000e240000000a00 */
[----:B0-----:R-:W-:Y:S01]  /*00b0*/  STG.E.64 desc[UR6][R2.64], R4 ;  /* 0x0000000402007986 */ /* 0x001fe2000c101b06 */
[----:B------:R-:W-:Y:S05]  /*00c0*/  EXIT ;  /* 0x000000000000794d */ /* 0x000fea0003800000 */
.L_x_0:
[----:B------:R-:W0:Y:S01]  /*00d0*/  LDCU UR4, c[0x0][0x380] ;  /* 0x00007000ff0477ac */ /* 0x000e220008000800 */
[----:B------:R-:W-:Y:S01]  /*00e0*/  BSSY.RECONVERGENT B0, `(.L_x_1) ;  /* 0x00005b3000007945 */ /* 0x000fe20003800200 */
[----:B0-----:R-:W-:-:S09]  /*00f0*/  ULOP3.LUT UP0, URZ, UR4, 0x1f, URZ, 0xc0, !UPT ;  /* 0x0000001f04ff7892 */ /* 0x001fd2000f80c0ff */
[----:B------:R-:W-:Y:S05]  /*0100*/  BRA.U UP0, `(.L_x_2) ;  /* 0x0000002d003c7547 */ /* 0x000fea000b800000 */
[----:B------:R-:W-:-:S13]  /*0110*/  ISETP.GT.AND P0, PT, R4, 0x7ff, PT ;  /* 0x000007ff0400780c */ /* 0x000fda0003f04270 */
[----:B------:R-:W-:Y:S05]  /*0120*/  @P0 BRA `(.L_x_3) ;  /* 0x0000001400e80947 */ /* 0x000fea0003800000 */
[----:B------:R-:W0:Y:S01]  /*0130*/  S2R R3, SR_TID.X ;  /* 0x0000000000037919 */ /* 0x000e220000002100 */
[----:B------:R-:W-:Y:S01]  /*0140*/  BSSY.RECONVERGENT B1, `(.L_x_4) ;  /* 0x0000009000017945 */ /* 0x000fe20003800200 */
[----:B------:R-:W-:Y:S02]  /*0150*/  CS2R R6, SRZ ;  /* 0x0000000000067805 */ /* 0x000fe4000001ff00 */
[----:B0-----:R-:W-:Y:S01]  /*0160*/  ISETP.GE.AND P0, PT, R3, R4, PT ;  /* 0x000000040300720c */ /* 0x001fe20003f06270 */
[----:B------:R-:W-:-:S12]  /*0170*/  IMAD.MOV.U32 R5, RZ, RZ, R3 ;  /* 0x000000ffff057224 */ /* 0x000fd800078e0003 */
[----:B------:R-:W-:Y:S05]  /*0180*/  @P0 BRA `(.L_x_5) ;  /* 0x0000000000100947 */ /* 0x000fea0003800000 */
[----:B------:R-:W0:Y:S02]  /*0190*/  LDC.64 R6, c[0x0][0x380] ;  /* 0x0000e000ff067b82 */ /* 0x000e240000000a00 */
[----:B0-----:R-:W-:-:S06]  /*01a0*/  IMAD.WIDE.U32 R6, R3, 0x8, R6 ;  /* 0x0000000803067825 */ /* 0x001fcc00078e0006 */
[----:B------:R-:W5:Y:S01]  /*01b0*/  LDG.E.64.CONSTANT R6, desc[UR6][R6.64] ;  /* 0x0000000606067981 */ /* 0x000f62000c1e9b00 */
[----:B------:R-:W-:-:S07]  /*01c0*/  VIADD R5, R3, 0x100 ;  /* 0x0000010003057836 */ /* 0x000fce0000000000 */
.L_x_5:
[----:B------:R-:W-:Y:S05]  /*01d0*/  BSYNC.RECONVERGENT B1 ;  /* 0x0000000000017941 */ /* 0x000fea0003800200 */
.L_x_4:
[----:B------:R-:W-:Y:S01]  /*01e0*/  ISETP.GE.AND P0, PT, R5, R4, PT ;  /* 0x000000040500720c */ /* 0x000fe20003f06270 */
[----:B------:R-:W-:-:S12]  /*01f0*/  BSSY.RECONVERGENT B1, `(.L_x_6) ;  /* 0x00000b0000017945 */ /* 0x000fd80003800200 */
[----:B------:R-:W-:Y:S05]  /*0200*/  @P0 BRA `(.L_x_7) ;  /* 0x0000000800b80947 */ /* 0x000fea0003800000 */
[----:B------:R-:W-:Y:S01]  /*0210*/  LOP3.LUT R9, RZ, R5, RZ, 0x33, !PT ;  /* 0x00000005ff097212 */ /* 0x000fe200078e33ff */
[----:B------:R-:W-:Y:S04]  /*0220*/  BSSY.RECONVERGENT B2, `(.L_x_8) ;  /* 0x0000019000027945 */ /* 0x000fe80003800200 */
[----:B------:R-:W-:-:S05]  /*0230*/  IMAD.IADD R0, R9, 0x1, R4 ;  /* 0x0000000109007824 */ /* 0x000fca00078e0204 */
[C---:B------:R-:W-:Y:S02]  /*0240*/  LOP3.LUT R2, R0.reuse, 0x300, RZ, 0xc0, !PT ;  /* 0x0000030000027812 */ /* 0x040fe400078ec0ff */
[----:B------:R-:W-:Y:S02]  /*0250*/  ISETP.GE.U32.AND P0, PT, R0, 0x300, PT ;  /* 0x000003000000780c */ /* 0x000fe40003f06070 */
[----:B------:R-:W-:-:S13]  /*0260*/  ISETP.NE.AND P1, PT, R2, 0x300, PT ;  /* 0x000003000200780c */ /* 0x000fda0003f25270 */
[----:B------:R-:W-:Y:S05]  /*0270*/  @!P1 BRA `(.L_x_9) ;  /* 0x00000000004c9947 */ /* 0x000fea0003800000 */
[----:B------:R-:W0:Y:S01]  /*0280*/  LDC.64 R8, c[0x0][0x380] ;  /* 0x0000e000ff087b82 */ /* 0x000e220000000a00 */
[----:B------:R-:W-:-:S04]  /*0290*/  LEA.HI R0, R0, 0x1, RZ, 0x18 ;  /* 0x0000000100007811 */ /* 0x000fc800078fc0ff */
[----:B------:R-:W-:-:S05]  /*02a0*/  LOP3.LUT R0, R0, 0x3, RZ, 0xc0, !PT ;  /* 0x0000000300007812 */ /* 0x000fca00078ec0ff */
[----:B------:R-:W-:Y:S02]  /*02b0*/  IMAD.MOV R0, RZ, RZ, -R0 ;  /* 0x000000ffff007224 */ /* 0x000fe400078e0a00 */
[----:B0-----:R-:W-:-:S04]  /*02c0*/  IMAD.WIDE.U32 R8, R5, 0x8, R8 ;  /* 0x0000000805087825 */ /* 0x001fc800078e0008 */
[----:B------:R-:W-:Y:S02]  /*02d0*/  IMAD.MOV.U32 R2, RZ, RZ, R8 ;  /* 0x000000ffff027224 */ /* 0x000fe400078e0008 */
[----:B------:R-:W-:-:S07]  /*02e0*/  IMAD.MOV.U32 R11, RZ, RZ, R9 ;  /* 0x000000ffff0b7224 */ /* 0x000fce00078e0009 */
.L_x_10:
[----:B------:R-:W-:Y:S02]  /*02f0*/  IMAD.MOV.U32 R8, RZ, RZ, R2 ;  /* 0x000000ffff087224 */ /* 0x000fe400078e0002 */
[----:B------:R-:W-:-:S06]  /*0300*/  IMAD.MOV.U32 R9, RZ, RZ, R11 ;  /* 0x000000ffff097224 */ /* 0x000fcc00078e000b */
[----:B------:R-:W2:Y:S01]  /*0310*/  LDG.E.64.CONSTANT R8, desc[UR6][R8.64] ;  /* 0x0000000608087981 */ /* 0x000ea2000c1e9b00 */
[----:B------:R-:W-:Y:S01]  /*0320*/  VIADD R0, R0, 0x1 ;  /* 0x0000000100007836 */ /* 0x000fe20000000000 */
[----:B------:R-:W-:Y:S01]  /*0330*/  IADD3 R2, P3, PT, R2, 0x800, RZ ;  /* 0x0000080002027810 */ /* 0x000fe20007f7e0ff */
[----:B------:R-:W-:-:S03]  /*0340*/  VIADD R5, R5, 0x100 ;  /* 0x0000010005057836 */ /* 0x000fc60000000000 */
[----:B------:R-:W-:Y:S01]  /*0350*/  ISETP.NE.AND P2, PT, R0, RZ, PT ;  /* 0x000000ff0000720c */ /* 0x000fe20003f45270 */
[----:B------:R-:W-:Y:S01]  /*0360*/  IMAD.X R11, RZ, RZ, R11, P3 ;  /* 0x000000ffff0b7224 */ /* 0x000fe200018e060b */
[----:B--2--5:R-:W-:-:S06]  /*0370*/  DSETP.GEU.AND P1, PT, R6, R8, PT ;  /* 0x000000080600722a */ /* 0x024fcc0003f2e000 */
[----:B------:R-:W-:Y:S02]  /*0380*/  FSEL R6, R8, R6, !P1 ;  /* 0x0000000608067208 */ /* 0x000fe40004800000 */
[----:B------:R-:W-:-:S03]  /*0390*/  FSEL R7, R9, R7, !P1 ;  /* 0x0000000709077208 */ /* 0x000fc60004800000 */
[----:B------:R-:W-:Y:S05]  /*03a0*/  @P2 BRA `(.L_x_10) ;  /* 0xfffffffc00d02947 */ /* 0x000fea000383ffff */
.L_x_9:
[----:B------:R-:W-:Y:S05]  /*03b0*/  BSYNC.RECONVERGENT B2 ;  /* 0x0000000000027941 */ /* 0x000fea0003800200 */
.L_x_8:
[----:B------:R-:W-:Y:S05]  /*03c0*/  @!P0 BRA `(.L_x_7) ;  /* 0x0000000800488947 */ /* 0x000fea0003800000 */
[----:B------:R-:W-:Y:S01]  /*03d0*/  IMAD.IADD R0, R4, 0x1, -R5 ;  /* 0x0000000104007824 */ /* 0x000fe200078e0a05 */
[----:B------:R-:W-:Y:S01]  /*03e0*/  BSSY.RECONVERGENT B2, `(.L_x_11) ;  /* 0x0000051000027945 */ /* 0x000fe20003800200 */
[----:B------:R-:W-:-:S03]  /*03f0*/  PLOP3.LUT P0, PT, PT, PT, PT, 0x80, 0x8 ;  /* 0x000000000008781c */ /* 0x000fc60003f0f070 */
[----:B------:R-:W-:-:S13]  /*0400*/  ISETP.GT.AND P1, PT, R0, 0xc00, PT ;  /* 0x00000c000000780c */ /* 0x000fda0003f24270 */
[----:B------:R-:W-:Y:S05]  /*0410*/  @!P1 BRA `(.L_x_12) ;  /* 0x0000000400349947 */ /* 0x000fea0003800000 */
[----:B------:R-:W0:Y:S01]  /*0420*/  LDC.64 R8, c[0x0][0x380] ;  /* 0x0000e000ff087b82 */ /* 0x000e220000000a00 */
[----:B------:R-:W-:Y:S01]  /*0430*/  PLOP3.LUT P0, PT, PT, PT, PT, 0x8, 0x80 ;  /* 0x000000000080781c */ /* 0x000fe20003f0e170 */
[----:B------:R-:W-:-:S12]  /*0440*/  VIADD R0, R4, 0xfffff400 ;  /* 0xfffff40004007836 */ /* 0x000fd80000000000 */
.L_x_13:
[----:B0-----:R-:W-:-:S05]  /*0450*/  IMAD.WIDE R30, R5, 0x8, R8 ;  /* 0x00000008051e7825 */ /* 0x001fca00078e0208 */
[----:B------:R-:W2:Y:S04]  /*0460*/  LDG.E.64.CONSTANT R10, desc[UR6][R30.64] ;  /* 0x000000061e0a7981 */ /* 0x000ea8000c1e9b00 */
[----:B------:R-:W3:Y:S04]  /*0470*/  LDG.E.64.CONSTANT R12, desc[UR6][R30.64+0x800] ;  /* 0x000800061e0c7981 */ /* 0x000ee8000c1e9b00 */
[----:B------:R-:W4:Y:S01]  /*0480*/  LDG.E.64.CONSTANT R14, desc[UR6][R30.64+0x1000] ;  /* 0x001000061e0e7981 */ /* 0x000f22000c1e9b00 */
[----:B------:R-:W-:-:S03]  /*0490*/  VIADD R39, R5, 0x400 ;  /* 0x0000040005277836 */ /* 0x000fc60000000000 */
[----:B------:R-:W4:Y:S01]  /*04a0*/  LDG.E.64.CONSTANT R16, desc[UR6][R30.64+0x1800] ;  /* 0x001800061e107981 */ /* 0x000f22000c1e9b00 */
[----:B------:R-:W-:-:S05]  /*04b0*/  IMAD.WIDE R38, R39, 0x8, R8 ;  /* 0x0000000827267825 */ /* 0x000fca00078e0208 */
[----:B------:R-:W4:Y:S04]  /*04c0*/  LDG.E.64.CONSTANT R18, desc[UR6][R38.64] ;  /* 0x0000000626127981 */ /* 0x000f28000c1e9b00 */
[----:B------:R-:W4:Y:S04]  /*04d0*/  LDG.E.64.CONSTANT R20, desc[UR6][R38.64+0x800] ;  /* 0x0008000626147981 */ /* 0x000f28000c1e9b00 */
        /* <DEDUP_REMOVED lines=12> */
[----:B------:R-:W4:Y:S04]  /*05a0*/  LDG.E.64.CONSTANT R38, desc[UR6][R44.64+0x1000] ;  /* 0x001000062c267981 */ /* 0x000f28000c1e9b00 */
[----:B------:R-:W4:Y:S01]  /*05b0*/  LDG.E.64.CONSTANT R40, desc[UR6][R44.64+0x1800] ;  /* 0x001800062c287981 */ /* 0x000f22000c1e9b00 */
[----:B------:R-:W-:-:S05]  /*05c0*/  VIADD R5, R5, 0x1000 ;  /* 0x0000100005057836 */ /* 0x000fca0000000000 */
[----:B------:R-:W-:Y:S01]  /*05d0*/  ISETP.GE.AND P2, PT, R5, R0, PT ;  /* 0x000000000500720c */ /* 0x000fe20003f46270 */
[----:B--2--5:R-:W-:-:S06]  /*05e0*/  DSETP.GEU.AND P1, PT, R6, R10, PT ;  /* 0x0000000a0600722a */ /* 0x024fcc0003f2e000 */
[----:B------:R-:W-:Y:S02]  /*05f0*/  FSEL R6, R10, R6, !P1 ;  /* 0x000000060a067208 */ /* 0x000fe40004800000 */
[----:B------:R-:W-:-:S06]  /*0600*/  FSEL R7, R11, R7, !P1 ;  /* 0x000000070b077208 */ /* 0x000fcc0004800000 */
[----:B---3--:R-:W-:-:S06]  /*0610*/  DSETP.GEU.AND P1, PT, R6, R12, PT ;  /* 0x0000000c0600722a */ /* 0x008fcc0003f2e000 */
[----:B------:R-:W-:Y:S02]  /*0620*/  FSEL R6, R12, R6, !P1 ;  /* 0x000000060c067208 */ /* 0x000fe40004800000 */
[----:B------:R-:W-:-:S06]  /*0630*/  FSEL R7, R13, R7, !P1 ;  /* 0x000000070d077208 */ /* 0x000fcc0004800000 */
[----:B----4-:R-:W-:-:S06]  /*0640*/  DSETP.GEU.AND P1, PT, R6, R14, PT ;  /* 0x0000000e0600722a */ /* 0x010fcc0003f2e000 */
[----:B------:R-:W-:Y:S02]  /*0650*/  FSEL R6, R14, R6, !P1 ;  /* 0x000000060e067208 */ /* 0x000fe40004800000 */
[----:B------:R-:W-:-:S06]  /*0660*/  FSEL R7, R15, R7, !P1 ;  /* 0x000000070f077208 */ /* 0x000fcc0004800000 */
[----:B------:R-:W-:-:S06]  /*0670*/  DSETP.GEU.AND P1, PT, R6, R16, PT ;  /* 0x000000100600722a */ /* 0x000fcc0003f2e000 */
        /* <DEDUP_REMOVED lines=37> */
[----:B------:R-:W-:Y:S01]  /*08d0*/  FSEL R7, R41, R7, !P1 ;  /* 0x0000000729077208 */ /* 0x000fe20004800000 */
[----:B------:R-:W-:Y:S06]  /*08e0*/  @!P2 BRA `(.L_x_13) ;  /* 0xfffffff800d8a947 */ /* 0x000fec000383ffff */
.L_x_12:
[----:B------:R-:W-:Y:S05]  /*08f0*/  BSYNC.RECONVERGENT B2 ;  /* 0x0000000000027941 */ /* 0x000fea0003800200 */
.L_x_11:
[----:B------:R-:W-:Y:S01]  /*0900*/  IMAD.IADD R0, R4, 0x1, -R5 ;  /* 0x0000000104007824 */ /* 0x000fe200078e0a05 */
[----:B------:R-:W-:Y:S04]  /*0910*/  BSSY.RECONVERGENT B2, `(.L_x_14) ;  /* 0x0000029000027945 */ /* 0x000fe80003800200 */
[----:B------:R-:W-:-:S13]  /*0920*/  ISETP.GT.AND P1, PT, R0, 0x400, PT ;  /* 0x000004000000780c */ /* 0x000fda0003f24270 */
[----:B------:R-:W-:Y:S05]  /*0930*/  @!P1 BRA `(.L_x_15) ;  /* 0x0000000000989947 */ /* 0x000fea0003800000 */
[----:B------:R-:W0:Y:S02]  /*0940*/  LDC.64 R18, c[0x0][0x380] ;  /* 0x0000e000ff127b82 */ /* 0x000e240000000a00 */
        /* <DEDUP_REMOVED lines=11> */
[----:B------:R-:W-:Y:S01]  /*0a00*/  VIADD R5, R5, 0x800 ;  /* 0x0000080005057836 */ /* 0x000fe20000000000 */
        /* <DEDUP_REMOVED lines=20> */
[----:B------:R-:W-:Y:S02]  /*0b50*/  FSEL R7, R25, R7, !P0 ;  /* 0x0000000719077208 */ /* 0x000fe40004000000 */
[----:B------:R-:W-:-:S04]  /*0b60*/  PLOP3.LUT P0, PT, PT, PT, PT, 0x8, 0x80 ;  /* 0x000000000080781c */ /* 0x000fc80003f0e170 */
[----:B------:R-:W-:-:S06]  /*0b70*/  DSETP.GEU.AND P1, PT, R6, R26, PT ;  /* 0x0000001a0600722a */ /* 0x000fcc0003f2e000 */
[----:B------:R-:W-:Y:S02]  /*0b80*/  FSEL R6, R26, R6, !P1 ;  /* 0x000000061a067208 */ /* 0x000fe40004800000 */
[----:B------:R-:W-:-:S07]  /*0b90*/  FSEL R7, R27, R7, !P1 ;  /* 0x000000071b077208 */ /* 0x000fce0004800000 */
.L_x_15:
[----:B------:R-:W-:Y:S05]  /*0ba0*/  BSYNC.RECONVERGENT B2 ;  /* 0x0000000000027941 */ /* 0x000fea0003800200 */
.L_x_14:
[----:B------:R-:W-:-:S13]  /*0bb0*/  ISETP.LT.OR P0, PT, R5, R4, P0 ;  /* 0x000000040500720c */ /* 0x000fda0000701670 */
[----:B------:R-:W-:Y:S05]  /*0bc0*/  @!P0 BRA `(.L_x_7) ;  /* 0x0000000000488947 */ /* 0x000fea0003800000 */
[----:B------:R-:W0:Y:S02]  /*0bd0*/  LDC.64 R8, c[0x0][0x380] ;  /* 0x0000e000ff087b82 */ /* 0x000e240000000a00 */
[----:B0-----:R-:W-:-:S05]  /*0be0*/  IMAD.WIDE R8, R5, 0x8, R8 ;  /* 0x0000000805087825 */ /* 0x001fca00078e0208 */
[----:B------:R-:W2:Y:S04]  /*0bf0*/  LDG.E.64.CONSTANT R10, desc[UR6][R8.64] ;  /* 0x00000006080a7981 */ /* 0x000ea8000c1e9b00 */
[----:B------:R-:W3:Y:S04]  /*0c00*/  LDG.E.64.CONSTANT R12, desc[UR6][R8.64+0x800] ;  /* 0x00080006080c7981 */ /* 0x000ee8000c1e9b00 */
[----:B------:R-:W4:Y:S04]  /*0c10*/  LDG.E.64.CONSTANT R14, desc[UR6][R8.64+0x1000] ;  /* 0x00100006080e7981 */ /* 0x000f28000c1e9b00 */
[----:B------:R-:W4:Y:S01]  /*0c20*/  LDG.E.64.CONSTANT R16, desc[UR6][R8.64+0x1800] ;  /* 0x0018000608107981 */ /* 0x000f22000c1e9b00 */
        /* <DEDUP_REMOVED lines=11> */
[----:B------:R-:W-:-:S07]  /*0ce0*/  FSEL R7, R17, R7, !P0 ;  /* 0x0000000711077208 */ /* 0x000fce0004000000 */
.L_x_7:
[----:B------:R-:W-:Y:S05]  /*0cf0*/  BSYNC.RECONVERGENT B1 ;  /* 0x0000000000017941 */ /* 0x000fea0003800200 */
.L_x_6:
[----:B------:R-:W-:-:S13]  /*0d00*/  ISETP.GE.AND P0, PT, R4, 0x100, PT ;  /* 0x000001000400780c */ /* 0x000fda0003f06270 */
[----:B------:R-:W-:Y:S05]  /*0d10*/  @!P0 BRA `(.L_x_16) ;  /* 0x00000004003c8947 */ /* 0x000fea0003800000 */
[----:B------:R-:W0:Y:S01]  /*0d20*/  S2R R8, SR_LANEID ;  /* 0x0000000000087919 */ /* 0x000e220000000000 */
[----:B-----5:R-:W-:Y:S04]  /*0d30*/  SHFL.DOWN PT, R4, R6, 0x1, 0x1f ;  /* 0x08201f0006047f89 */ /* 0x020fe800000e0000 */
[----:B------:R-:W1:Y:S02]  /*0d40*/  SHFL.DOWN PT, R5, R7, 0x1, 0x1f ;  /* 0x08201f0007057f89 */ /* 0x000e6400000e0000 */
[----:B-1----:R-:W-:Y:S01]  /*0d50*/  DSETP.GEU.AND P1, PT, R6, R4, PT ;  /* 0x000000040600722a */ /* 0x002fe20003f2e000 */
[C---:B0-----:R-:W-:Y:S02]  /*0d60*/  ISETP.GT.AND P0, PT, R8.reuse, 0x1e, PT ;  /* 0x0000001e0800780c */ /* 0x041fe40003f04270 */
[----:B------:R-:W-:-:S03]  /*0d70*/  ISETP.NE.AND P2, PT, R8, RZ, PT ;  /* 0x000000ff0800720c */ /* 0x000fc60003f45270 */
[----:B------:R-:W-:Y:S02]  /*0d80*/  FSEL R9, R4, R6, !P1 ;  /* 0x0000000604097208 */ /* 0x000fe40004800000 */
[----:B------:R-:W-:Y:S02]  /*0d90*/  FSEL R5, R5, R7, !P1 ;  /* 0x0000000705057208 */ /* 0x000fe40004800000 */
[----:B------:R-:W-:Y:S02]  /*0da0*/  FSEL R6, R6, R9, P0 ;  /* 0x0000000906067208 */ /* 0x000fe40000000000 */
[----:B------:R-:W-:Y:S02]  /*0db0*/  FSEL R11, R7, R5, P0 ;  /* 0x00000005070b7208 */ /* 0x000fe40000000000 */
[----:B------:R-:W-:Y:S01]  /*0dc0*/  ISETP.GT.AND P0, PT, R8, 0x1d, PT ;  /* 0x0000001d0800780c */ /* 0x000fe20003f04270 */
[----:B------:R-:W-:Y:S01]  /*0dd0*/  SHFL.DOWN PT, R4, R6, 0x2, 0x1f ;  /* 0x08401f0006047f89 */ /* 0x000fe200000e0000 */
[----:B------:R-:W-:Y:S01]  /*0de0*/  @!P2 MOV R2, 0x400 ;  /* 0x000004000002a802 */ /* 0x000fe20000000f00 */
[----:B------:R-:W-:Y:S01]  /*0df0*/  IMAD.MOV.U32 R7, RZ, RZ, R11 ;  /* 0x000000ffff077224 */ /* 0x000fe200078e000b */
[----:B------:R-:W-:Y:S01]  /*0e00*/  @!P2 SHF.R.U32.HI R0, RZ, 0x2, R3 ;  /* 0x00000002ff00a819 */ /* 0x000fe20000011603 */
[----:B------:R-:W0:Y:S03]  /*0e10*/  SHFL.DOWN PT, R5, R11, 0x2, 0x1f ;  /* 0x08401f000b057f89 */ /* 0x000e2600000e0000 */
[----:B------:R-:W-:Y:S01]  /*0e20*/  @!P2 LOP3.LUT R0, R0, 0xf8, RZ, 0xc0, !PT ;  /* 0x000000f80000a812 */ /* 0x000fe200078ec0ff */
[----:B------:R-:W1:Y:S01]  /*0e30*/  @!P2 S2R R9, SR_CgaCtaId ;  /* 0x000000000009a919 */ /* 0x000e620000008800 */
[----:B0-----:R-:W-:-:S06]  /*0e40*/  DSETP.GEU.AND P1, PT, R6, R4, PT ;  /* 0x000000040600722a */ /* 0x001fcc0003f2e000 */
[----:B------:R-:W-:Y:S02]  /*0e50*/  @!P0 FSEL R6, R4, R6, !P1 ;  /* 0x0000000604068208 */ /* 0x000fe40004800000 */
[----:B------:R-:W-:Y:S02]  /*0e60*/  @!P0 FSEL R11, R5, R11, !P1 ;  /* 0x0000000b050b8208 */ /* 0x000fe40004800000 */
[----:B------:R-:W-:Y:S01]  /*0e70*/  ISETP.GT.AND P0, PT, R8, 0x1b, PT ;  /* 0x0000001b0800780c */ /* 0x000fe20003f04270 */
[----:B------:R-:W-:Y:S02]  /*0e80*/  SHFL.DOWN PT, R4, R6, 0x4, 0x1f ;  /* 0x08801f0006047f89 */ /* 0x000fe400000e0000 */
[----:B------:R-:W-:Y:S02]  /*0e90*/  IMAD.MOV.U32 R7, RZ, RZ, R11 ;  /* 0x000000ffff077224 */ /* 0x000fe400078e000b */
[----:B------:R-:W0:Y:S04]  /*0ea0*/  SHFL.DOWN PT, R5, R11, 0x4, 0x1f ;  /* 0x08801f000b057f89 */ /* 0x000e2800000e0000 */
        /* <DEDUP_REMOVED lines=14> */
[----:B0-----:R-:W-:Y:S01]  /*0f90*/  DSETP.GEU.AND P0, PT, R6, R4, PT ;  /* 0x000000040600722a */ /* 0x001fe20003f0e000 */
[----:B-1----:R-:W-:-:S05]  /*0fa0*/  @!P2 LEA R7, R9, R2, 0x18 ;  /* 0x000000020907a211 */ /* 0x002fca00078ec0ff */
[----:B------:R-:W-:Y:S01]  /*0fb0*/  FSEL R4, R4, R6, !P0 ;  /* 0x0000000604047208 */ /* 0x000fe20004000000 */
[----:B------:R-:W-:Y:S01]  /*0fc0*/  @!P2 IMAD.IADD R9, R0, 0x1, R7 ;  /* 0x000000010009a824 */ /* 0x000fe200078e0207 */
[----:B------:R-:W-:Y:S02]  /*0fd0*/  FSEL R5, R5, R11, !P0 ;  /* 0x0000000b05057208 */ /* 0x000fe40004000000 */
[----:B------:R-:W-:Y:S02]  /*0fe0*/  ISETP.NE.AND P0, PT, R3, RZ, PT ;  /* 0x000000ff0300720c */ /* 0x000fe40003f05270 */
[----:B------:R-:W-:Y:S01]  /*0ff0*/  FSEL R6, R6, R4, P1 ;  /* 0x0000000406067208 */ /* 0x000fe20000800000 */
[----:B------:R3:W-:Y:S01]  /*1000*/  @!P2 STS.64 [R9+0x8], R4 ;  /* 0x000008040900a388 */ /* 0x0007e20000000a00 */
[----:B------:R-:W-:Y:S01]  /*1010*/  FSEL R7, R11, R5, P1 ;  /* 0x000000050b077208 */ /* 0x000fe20000800000 */
[----:B------:R-:W-:Y:S08]  /*1020*/  BAR.SYNC.DEFER_BLOCKING 0x0 ;  /* 0x0000000000007b1d */ /* 0x000ff00000010000 */
[----:B------:R-:W-:Y:S05]  /*1030*/  @P0 BRA `(.L_x_17) ;  /* 0x0000004800f40947 */ /* 0x000fea0003800000 */
[----:B------:R-:W0:Y:S01]  /*1040*/  S2UR UR5, SR_CgaCtaId ;  /* 0x00000000000579c3 */ /* 0x000e220000008800 */
[----:B------:R-:W-:Y:S02]  /*1050*/  UMOV UR4, 0x400 ;  /* 0x0000040000047882 */ /* 0x000fe40000000000 */
[----:B0-----:R-:W-:-:S09]  /*1060*/  ULEA UR4, UR5, UR4, 0x18 ;  /* 0x0000000405047291 */ /* 0x001fd2000f8ec0ff */
[----:B---3--:R-:W0:Y:S04]  /*1070*/  LDS.128 R8, [UR4+0x10] ;  /* 0x00001004ff087984 */ /* 0x008e280008000c00 */
[----:B------:R-:W1:Y:S01]  /*1080*/  LDS.128 R12, [UR4+0x20] ;  /* 0x00002004ff0c7984 */ /* 0x000e620008000c00 */
[----:B0-----:R-:W-:-:S06]  /*1090*/  DSETP.GEU.AND P1, PT, R6, R8, PT ;  /* 0x000000080600722a */ /* 0x001fcc0003f2e000 */
[----:B------:R-:W-:Y:S02]  /*10a0*/  FSEL R2, R8, R6, !P1 ;  /* 0x0000000608027208 */ /* 0x000fe40004800000 */
[----:B------:R-:W-:Y:S02]  /*10b0*/  FSEL R3, R9, R7, !P1 ;  /* 0x0000000709037208 */ /* 0x000fe40004800000 */
[----:B------:R-:W0:Y:S04]  /*10c0*/  LDS.128 R4, [UR4+0x30] ;  /* 0x00003004ff047984 */ /* 0x000e280008000c00 */
[----:B------:R-:W-:-:S06]  /*10d0*/  DSETP.GEU.AND P1, PT, R2, R10, PT ;  /* 0x0000000a0200722a */ /* 0x000fcc0003f2e000 */
[----:B------:R-:W-:Y:S02]  /*10e0*/  FSEL R2, R10, R2, !P1 ;  /* 0x000000020a027208 */ /* 0x000fe40004800000 */
[----:B------:R-:W-:-:S06]  /*10f0*/  FSEL R3, R11, R3, !P1 ;  /* 0x000000030b037208 */ /* 0x000fcc0004800000 */
[----:B-1----:R-:W-:-:S06]  /*1100*/  DSETP.GEU.AND P1, PT, R2, R12, PT ;  /* 0x0000000c0200722a */ /* 0x002fcc0003f2e000 */
[----:B------:R-:W-:Y:S02]  /*1110*/  FSEL R8, R12, R2, !P1 ;  /* 0x000000020c087208 */ /* 0x000fe40004800000 */
[----:B------:R-:W-:Y:S02]  /*1120*/  FSEL R9, R13, R3, !P1 ;  /* 0x000000030d097208 */ /* 0x000fe40004800000 */
[----:B------:R-:W1:Y:S04]  /*1130*/  LDS.64 R2, [UR4+0x40] ;  /* 0x00004004ff027984 */ /* 0x000e680008000a00 */
[----:B------:R-:W-:-:S06]  /*1140*/  DSETP.GEU.AND P1, PT, R8, R14, PT ;  /* 0x0000000e0800722a */ /* 0x000fcc0003f2e000 */
[----:B------:R-:W-:Y:S02]  /*1150*/  FSEL R8, R14, R8, !P1 ;  /* 0x000000080e087208 */ /* 0x000fe40004800000 */
[----:B------:R-:W-:-:S06]  /*1160*/  FSEL R9, R15, R9, !P1 ;  /* 0x000000090f097208 */ /* 0x000fcc0004800000 */
[----:B0-----:R-:W-:-:S06]  /*1170*/  DSETP.GEU.AND P1, PT, R8, R4, PT ;  /* 0x000000040800722a */ /* 0x001fcc0003f2e000 */
[----:B------:R-:W-:Y:S02]  /*1180*/  FSEL R4, R4, R8, !P1 ;  /* 0x0000000804047208 */ /* 0x000fe40004800000 */
[----:B------:R-:W-:-:S06]  /*1190*/  FSEL R5, R5, R9, !P1 ;  /* 0x0000000905057208 */ /* 0x000fcc0004800000 */
[----:B------:R-:W-:-:S06]  /*11a0*/  DSETP.GEU.AND P1, PT, R4, R6, PT ;  /* 0x000000060400722a */ /* 0x000fcc0003f2e000 */
[----:B------:R-:W-:Y:S02]  /*11b0*/  FSEL R4, R6, R4, !P1 ;  /* 0x0000000406047208 */ /* 0x000fe40004800000 */
[----:B------:R-:W-:-:S06]  /*11c0*/  FSEL R5, R7, R5, !P1 ;  /* 0x0000000507057208 */ /* 0x000fcc0004800000 */
[----:B-1----:R-:W-:-:S06]  /*11d0*/  DSETP.GEU.AND P1, PT, R4, R2, PT ;  /* 0x000000020400722a */ /* 0x002fcc0003f2e000 */
[----:B------:R-:W-:Y:S02]  /*11e0*/  FSEL R6, R2, R4, !P1 ;  /* 0x0000000402067208 */ /* 0x000fe40004800000 */
[----:B------:R-:W-:Y:S01]  /*11f0*/  FSEL R7, R3, R5, !P1 ;  /* 0x0000000503077208 */ /* 0x000fe20004800000 */
[----:B------:R-:W-:Y:S06]  /*1200*/  BRA `(.L_x_17) ;  /* 0x0000004800807947 */ /* 0x000fec0003800000 */
.L_x_16:
[----:B------:R-:W-:Y:S01]  /*1210*/  LOP3.LUT R0, R3, 0x3e0, RZ, 0xc0, !PT ;  /* 0x000003e003007812 */ /* 0x000fe200078ec0ff */
[----:B------:R-:W0:Y:S03]  /*1220*/  S2R R10, SR_LANEID ;  /* 0x00000000000a7919 */ /* 0x000e260000000000 */
[----:B------:R-:W-:Y:S01]  /*1230*/  LOP3.LUT R9, RZ, R0, RZ, 0x33, !PT ;  /* 0x00000000ff097212 */ /* 0x000fe200078e33ff */
[----:B------:R-:W-:-:S04]  /*1240*/  VIADD R5, R0, 0x20 ;  /* 0x0000002000057836 */ /* 0x000fc80000000000 */
[----:B------:R-:W-:Y:S01]  /*1250*/  IMAD.IADD R9, R9, 0x1, R4 ;  /* 0x0000000109097824 */ /* 0x000fe200078e0204 */
[----:B------:R-:W-:-:S04]  /*1260*/  ISETP.GT.AND P0, PT, R5, R4, PT ;  /* 0x000000040500720c */ /* 0x000fc80003f04270 */
[----:B------:R-:W-:-:S05]  /*1270*/  SEL R5, R9, 0x1f, P0 ;  /* 0x0000001f09057807 */ /* 0x000fca0000000000 */
[----:B-----5:R-:W-:Y:S04]  /*1280*/  SHFL.DOWN PT, R8, R6, 0x1, R5 ;  /* 0x0820000006087989 */ /* 0x020fe800000e0005 */
[----:B------:R-:W1:Y:S01]  /*1290*/  SHFL.DOWN PT, R9, R7, 0x1, R5 ;  /* 0x0820000007097989 */ /* 0x000e6200000e0005 */
[C---:B0-----:R-:W-:Y:S01]  /*12a0*/  ISETP.GE.AND P0, PT, R10.reuse, R5, PT ;  /* 0x000000050a00720c */ /* 0x041fe20003f06270 */
[----:B------:R-:W-:Y:S01]  /*12b0*/  VIADD R0, R10, 0x2 ;  /* 0x000000020a007836 */ /* 0x000fe20000000000 */
[----:B-1----:R-:W-:-:S06]  /*12c0*/  DSETP.GEU.AND P1, PT, R6, R8, PT ;  /* 0x000000080600722a */ /* 0x002fcc0003f2e000 */
[-C--:B------:R-:W-:Y:S02]  /*12d0*/  FSEL R11, R8, R6.reuse, !P1 ;  /* 0x00000006080b7208 */ /* 0x080fe40004800000 */
[-C--:B------:R-:W-:Y:S02]  /*12e0*/  FSEL R9, R9, R7.reuse, !P1 ;  /* 0x0000000709097208 */ /* 0x080fe40004800000 */
[----:B------:R-:W-:Y:S02]  /*12f0*/  FSEL R2, R11, R6, !P0 ;  /* 0x000000060b027208 */ /* 0x000fe40004000000 */
[----:B------:R-:W-:Y:S02]  /*1300*/  FSEL R11, R9, R7, !P0 ;  /* 0x00000007090b7208 */ /* 0x000fe40004000000 */
[----:B------:R-:W-:Y:S01]  /*1310*/  ISETP.GT.AND P0, PT, R0, R5, PT ;  /* 0x000000050000720c */ /* 0x000fe20003f04270 */
[----:B------:R-:W-:Y:S01]  /*1320*/  SHFL.DOWN PT, R8, R2, 0x2, R5 ;  /* 0x0840000002087989 */ /* 0x000fe200000e0005 */
[----:B------:R-:W-:-:S02]  /*1330*/  IMAD.MOV.U32 R6, RZ, RZ, R2 ;  /* 0x000000ffff067224 */ /* 0x000fc400078e0002 */
[----:B------:R-:W-:Y:S01]  /*1340*/  IMAD.MOV.U32 R7, RZ, RZ, R11 ;  /* 0x000000ffff077224 */ /* 0x000fe200078e000b */
[----:B------:R-:W0:Y:S01]  /*1350*/  SHFL.DOWN PT, R9, R11, 0x2, R5 ;  /* 0x084000000b097989 */ /* 0x000e2200000e0005 */
[----:B------:R-:W-:-:S04]  /*1360*/  VIADD R0, R10, 0x4 ;  /* 0x000000040a007836 */ /* 0x000fc80000000000 */
[----:B0-----:R-:W-:-:S06]  /*1370*/  DSETP.GEU.AND P1, PT, R6, R8, PT ;  /* 0x000000080600722a */ /* 0x001fcc0003f2e000 */
[----:B------:R-:W-:Y:S02]  /*1380*/  @!P0 FSEL R2, R8, R2, !P1 ;  /* 0x0000000208028208 */ /* 0x000fe40004800000 */
[----:B------:R-:W-:Y:S02]  /*1390*/  @!P0 FSEL R11, R9, R11, !P1 ;  /* 0x0000000b090b8208 */ /* 0x000fe40004800000 */
[----:B------:R-:W-:Y:S01]  /*13a0*/  ISETP.GT.AND P0, PT, R0, R5, PT ;  /* 0x000000050000720c */ /* 0x000fe20003f04270 */
[----:B------:R-:W-:Y:S01]  /*13b0*/  SHFL.DOWN PT, R6, R2, 0x4, R5 ;  /* 0x0880000002067989 */ /* 0x000fe200000e0005 */
[----:B------:R-:W-:Y:S02]  /*13c0*/  IMAD.MOV.U32 R8, RZ, RZ, R2 ;  /* 0x000000ffff087224 */ /* 0x000fe400078e0002 */
        /* <DEDUP_REMOVED lines=8> */
[----:B------:R-:W-:Y:S01]  /*1450*/  IMAD.MOV.U32 R8, RZ, RZ, R2 ;  /* 0x000000ffff087224 */ /* 0x000fe200078e0002 */
[C---:B------:R-:W-:Y:S01]  /*1460*/  ISETP.NE.AND P0, PT, R10.reuse, RZ, PT ;  /* 0x000000ff0a00720c */ /* 0x040fe20003f05270 */
[----:B------:R-:W-:Y:S01]  /*1470*/  IMAD.MOV.U32 R9, RZ, RZ, R11 ;  /* 0x000000ffff097224 */ /* 0x000fe200078e000b */
[----:B------:R-:W0:Y:S01]  /*1480*/  SHFL.DOWN PT, R7, R11, 0x8, R5 ;  /* 0x090000000b077989 */ /* 0x000e2200000e0005 */
[----:B------:R-:W-:-:S10]  /*1490*/  VIADD R0, R10, 0x10 ;  /* 0x000000100a007836 */ /* 0x000fd40000000000 */
[----:B------:R-:W1:Y:S01]  /*14a0*/  @!P0 S2R R13, SR_CgaCtaId ;  /* 0x00000000000d8919 */ /* 0x000e620000008800 */
[----:B0-----:R-:W-:-:S06]  /*14b0*/  DSETP.GEU.AND P2, PT, R8, R6, PT ;  /* 0x000000060800722a */ /* 0x001fcc0003f4e000 */
[----:B------:R-:W-:Y:S02]  /*14c0*/  @!P1 FSEL R2, R6, R2, !P2 ;  /* 0x0000000206029208 */ /* 0x000fe40005000000 */
[----:B------:R-:W-:Y:S02]  /*14d0*/  @!P1 FSEL R11, R7, R11, !P2 ;  /* 0x0000000b070b9208 */ /* 0x000fe40005000000 */
[----:B------:R-:W-:Y:S01]  /*14e0*/  ISETP.GT.AND P1, PT, R0, R5, PT ;  /* 0x000000050000720c */ /* 0x000fe20003f24270 */
[----:B------:R-:W-:Y:S01]  /*14f0*/  SHFL.DOWN PT, R6, R2, 0x10, R5 ;  /* 0x0a00000002067989 */ /* 0x000fe200000e0005 */
[----:B------:R-:W-:Y:S01]  /*1500*/  IMAD.MOV.U32 R8, RZ, RZ, R2 ;  /* 0x000000ffff087224 */ /* 0x000fe200078e0002 */
[----:B------:R-:W-:Y:S01]  /*1510*/  @!P0 SHF.R.U32.HI R0, RZ, 0x2, R3 ;  /* 0x00000002ff008819 */ /* 0x000fe20000011603 */
[----:B------:R-:W-:Y:S01]  /*1520*/  IMAD.MOV.U32 R9, RZ, RZ, R11 ;  /* 0x000000ffff097224 */ /* 0x000fe200078e000b */
[----:B------:R-:W0:Y:S02]  /*1530*/  SHFL.DOWN PT, R7, R11, 0x10, R5 ;  /* 0x0a0000000b077989 */ /* 0x000e2400000e0005 */
[----:B------:R-:W-:-:S03]  /*1540*/  @!P0 LOP3.LUT R0, R0, 0xf8, RZ, 0xc0, !PT ;  /* 0x000000f800008812 */ /* 0x000fc600078ec0ff */
[----:B0-----:R-:W-:Y:S01]  /*1550*/  DSETP.GEU.AND P2, PT, R8, R6, PT ;  /* 0x000000060800722a */ /* 0x001fe20003f4e000 */
[----:B------:R-:W-:-:S04]  /*1560*/  @!P0 MOV R8, 0x400 ;  /* 0x0000040000088802 */ /* 0x000fc80000000f00 */
[----:B-1----:R-:W-:Y:S02]  /*1570*/  @!P0 LEA R13, R13, R8, 0x18 ;  /* 0x000000080d0d8211 */ /* 0x002fe400078ec0ff */
[----:B------:R-:W-:Y:S02]  /*1580*/  @!P1 FSEL R2, R6, R2, !P2 ;  /* 0x0000000206029208 */ /* 0x000fe40005000000 */
[----:B------:R-:W-:Y:S01]  /*1590*/  @!P1 FSEL R11, R7, R11, !P2 ;  /* 0x0000000b070b9208 */ /* 0x000fe20005000000 */
[----:B------:R-:W-:Y:S02]  /*15a0*/  @!P0 IMAD.IADD R13, R0, 0x1, R13 ;  /* 0x00000001000d8824 */ /* 0x000fe400078e020d */
[----:B------:R-:W-:Y:S02]  /*15b0*/  IMAD.MOV.U32 R6, RZ, RZ, R2 ;  /* 0x000000ffff067224 */ /* 0x000fe400078e0002 */
[----:B------:R-:W-:-:S05]  /*15c0*/  IMAD.MOV.U32 R7, RZ, RZ, R11 ;  /* 0x000000ffff077224 */ /* 0x000fca00078e000b */
[----:B------:R3:W-:Y:S01]  /*15d0*/  @!P0 STS.64 [R13+0x8], R6 ;  /* 0x000008060d008388 */ /* 0x0007e20000000a00 */
[----:B------:R-:W-:Y:S01]  /*15e0*/  BAR.SYNC.DEFER_BLOCKING 0x0 ;  /* 0x0000000000007b1d */ /* 0x000fe20000010000 */
[----:B------:R-:W-:-:S13]  /*15f0*/  ISETP.NE.AND P0, PT, R3, RZ, PT ;  /* 0x000000ff0300720c */ /* 0x000fda0003f05270 */
[----:B---3--:R-:W-:Y:S05]  /*1600*/  @P0 BRA `(.L_x_17) ;  /* 0x0000004400800947 */ /* 0x008fea0003800000 */
[----:B------:R-:W0:Y:S01]  /*1610*/  S2UR UR5, SR_CgaCtaId ;  /* 0x00000000000579c3 */ /* 0x000e220000008800 */
[----:B------:R-:W-:Y:S01]  /*1620*/  UMOV UR4, 0x400 ;  /* 0x0000040000047882 */ /* 0x000fe20000000000 */
[----:B------:R-:W-:Y:S01]  /*1630*/  ISETP.GT.AND P2, PT, R4, 0x20, PT ;  /* 0x000000200400780c */ /* 0x000fe20003f44270 */
[----:B0-----:R-:W-:-:S09]  /*1640*/  ULEA UR4, UR5, UR4, 0x18 ;  /* 0x0000000405047291 */ /* 0x001fd2000f8ec0ff */
[----:B------:R-:W0:Y:S04]  /*1650*/  LDS.128 R16, [UR4+0x10] ;  /* 0x00001004ff107984 */ /* 0x000e280008000c00 */
[----:B------:R-:W1:Y:S04]  /*1660*/  LDS.128 R12, [UR4+0x20] ;  /* 0x00002004ff0c7984 */ /* 0x000e680008000c00 */
[----:B------:R-:W2:Y:S01]  /*1670*/  LDS.128 R8, [UR4+0x30] ;  /* 0x00003004ff087984 */ /* 0x000ea20008000c00 */
[----:B0-----:R-:W-:-:S06]  /*1680*/  DSETP.GEU.AND P1, PT, R6, R16, PT ;  /* 0x000000100600722a */ /* 0x001fcc0003f2e000 */
[-C--:B------:R-:W-:Y:S02]  /*1690*/  FSEL R3, R16, R6.reuse, !P1 ;  /* 0x0000000610037208 */ /* 0x080fe40004800000 */
[-C--:B------:R-:W-:Y:S02]  /*16a0*/  FSEL R17, R17, R7.reuse, !P1 ;  /* 0x0000000711117208 */ /* 0x080fe40004800000 */
[----:B------:R-:W-:Y:S02]  /*16b0*/  FSEL R6, R3, R6, P2 ;  /* 0x0000000603067208 */ /* 0x000fe40001000000 */
[----:B------:R-:W-:Y:S02]  /*16c0*/  FSEL R7, R17, R7, P2 ;  /* 0x0000000711077208 */ /* 0x000fe40001000000 */
[C---:B------:R-:W-:Y:S01]  /*16d0*/  ISETP.GT.AND P1, PT, R4.reuse, 0x40, PT ;  /* 0x000000400400780c */ /* 0x040fe20003f24270 */
[----:B------:R-:W-:Y:S01]  /*16e0*/  IMAD.MOV.U32 R2, RZ, RZ, R6 ;  /* 0x000000ffff027224 */ /* 0x000fe200078e0006 */
[----:B------:R-:W-:Y:S01]  /*16f0*/  ISETP.GT.AND P2, PT, R4, 0x60, PT ;  /* 0x000000600400780c */ /* 0x000fe20003f44270 */
[----:B------:R-:W-:-:S06]  /*1700*/  IMAD.MOV.U32 R3, RZ, RZ, R7 ;  /* 0x000000ffff037224 */ /* 0x000fcc00078e0007 */
[----:B------:R-:W-:-:S06]  /*1710*/  DSETP.GEU.AND P3, PT, R2, R18, PT ;  /* 0x000000120200722a */ /* 0x000fcc0003f6e000 */
[----:B------:R-:W-:Y:S02]  /*1720*/  @P1 FSEL R6, R18, R6, !P3 ;  /* 0x0000000612061208 */ /* 0x000fe40005800000 */
[----:B------:R-:W-:Y:S02]  /*1730*/  @P1 FSEL R7, R19, R7, !P3 ;  /* 0x0000000713071208 */ /* 0x000fe40005800000 */
[----:B------:R-:W-:Y:S01]  /*1740*/  ISETP.GT.AND P1, PT, R4, 0x80, PT ;  /* 0x000000800400780c */ /* 0x000fe20003f24270 */
[----:B------:R-:W-:Y:S02]  /*1750*/  IMAD.MOV.U32 R2, RZ, RZ, R6 ;  /* 0x000000ffff027224 */ /* 0x000fe400078e0006 */
[----:B------:R-:W-:-:S06]  /*1760*/  IMAD.MOV.U32 R3, RZ, RZ, R7 ;  /* 0x000000ffff037224 */ /* 0x000fcc00078e0007 */
[----:B-1----:R-:W-:Y:S01]  /*1770*/  DSETP.GEU.AND P3, PT, R2, R12, PT ;  /* 0x0000000c0200722a */ /* 0x002fe20003f6e000 */
[----:B------:R-:W0:Y:S05]  /*1780*/  LDS.64 R2, [UR4+0x40] ;  /* 0x00004004ff027984 */ /* 0x000e2a0008000a00 */
[----:B------:R-:W-:Y:S02]  /*1790*/  @P2 FSEL R6, R12, R6, !P3 ;  /* 0x000000060c062208 */ /* 0x000fe40005800000 */
[----:B------:R-:W-:Y:S02]  /*17a0*/  @P2 FSEL R7, R13, R7, !P3 ;  /* 0x000000070d072208 */ /* 0x000fe40005800000 */
[----:B------:R-:W-:-:S04]  /*17b0*/  ISETP.GT.AND P2, PT, R4, 0xa0, PT ;  /* 0x000000a00400780c */ /* 0x000fc80003f44270 */
[----:B------:R-:W-:-:S06]  /*17c0*/  DSETP.GEU.AND P3, PT, R6, R14, PT ;  /* 0x0000000e0600722a */ /* 0x000fcc0003f6e000 */
[----:B------:R-:W-:Y:S02]  /*17d0*/  @P1 FSEL R6, R14, R6, !P3 ;  /* 0x000000060e061208 */ /* 0x000fe40005800000 */
[----:B------:R-:W-:Y:S02]  /*17e0*/  @P1 FSEL R7, R15, R7, !P3 ;  /* 0x000000070f071208 */ /* 0x000fe40005800000 */
[----:B------:R-:W-:-:S04]  /*17f0*/  ISETP.GT.AND P1, PT, R4, 0xc0, PT ;  /* 0x000000c00400780c */ /* 0x000fc80003f24270 */
[----:B--2---:R-:W-:-:S06]  /*1800*/  DSETP.GEU.AND P3, PT, R6, R8, PT ;  /* 0x000000080600722a */ /* 0x004fcc0003f6e000 */
[----:B------:R-:W-:Y:S02]  /*1810*/  @P2 FSEL R6, R8, R6, !P3 ;  /* 0x0000000608062208 */ /* 0x000fe40005800000 */
[----:B------:R-:W-:Y:S02]  /*1820*/  @P2 FSEL R7, R9, R7, !P3 ;  /* 0x0000000709072208 */ /* 0x000fe40005800000 */
[----:B------:R-:W-:-:S04]  /*1830*/  ISETP.GT.AND P2, PT, R4, 0xe0, PT ;  /* 0x000000e00400780c */ /* 0x000fc80003f44270 */
[----:B------:R-:W-:-:S06]  /*1840*/  DSETP.GEU.AND P3, PT, R6, R10, PT ;  /* 0x0000000a0600722a */ /* 0x000fcc0003f6e000 */
[----:B------:R-:W-:Y:S02]  /*1850*/  @P1 FSEL R6, R10, R6, !P3 ;  /* 0x000000060a061208 */ /* 0x000fe40005800000 */
[----:B------:R-:W-:-:S03]  /*1860*/  @P1 FSEL R7, R11, R7, !P3 ;  /* 0x000000070b071208 */ /* 0x000fc60005800000 */
[----:B------:R-:W-:Y:S02]  /*1870*/  IMAD.MOV.U32 R4, RZ, RZ, R6 ;  /* 0x000000ffff047224 */ /* 0x000fe400078e0006 */
[----:B------:R-:W-:-:S06]  /*1880*/  IMAD.MOV.U32 R5, RZ, RZ, R7 ;  /* 0x000000ffff057224 */ /* 0x000fcc00078e0007 */
[----:B0-----:R-:W-:-:S06]  /*1890*/  DSETP.GEU.AND P1, PT, R4, R2, PT ;  /* 0x000000020400722a */ /* 0x001fcc0003f2e000 */
[----:B------:R-:W-:Y:S02]  /*18a0*/  @P2 FSEL R6, R2, R6, !P1 ;  /* 0x0000000602062208 */ /* 0x000fe40004800000 */
[----:B------:R-:W-:Y:S01]  /*18b0*/  @P2 FSEL R7, R3, R7, !P1 ;  /* 0x0000000703072208 */ /* 0x000fe20004800000 */
[----:B------:R-:W-:Y:S06]  /*18c0*/  BRA `(.L_x_17) ;  /* 0x0000004000d07947 */ /* 0x000fec0003800000 */
.L_x_3:
[----:B------:R-:W0:Y:S01]  /*18d0*/  S2R R0, SR_TID.X ;  /* 0x0000000000007919 */ /* 0x000e220000002100 */
[----:B------:R-:W1:Y:S02]  /*18e0*/  LDCU.64 UR4, c[0x0][0x380] ;  /* 0x00007000ff0477ac */ /* 0x000e640008000a00 */
[----:B-1----:R-:W-:Y:S02]  /*18f0*/  IMAD.U32 R2, RZ, RZ, UR4 ;  /* 0x00000004ff027e24 */ /* 0x002fe4000f8e00ff */
[----:B------:R-:W-:Y:S02]  /*1900*/  IMAD.U32 R3, RZ, RZ, UR5 ;  /* 0x00000005ff037e24 */ /* 0x000fe4000f8e00ff */
[----:B0-----:R-:W-:-:S04]  /*1910*/  IMAD.SHL.U32 R5, R0, 0x4, RZ ;  /* 0x0000000400057824 */ /* 0x001fc800078e00ff */
[----:B------:R-:W-:-:S05]  /*1920*/  IMAD.WIDE.U32 R6, R5, 0x8, R2 ;  /* 0x0000000805067825 */ /* 0x000fca00078e0002 */
[----:B------:R-:W2:Y:S04]  /*1930*/  LDG.E.128.CONSTANT R20, desc[UR6][R6.64] ;  /* 0x0000000606147981 */ /* 0x000ea8000c1e9d00 */
[----:B------:R-:W3:Y:S04]  /*1940*/  LDG.E.128.CONSTANT R12, desc[UR6][R6.64+0x10] ;  /* 0x00001006060c7981 */ /* 0x000ee8000c1e9d00 */
[----:B------:R-:W4:Y:S04]  /*1950*/  LDG.E.128.CONSTANT R8, desc[UR6][R6.64+0x2000] ;  /* 0x0020000606087981 */ /* 0x000f28000c1e9d00 */
[----:B------:R0:W5:Y:S01]  /*1960*/  LDG.E.128.CONSTANT R16, desc[UR6][R6.64+0x2010] ;  /* 0x0020100606107981 */ /* 0x000162000c1e9d00 */
[----:B------:R-:W-:Y:S01]  /*1970*/  ISETP.GE.U32.AND P1, PT, R4, 0x1000, PT ;  /* 0x000010000400780c */ /* 0x000fe20003f26070 */
[----:B------:R-:W-:Y:S01]  /*1980*/  UMOV UR4, 0x800 ;  /* 0x0000080000047882 */ /* 0x000fe20000000000 */
[----:B--2---:R-:W-:-:S06]  /*1990*/  DSETP.GEU.AND P0, PT, R20, R22, PT ;  /* 0x000000161400722a */ /* 0x004fcc0003f0e000 */
[----:B------:R-:W-:Y:S02]  /*19a0*/  FSEL R20, R22, R20, !P0 ;  /* 0x0000001416147208 */ /* 0x000fe40004000000 */
[----:B------:R-:W-:-:S06]  /*19b0*/  FSEL R21, R23, R21, !P0 ;  /* 0x0000001517157208 */ /* 0x000fcc0004000000 */
[----:B---3--:R-:W-:-:S06]  /*19c0*/  DSETP.GEU.AND P0, PT, R20, R12, PT ;  /* 0x0000000c1400722a */ /* 0x008fcc0003f0e000 */
[----:B------:R-:W-:Y:S02]  /*19d0*/  FSEL R12, R12, R20, !P0 ;  /* 0x000000140c0c7208 */ /* 0x000fe40004000000 */
[----:B------:R-:W-:-:S06]  /*19e0*/  FSEL R13, R13, R21, !P0 ;  /* 0x000000150d0d7208 */ /* 0x000fcc0004000000 */
[----:B------:R-:W-:-:S06]  /*19f0*/  DSETP.GEU.AND P0, PT, R12, R14, PT ;  /* 0x0000000e0c00722a */ /* 0x000fcc0003f0e000 */
[----:B------:R-:W-:Y:S02]  /*1a00*/  FSEL R12, R14, R12, !P0 ;  /* 0x0000000c0e0c7208 */ /* 0x000fe40004000000 */
[----:B------:R-:W-:-:S06]  /*1a10*/  FSEL R13, R15, R13, !P0 ;  /* 0x0000000d0f0d7208 */ /* 0x000fcc0004000000 */
[----:B----4-:R-:W-:-:S06]  /*1a20*/  DSETP.GEU.AND P0, PT, R12, R8, PT ;  /* 0x000000080c00722a */ /* 0x010fcc0003f0e000 */
[----:B0-----:R-:W-:Y:S02]  /*1a30*/  FSEL R6, R8, R12, !P0 ;  /* 0x0000000c08067208 */ /* 0x001fe40004000000 */
[----:B------:R-:W-:-:S06]  /*1a40*/  FSEL R7, R9, R13, !P0 ;  /* 0x0000000d09077208 */ /* 0x000fcc0004000000 */
[----:B------:R-:W-:-:S06]  /*1a50*/  DSETP.GEU.AND P0, PT, R6, R10, PT ;  /* 0x0000000a0600722a */ /* 0x000fcc0003f0e000 */
[----:B------:R-:W-:Y:S02]  /*1a60*/  FSEL R6, R10, R6, !P0 ;  /* 0x000000060a067208 */ /* 0x000fe40004000000 */
[----:B------:R-:W-:-:S06]  /*1a70*/  FSEL R7, R11, R7, !P0 ;  /* 0x000000070b077208 */ /* 0x000fcc0004000000 */
[----:B-----5:R-:W-:-:S06]  /*1a80*/  DSETP.GEU.AND P0, PT, R6, R16, PT ;  /* 0x000000100600722a */ /* 0x020fcc0003f0e000 */
[----:B------:R-:W-:Y:S02]  /*1a90*/  FSEL R6, R16, R6, !P0 ;  /* 0x0000000610067208 */ /* 0x000fe40004000000 */
[----:B------:R-:W-:-:S06]  /*1aa0*/  FSEL R7, R17, R7, !P0 ;  /* 0x0000000711077208 */ /* 0x000fcc0004000000 */
[----:B------:R-:W-:-:S06]  /*1ab0*/  DSETP.GEU.AND P0, PT, R6, R18, PT ;  /* 0x000000120600722a */ /* 0x000fcc0003f0e000 */
[----:B------:R-:W-:Y:S02]  /*1ac0*/  FSEL R6, R18, R6, !P0 ;  /* 0x0000000612067208 */ /* 0x000fe40004000000 */
[----:B------:R-:W-:Y:S01]  /*1ad0*/  FSEL R7, R19, R7, !P0 ;  /* 0x0000000713077208 */ /* 0x000fe20004000000 */
[----:B------:R-:W-:Y:S06]  /*1ae0*/  @!P1 BRA `(.L_x_18) ;  /* 0x0000000000a49947 */ /* 0x000fec0003800000 */
[----:B------:R-:W0:Y:S01]  /*1af0*/  LDC R24, c[0x0][0x390] ;  /* 0x0000e400ff187b82 */ /* 0x000e220000000800 */
[----:B------:R-:W-:Y:S01]  /*1b00*/  VIADD R25, R4, 0xfffff800 ;  /* 0xfffff80004197836 */ /* 0x000fe20000000000 */
[----:B------:R-:W-:-:S06]  /*1b10*/  UMOV UR4, 0x800 ;  /* 0x0000080000047882 */ /* 0x000fcc0000000000 */
[----:B------:R-:W1:Y:S02]  /*1b20*/  LDC.64 R2, c[0x0][0x380] ;  /* 0x0000e000ff027b82 */ /* 0x000e640000000a00 */
.L_x_20:
[----:B------:R-:W-:-:S04]  /*1b30*/  VIADD R27, R5, UR4 ;  /* 0x00000004051b7c36 */ /* 0x000fc80008000000 */
[----:B-1----:R-:W-:-:S05]  /*1b40*/  IMAD.WIDE.U32 R26, R27, 0x8, R2 ;  /* 0x000000081b1a7825 */ /* 0x002fca00078e0002 */
[----:B------:R-:W2:Y:S04]  /*1b50*/  LDG.E.128.CONSTANT R12, desc[UR6][R26.64] ;  /* 0x000000061a0c7981 */ /* 0x000ea8000c1e9d00 */
[----:B------:R-:W3:Y:S04]  /*1b60*/  LDG.E.128.CONSTANT R16, desc[UR6][R26.64+0x10] ;  /* 0x000010061a107981 */ /* 0x000ee8000c1e9d00 */
[----:B------:R-:W4:Y:S04]  /*1b70*/  LDG.E.128.CONSTANT R20, desc[UR6][R26.64+0x2000] ;  /* 0x002000061a147981 */ /* 0x000f28000c1e9d00 */
[----:B------:R-:W5:Y:S01]  /*1b80*/  LDG.E.128.CONSTANT R8, desc[UR6][R26.64+0x2010] ;  /* 0x002010061a087981 */ /* 0x000f62000c1e9d00 */
[----:B0-----:R-:W-:Y:S01]  /*1b90*/  IMAD.MOV.U32 R4, RZ, RZ, R24 ;  /* 0x000000ffff047224 */ /* 0x001fe200078e0018 */
[----:B--2---:R-:W-:-:S06]  /*1ba0*/  DSETP.GEU.AND P0, PT, R6, R12, PT ;  /* 0x0000000c0600722a */ /* 0x004fcc0003f0e000 */
[----:B------:R-:W-:Y:S02]  /*1bb0*/  FSEL R6, R12, R6, !P0 ;  /* 0x000000060c067208 */ /* 0x000fe40004000000 */
[----:B------:R-:W-:-:S06]  /*1bc0*/  FSEL R7, R13, R7, !P0 ;  /* 0x000000070d077208 */ /* 0x000fcc0004000000 */
[----:B------:R-:W-:-:S06]  /*1bd0*/  DSETP.GEU.AND P0, PT, R6, R14, PT ;  /* 0x0000000e0600722a */ /* 0x000fcc0003f0e000 */
        /* <DEDUP_REMOVED lines=14> */
[----:B-----5:R-:W-:-:S06]  /*1cc0*/  DSETP.GEU.AND P0, PT, R6, R8, PT ;  /* 0x000000080600722a */ /* 0x020fcc0003f0e000 */
[----:B------:R-:W-:Y:S01]  /*1cd0*/  FSEL R6, R8, R6, !P0 ;  /* 0x0000000608067208 */ /* 0x000fe20004000000 */
[----:B------:R-:W-:Y:S01]  /*1ce0*/  VIADD R8, R4, -UR4 ;  /* 0x8000000404087c36 */ /* 0x000fe20008000000 */
[----:B------:R-:W-:-:S04]  /*1cf0*/  FSEL R7, R9, R7, !P0 ;  /* 0x0000000709077208 */ /* 0x000fc80004000000 */
[----:B------:R-:W-:Y:S02]  /*1d00*/  ISETP.GE.AND P1, PT, R8, 0x800, PT ;  /* 0x000008000800780c */ /* 0x000fe40003f26270 */
[----:B------:R-:W-:-:S06]  /*1d10*/  DSETP.GEU.AND P0, PT, R6, R10, PT ;  /* 0x0000000a0600722a */ /* 0x000fcc0003f0e000 */
[----:B------:R-:W-:Y:S02]  /*1d20*/  FSEL R6, R10, R6, !P0 ;  /* 0x000000060a067208 */ /* 0x000fe40004000000 */
[----:B------:R-:W-:-:S03]  /*1d30*/  FSEL R7, R11, R7, !P0 ;  /* 0x000000070b077208 */ /* 0x000fc60004000000 */
[----:B------:R-:W-:Y:S05]  /*1d40*/  @!P1 BRA `(.L_x_19) ;  /* 0x0000000c00009947 */ /* 0x000fea0003800000 */
[----:B------:R-:W-:-:S06]  /*1d50*/  UIADD3 UR4, UPT, UPT, UR4, 0x800, URZ ;  /* 0x0000080004047890 */ /* 0x000fcc000fffe0ff */
[----:B------:R-:W-:-:S13]  /*1d60*/  ISETP.LT.AND P0, PT, R25, UR4, PT ;  /* 0x0000000419007c0c */ /* 0x000fda000bf01270 */
[----:B------:R-:W-:Y:S05]  /*1d70*/  @!P0 BRA `(.L_x_20) ;  /* 0xfffffffc006c8947 */ /* 0x000fea000383ffff */
.L_x_18:
[----:B------:R-:W-:-:S13]  /*1d80*/  ISETP.LE.AND P0, PT, R4, UR4, PT ;  /* 0x0000000404007c0c */ /* 0x000fda000bf03270 */
[----:B------:R-:W-:Y:S05]  /*1d90*/  @P0 BRA `(.L_x_19) ;  /* 0x0000000800ec0947 */ /* 0x000fea0003800000 */
[----:B------:R-:W-:Y:S01]  /*1da0*/  VIADD R41, R4, -UR4 ;  /* 0x8000000404297c36 */ /* 0x000fe20008000000 */
[----:B------:R-:W-:Y:S04]  /*1db0*/  BSSY.RECONVERGENT B1, `(.L_x_19) ;  /* 0x00000b9000017945 */ /* 0x000fe80003800200 */
[----:B------:R-:W-:-:S13]  /*1dc0*/  ISETP.GE.AND P0, PT, R0, R41, PT ;  /* 0x000000290000720c */ /* 0x000fda0003f06270 */
[----:B------:R-:W-:Y:S05]  /*1dd0*/  @P0 BRA `(.L_x_21) ;  /* 0x0000000800d80947 */ /* 0x000fea0003800000 */
[----:B------:R-:W-:Y:S01]  /*1de0*/  LOP3.LUT R5, RZ, R0, RZ, 0x33, !PT ;  /* 0x00000000ff057212 */ /* 0x000fe200078e33ff */
[----:B------:R-:W-:Y:S01]  /*1df0*/  BSSY.RECONVERGENT B2, `(.L_x_22) ;  /* 0x0000016000027945 */ /* 0x000fe20003800200 */
[----:B------:R-:W-:Y:S02]  /*1e00*/  IMAD.MOV.U32 R40, RZ, RZ, R0 ;  /* 0x000000ffff287224 */ /* 0x000fe400078e0000 */
[----:B------:R-:W-:-:S04]  /*1e10*/  IADD3 R4, PT, PT, R4, -UR4, R5 ;  /* 0x8000000404047c10 */ /* 0x000fc8000fffe005 */
[C---:B------:R-:W-:Y:S02]  /*1e20*/  LOP3.LUT R5, R4.reuse, 0x300, RZ, 0xc0, !PT ;  /* 0x0000030004057812 */ /* 0x040fe400078ec0ff */
[----:B------:R-:W-:Y:S02]  /*1e30*/  ISETP.GE.U32.AND P2, PT, R4, 0x300, PT ;  /* 0x000003000400780c */ /* 0x000fe40003f46070 */
[----:B------:R-:W-:-:S13]  /*1e40*/  ISETP.NE.AND P0, PT, R5, 0x300, PT ;  /* 0x000003000500780c */ /* 0x000fda0003f05270 */
[----:B------:R-:W-:Y:S05]  /*1e50*/  @!P0 BRA `(.L_x_23) ;  /* 0x00000000003c8947 */ /* 0x000fea0003800000 */
[----:B------:R-:W-:Y:S01]  /*1e60*/  LEA.HI R4, R4, 0x1, RZ, 0x18 ;  /* 0x0000000104047811 */ /* 0x000fe200078fc0ff */
[----:B------:R-:W-:Y:S02]  /*1e70*/  VIADD R9, R0, UR4 ;  /* 0x0000000400097c36 */ /* 0x000fe40008000000 */
[----:B------:R-:W-:Y:S01]  /*1e80*/  IMAD.MOV.U32 R40, RZ, RZ, R0 ;  /* 0x000000ffff287224 */ /* 0x000fe200078e0000 */
[----:B------:R-:W-:-:S05]  /*1e90*/  LOP3.LUT R4, R4, 0x3, RZ, 0xc0, !PT ;  /* 0x0000000304047812 */ /* 0x000fca00078ec0ff */
[----:B------:R-:W-:-:S07]  /*1ea0*/  IMAD.MOV R8, RZ, RZ, -R4 ;  /* 0x000000ffff087224 */ /* 0x000fce00078e0a04 */
.L_x_24:
[----:B------:R-:W-:-:S06]  /*1eb0*/  IMAD.WIDE.U32 R4, R9, 0x8, R2 ;  /* 0x0000000809047825 */ /* 0x000fcc00078e0002 */
[----:B------:R-:W2:Y:S01]  /*1ec0*/  LDG.E.64.CONSTANT R4, desc[UR6][R4.64] ;  /* 0x0000000604047981 */ /* 0x000ea2000c1e9b00 */
[----:B------:R-:W-:Y:S02]  /*1ed0*/  VIADD R8, R8, 0x1 ;  /* 0x0000000108087836 */ /* 0x000fe40000000000 */
[----:B------:R-:W-:Y:S02]  /*1ee0*/  VIADD R40, R40, 0x100 ;  /* 0x0000010028287836 */ /* 0x000fe40000000000 */
[----:B------:R-:W-:Y:S01]  /*1ef0*/  VIADD R9, R9, 0x100 ;  /* 0x0000010009097836 */ /* 0x000fe20000000000 */
[----:B------:R-:W-:Y:S01]  /*1f00*/  ISETP.NE.AND P1, PT, R8, RZ, PT ;  /* 0x000000ff0800720c */ /* 0x000fe20003f25270 */
[----:B--2---:R-:W-:-:S06]  /*1f10*/  DSETP.GEU.AND P0, PT, R6, R4, PT ;  /* 0x000000040600722a */ /* 0x004fcc0003f0e000 */
[----:B------:R-:W-:Y:S02]  /*1f20*/  FSEL R6, R4, R6, !P0 ;  /* 0x0000000604067208 */ /* 0x000fe40004000000 */
[----:B------:R-:W-:-:S04]  /*1f30*/  FSEL R7, R5, R7, !P0 ;  /* 0x0000000705077208 */ /* 0x000fc80004000000 */
[----:B------:R-:W-:Y:S05]  /*1f40*/  @P1 BRA `(.L_x_24) ;  /* 0xfffffffc00d81947 */ /* 0x000fea000383ffff */
.L_x_23:
[----:B------:R-:W-:Y:S05]  /*1f50*/  BSYNC.RECONVERGENT B2 ;  /* 0x0000000000027941 */ /* 0x000fea0003800200 */
.L_x_22:
[----:B------:R-:W-:Y:S05]  /*1f60*/  @!P2 BRA `(.L_x_21) ;  /* 0x000000080074a947 */ /* 0x000fea0003800000 */
[----:B------:R-:W0:Y:S01]  /*1f70*/  LDCU.64 UR8, c[0x0][0x380] ;  /* 0x00007000ff0877ac */ /* 0x000e220008000a00 */
[----:B------:R-:W-:Y:S01]  /*1f80*/  IMAD.IADD R9, R41, 0x1, -R40 ;  /* 0x0000000129097824 */ /* 0x000fe200078e0a28 */
[C---:B------:R-:W-:Y:S01]  /*1f90*/  IADD3 R5, P0, PT, R40.reuse, UR4, RZ ;  /* 0x0000000428057c10 */ /* 0x040fe2000ff1e0ff */
[----:B------:R-:W-:Y:S01]  /*1fa0*/  BSSY.RECONVERGENT B2, `(.L_x_25) ;  /* 0x0000059000027945 */ /* 0x000fe20003800200 */
[----:B------:R-:W-:Y:S02]  /*1fb0*/  VIADD R43, R40, UR4 ;  /* 0x00000004282b7c36 */ /* 0x000fe40008000000 */
[----:B------:R-:W-:Y:S01]  /*1fc0*/  ISETP.GT.AND P1, PT, R9, 0xc00, PT ;  /* 0x00000c000900780c */ /* 0x000fe20003f24270 */
[----:B------:R-:W-:Y:S01]  /*1fd0*/  IMAD.X R8, RZ, RZ, RZ, P0 ;  /* 0x000000ffff087224 */ /* 0x000fe200000e06ff */
[----:B0-----:R-:W-:-:S04]  /*1fe0*/  LEA R4, P0, R5, UR8, 0x3 ;  /* 0x0000000805047c11 */ /* 0x001fc8000f8018ff */
[----:B------:R-:W-:Y:S02]  /*1ff0*/  LEA.HI.X R5, R5, UR9, R8, 0x3, P0 ;  /* 0x0000000905057c11 */ /* 0x000fe400080f1c08 */
[----:B------:R-:W-:-:S05]  /*2000*/  IADD3 R4, P0, PT, R4, 0x1000, RZ ;  /* 0x0000100004047810 */ /* 0x000fca0007f1e0ff */
[----:B------:R-:W-:Y:S01]  /*2010*/  IMAD.X R5, RZ, RZ, R5, P0 ;  /* 0x000000ffff057224 */ /* 0x000fe200000e0605 */
[----:B------:R-:W-:Y:S01]  /*2020*/  PLOP3.LUT P0, PT, PT, PT, PT, 0x80, 0x8 ;  /* 0x000000000008781c */ /* 0x000fe20003f0f070 */
[----:B------:R-:W-:-:S12]  /*2030*/  @!P1 BRA `(.L_x_26) ;  /* 0x00000004003c9947 */ /* 0x000fd80003800000 */
[----:B------:R-:W-:Y:S01]  /*2040*/  PLOP3.LUT P0, PT, PT, PT, PT, 0x8, 0x80 ;  /* 0x000000000080781c */ /* 0x000fe20003f0e170 */
[----:B------:R-:W-:-:S12]  /*2050*/  VIADD R45, R41, 0xfffff400 ;  /* 0xfffff400292d7836 */ /* 0x000fd80000000000 */
.L_x_27:
[C---:B------:R-:W-:Y:S01]  /*2060*/  IMAD.WIDE.U32 R38, R43.reuse, 0x8, R2 ;  /* 0x000000082b267825 */ /* 0x040fe200078e0002 */
[----:B------:R-:W2:Y:S04]  /*2070*/  LDG.E.64.CONSTANT R8, desc[UR6][R4.64+-0x800] ;  /* 0xfff8000604087981 */ /* 0x000ea8000c1e9b00 */
[----:B------:R-:W3:Y:S04]  /*2080*/  LDG.E.64.CONSTANT R10, desc[UR6][R4.64] ;  /* 0x00000006040a7981 */ /* 0x000ee8000c1e9b00 */
[----:B------:R-:W4:Y:S01]  /*2090*/  LDG.E.64.CONSTANT R38, desc[UR6][R38.64] ;  /* 0x0000000626267981 */ /* 0x000f22000c1e9b00 */
[----:B------:R-:W-:-:S03]  /*20a0*/  VIADD R15, R43, 0x400 ;  /* 0x000004002b0f7836 */ /* 0x000fc60000000000 */
[----:B------:R-:W5:Y:S01]  /*20b0*/  LDG.E.64.CONSTANT R12, desc[UR6][R4.64+0x800] ;  /* 0x00080006040c7981 */ /* 0x000f62000c1e9b00 */
[----:B------:R-:W-:-:S03]  /*20c0*/  IMAD.WIDE.U32 R14, R15, 0x8, R2 ;  /* 0x000000080f0e7825 */ /* 0x000fc600078e0002 */
[----:B------:R-:W5:Y:S04]  /*20d0*/  LDG.E.64.CONSTANT R16, desc[UR6][R4.64+0x1800] ;  /* 0x0018000604107981 */ /* 0x000f68000c1e9b00 */
[----:B------:R-:W5:Y:S04]  /*20e0*/  LDG.E.64.CONSTANT R14, desc[UR6][R14.64] ;  /* 0x000000060e0e7981 */ /* 0x000f68000c1e9b00 */
[----:B------:R-:W5:Y:S01]  /*20f0*/  LDG.E.64.CONSTANT R18, desc[UR6][R4.64+0x2000] ;  /* 0x0020000604127981 */ /* 0x000f62000c1e9b00 */
        /* <DEDUP_REMOVED lines=11> */
[----:B------:R-:W5:Y:S04]  /*21b0*/  LDG.E.64.CONSTANT R34, desc[UR6][R4.64+0x6000] ;  /* 0x0060000604227981 */ /* 0x000f68000c1e9b00 */
[----:B------:R0:W5:Y:S01]  /*21c0*/  LDG.E.64.CONSTANT R36, desc[UR6][R4.64+0x6800] ;  /* 0x0068000604247981 */ /* 0x000162000c1e9b00 */
[----:B------:R-:W-:-:S05]  /*21d0*/  VIADD R40, R40, 0x1000 ;  /* 0x0000100028287836 */ /* 0x000fca0000000000 */
[----:B------:R-:W-:Y:S02]  /*21e0*/  ISETP.GE.AND P2, PT, R40, R45, PT ;  /* 0x0000002d2800720c */ /* 0x000fe40003f46270 */
[----:B0-----:R-:W-:Y:S01]  /*21f0*/  IADD3 R4, P3, PT, R4, 0x8000, RZ ;  /* 0x0000800004047810 */ /* 0x001fe20007f7e0ff */
[----:B------:R-:W-:-:S04]  /*2200*/  VIADD R43, R43, 0x1000 ;  /* 0x000010002b2b7836 */ /* 0x000fc80000000000 */
[----:B------:R-:W-:Y:S01]  /*2210*/  IMAD.X R5, RZ, RZ, R5, P3 ;  /* 0x000000ffff057224 */ /* 0x000fe200018e0605 */
[----:B----4-:R-:W-:-:S06]  /*2220*/  DSETP.GEU.AND P1, PT, R6, R38, PT ;  /* 0x000000260600722a */ /* 0x010fcc0003f2e000 */
[----:B------:R-:W-:Y:S02]  /*2230*/  FSEL R6, R38, R6, !P1 ;  /* 0x0000000626067208 */ /* 0x000fe40004800000 */
[----:B------:R-:W-:-:S06]  /*2240*/  FSEL R7, R39, R7, !P1 ;  /* 0x0000000727077208 */ /* 0x000fcc0004800000 */
[----:B--2---:R-:W-:-:S06]  /*2250*/  DSETP.GEU.AND P1, PT, R6, R8, PT ;  /* 0x000000080600722a */ /* 0x004fcc0003f2e000 */
[----:B------:R-:W-:Y:S02]  /*2260*/  FSEL R6, R8, R6, !P1 ;  /* 0x0000000608067208 */ /* 0x000fe40004800000 */
[----:B------:R-:W-:-:S06]  /*2270*/  FSEL R7, R9, R7, !P1 ;  /* 0x0000000709077208 */ /* 0x000fcc0004800000 */
[----:B---3--:R-:W-:-:S06]  /*2280*/  DSETP.GEU.AND P1, PT, R6, R10, PT ;  /* 0x0000000a0600722a */ /* 0x008fcc0003f2e000 */
[----:B------:R-:W-:Y:S02]  /*2290*/  FSEL R6, R10, R6, !P1 ;  /* 0x000000060a067208 */ /* 0x000fe40004800000 */
[----:B------:R-:W-:-:S06]  /*22a0*/  FSEL R7, R11, R7, !P1 ;  /* 0x000000070b077208 */ /* 0x000fcc0004800000 */
[----:B-----5:R-:W-:-:S06]  /*22b0*/  DSETP.GEU.AND P1, PT, R6, R12, PT ;  /* 0x0000000c0600722a */ /* 0x020fcc0003f2e000 */
        /* <DEDUP_REMOVED lines=39> */
.L_x_26:
[----:B------:R-:W-:Y:S05]  /*2530*/  BSYNC.RECONVERGENT B2 ;  /* 0x0000000000027941 */ /* 0x000fea0003800200 */
.L_x_25:
[----:B------:R-:W-:Y:S01]  /*2540*/  IMAD.IADD R8, R41, 0x1, -R40 ;  /* 0x0000000129087824 */ /* 0x000fe200078e0a28 */
[----:B------:R-:W-:Y:S04]  /*2550*/  BSSY.RECONVERGENT B2, `(.L_x_28) ;  /* 0x000002b000027945 */ /* 0x000fe80003800200 */
[----:B------:R-:W-:-:S13]  /*2560*/  ISETP.GT.AND P1, PT, R8, 0x400, PT ;  /* 0x000004000800780c */ /* 0x000fda0003f24270 */
[----:B------:R-:W-:Y:S05]  /*2570*/  @!P1 BRA `(.L_x_29) ;  /* 0x0000000000a09947 */ /* 0x000fea0003800000 */
        /* <DEDUP_REMOVED lines=9> */
[----:B------:R-:W5:Y:S04]  /*2610*/  LDG.E.64.CONSTANT R22, desc[UR6][R4.64+0x2000] ;  /* 0x0020000604167981 */ /* 0x000f68000c1e9b00 */
[----:B------:R0:W5:Y:S01]  /*2620*/  LDG.E.64.CONSTANT R8, desc[UR6][R4.64+0x2800] ;  /* 0x0028000604087981 */ /* 0x000162000c1e9b00 */
[----:B------:R-:W-:-:S02]  /*2630*/  VIADD R40, R40, 0x800 ;  /* 0x0000080028287836 */ /* 0x000fc40000000000 */
[----:B------:R-:W-:Y:S01]  /*2640*/  VIADD R43, R43, 0x800 ;  /* 0x000008002b2b7836 */ /* 0x000fe20000000000 */
[----:B0-----:R-:W-:-:S05]  /*2650*/  IADD3 R4, P2, PT, R4, 0x4000, RZ ;  /* 0x0000400004047810 */ /* 0x001fca0007f5e0ff */
        /* <DEDUP_REMOVED lines=22> */
[----:B------:R-:W-:Y:S01]  /*27c0*/  DSETP.GEU.AND P1, PT, R6, R8, PT ;  /* 0x000000080600722a */ /* 0x000fe20003f2e000 */
[----:B------:R-:W-:-:S05]  /*27d0*/  PLOP3.LUT P0, PT, PT, PT, PT, 0x8, 0x80 ;  /* 0x000000000080781c */ /* 0x000fca0003f0e170 */
[----:B------:R-:W-:Y:S02]  /*27e0*/  FSEL R6, R8, R6, !P1 ;  /* 0x0000000608067208 */ /* 0x000fe40004800000 */
[----:B------:R-:W-:-:S07]  /*27f0*/  FSEL R7, R9, R7, !P1 ;  /* 0x0000000709077208 */ /* 0x000fce0004800000 */
.L_x_29:
[----:B------:R-:W-:Y:S05]  /*2800*/  BSYNC.RECONVERGENT B2 ;  /* 0x0000000000027941 */ /* 0x000fea0003800200 */
.L_x_28:
[----:B------:R-:W-:-:S13]  /*2810*/  ISETP.LT.OR P0, PT, R40, R41, P0 ;  /* 0x000000292800720c */ /* 0x000fda0000701670 */
[----:B------:R-:W-:Y:S05]  /*2820*/  @!P0 BRA `(.L_x_21) ;  /* 0x0000000000448947 */ /* 0x000fea0003800000 */
[----:B------:R-:W-:Y:S01]  /*2830*/  IMAD.WIDE.U32 R2, R43, 0x8, R2 ;  /* 0x000000082b027825 */ /* 0x000fe200078e0002 */
[----:B------:R-:W2:Y:S04]  /*2840*/  LDG.E.64.CONSTANT R8, desc[UR6][R4.64+-0x800] ;  /* 0xfff8000604087981 */ /* 0x000ea8000c1e9b00 */
[----:B------:R-:W3:Y:S04]  /*2850*/  LDG.E.64.CONSTANT R10, desc[UR6][R4.64] ;  /* 0x00000006040a7981 */ /* 0x000ee8000c1e9b00 */
[----:B------:R-:W4:Y:S04]  /*2860*/  LDG.E.64.CONSTANT R2, desc[UR6][R2.64] ;  /* 0x0000000602027981 */ /* 0x000f28000c1e9b00 */
[----:B------:R-:W5:Y:S01]  /*2870*/  LDG.E.64.CONSTANT R12, desc[UR6][R4.64+0x800] ;  /* 0x00080006040c7981 */ /* 0x000f62000c1e9b00 */
        /* <DEDUP_REMOVED lines=11> */
[----:B------:R-:W-:-:S07]  /*2930*/  FSEL R7, R13, R3, !P0 ;  /* 0x000000030d077208 */ /* 0x000fce0004000000 */
.L_x_21:
[----:B------:R-:W-:Y:S05]  /*2940*/  BSYNC.RECONVERGENT B1 ;  /* 0x0000000000017941 */ /* 0x000fea0003800200 */
.L_x_19:
[----:B------:R-:W0:Y:S01]  /*2950*/  S2R R10, SR_LANEID ;  /* 0x00000000000a7919 */ /* 0x000e220000000000 */
[----:B------:R-:W-:Y:S04]  /*2960*/  SHFL.DOWN PT, R2, R6, 0x1, 0x1f ;  /* 0x08201f0006027f89 */ /* 0x000fe800000e0000 */
        /* <DEDUP_REMOVED lines=10> */
[----:B------:R-:W-:-:S02]  /*2a10*/  @!P2 MOV R7, 0x400 ;  /* 0x000004000007a802 */ /* 0x000fc40000000f00 */
        /* <DEDUP_REMOVED lines=8> */
[----:B------:R-:W-:Y:S01]  /*2aa0*/  SHFL.DOWN PT, R2, R4, 0x4, 0x1f ;  /* 0x08801f0004027f89 */ /* 0x000fe200000e0000 */
[----:B-1----:R-:W-:-:S03]  /*2ab0*/  @!P2 LEA R7, R8, R7, 0x18 ;  /* 0x000000070807a211 */ /* 0x002fc600078ec0ff */
[----:B------:R-:W0:Y:S02]  /*2ac0*/  SHFL.DOWN PT, R3, R5, 0x4, 0x1f ;  /* 0x08801f0005037f89 */ /* 0x000e2400000e0000 */
[----:B------:R-:W-:Y:S01]  /*2ad0*/  @!P2 IMAD.IADD R9, R6, 0x1, R7 ;  /* 0x000000010609a824 */ /* 0x000fe200078e0207 */
[----:B0-----:R-:W-:-:S06]  /*2ae0*/  DSETP.GEU.AND P0, PT, R4, R2, PT ;  /* 0x000000020400722a */ /* 0x001fcc0003f0e000 */
[----:B------:R-:W-:Y:S02]  /*2af0*/  @!P1 FSEL R4, R2, R4, !P0 ;  /* 0x0000000402049208 */ /* 0x000fe40004000000 */
[----:B------:R-:W-:Y:S02]  /*2b00*/  @!P1 FSEL R5, R3, R5, !P0 ;  /* 0x0000000503059208 */ /* 0x000fe40004000000 */
[----:B------:R-:W-:Y:S01]  /*2b10*/  ISETP.GT.AND P1, PT, R10, 0x17, PT ;  /* 0x000000170a00780c */ /* 0x000fe20003f24270 */
[----:B------:R-:W-:Y:S04]  /*2b20*/  SHFL.DOWN PT, R2, R4, 0x8, 0x1f ;  /* 0x09001f0004027f89 */ /* 0x000fe800000e0000 */
[----:B------:R-:W0:Y:S02]  /*2b30*/  SHFL.DOWN PT, R3, R5, 0x8, 0x1f ;  /* 0x09001f0005037f89 */ /* 0x000e2400000e0000 */
[----:B0-----:R-:W-:-:S06]  /*2b40*/  DSETP.GEU.AND P0, PT, R4, R2, PT ;  /* 0x000000020400722a */ /* 0x001fcc0003f0e000 */
[----:B------:R-:W-:Y:S02]  /*2b50*/  @!P1 FSEL R4, R2, R4, !P0 ;  /* 0x0000000402049208 */ /* 0x000fe40004000000 */
[----:B------:R-:W-:Y:S02]  /*2b60*/  @!P1 FSEL R5, R3, R5, !P0 ;  /* 0x0000000503059208 */ /* 0x000fe40004000000 */
[----:B------:R-:W-:Y:S01]  /*2b70*/  ISETP.GT.AND P1, PT, R10, 0xf, PT ;  /* 0x0000000f0a00780c */ /* 0x000fe20003f24270 */
[----:B------:R-:W-:Y:S04]  /*2b80*/  SHFL.DOWN PT, R2, R4, 0x10, 0x1f ;  /* 0x0a001f0004027f89 */ /* 0x000fe800000e0000 */
[----:B------:R-:W0:Y:S02]  /*2b90*/  SHFL.DOWN PT, R3, R5, 0x10, 0x1f ;  /* 0x0a001f0005037f89 */ /* 0x000e2400000e0000 */
[----:B0-----:R-:W-:-:S06]  /*2ba0*/  DSETP.GEU.AND P0, PT, R4, R2, PT ;  /* 0x000000020400722a */ /* 0x001fcc0003f0e000 */
[----:B------:R-:W-:Y:S02]  /*2bb0*/  FSEL R2, R2, R4, !P0 ;  /* 0x0000000402027208 */ /* 0x000fe40004000000 */
        /* <DEDUP_REMOVED lines=10> */
[----:B--2---:R-:W0:Y:S04]  /*2c60*/  LDS.128 R8, [UR4+0x10] ;  /* 0x00001004ff087984 */ /* 0x004e280008000c00 */
        /* <DEDUP_REMOVED lines=25> */
.L_x_2:
        /* <DEDUP_REMOVED lines=12> */
.L_x_32:
[----:B------:R-:W-:Y:S05]  /*2ec0*/  BSYNC.RECONVERGENT B1 ;  /* 0x0000000000017941 */ /* 0x000fea0003800200 */
.L_x_31:
        /* <DEDUP_REMOVED lines=17> */
.L_x_37:
        /* <DEDUP_REMOVED lines=12> */
.L_x_36:
[----:B------:R-:W-:Y:S05]  /*30a0*/  BSYNC.RECONVERGENT B2 ;  /* 0x0000000000027941 */ /* 0x000fea0003800200 */
.L_x_35:
        /* <DEDUP_REMOVED lines=9> */
.L_x_40:
        /* <DEDUP_REMOVED lines=74> */
.L_x_39:
[----:B------:R-:W-:Y:S05]  /*35e0*/  BSYNC.RECONVERGENT B2 ;  /* 0x0000000000027941 */ /* 0x000fea0003800200 */
.L_x_38:
        /* <DEDUP_REMOVED lines=42> */
.L_x_42:
[----:B------:R-:W-:Y:S05]  /*3890*/  BSYNC.RECONVERGENT B2 ;  /* 0x0000000000027941 */ /* 0x000fea0003800200 */
.L_x_41:
        /* <DEDUP_REMOVED lines=20> */
.L_x_34:
[----:B------:R-:W-:Y:S05]  /*39e0*/  BSYNC.RECONVERGENT B1 ;  /* 0x0000000000017941 */ /* 0x000fea0003800200 */
.L_x_33:
        /* <DEDUP_REMOVED lines=14> */
[----:B------:R-:W-:Y:S01]  /*3ad0*/  IMAD.MOV.U32 R2, RZ, RZ, R9 ;  /* 0x000000ffff027224 */ /* 0x000fe200078e0009 */
[----:B------:R-:W-:Y:S01]  /*3ae0*/  @!P2 MOV R4, 0x400 ;  /* 0x000004000004a802 */ /* 0x000fe20000000f00 */
[----:B------:R-:W-:Y:S01]  /*3af0*/  IMAD.MOV.U32 R3, RZ, RZ, R11 ;  /* 0x000000ffff037224 */ /* 0x000fe200078e000b */
[----:B------:R-:W0:Y:S01]  /*3b00*/  SHFL.DOWN PT, R7, R11, 0x2, 0x1f ;  /* 0x08401f000b077f89 */ /* 0x000e2200000e0000 */
[----:B------:R-:W-:Y:S01]  /*3b10*/  @!P2 SHF.R.U32.HI R0, RZ, 0x2, R5 ;  /* 0x00000002ff00a819 */ /* 0x000fe20000011605 */
[----:B------:R-:W1:Y:S03]  /*3b20*/  @!P2 S2R R13, SR_CgaCtaId ;  /* 0x00000000000da919 */ /* 0x000e660000008800 */
[----:B------:R-:W-:Y:S01]  /*3b30*/  @!P2 LOP3.LUT R0, R0, 0xf8, RZ, 0xc0, !PT ;  /* 0x000000f80000a812 */ /* 0x000fe200078ec0ff */
[----:B0-----:R-:W-:-:S06]  /*3b40*/  DSETP.GEU.AND P0, PT, R2, R6, PT ;  /* 0x000000060200722a */ /* 0x001fcc0003f0e000 */
[----:B------:R-:W-:Y:S02]  /*3b50*/  @!P1 FSEL R9, R6, R9, !P0 ;  /* 0x0000000906099208 */ /* 0x000fe40004000000 */
[----:B------:R-:W-:Y:S02]  /*3b60*/  @!P1 FSEL R11, R7, R11, !P0 ;  /* 0x0000000b070b9208 */ /* 0x000fe40004000000 */
[----:B------:R-:W-:Y:S01]  /*3b70*/  ISETP.GT.AND P1, PT, R8, 0x1b, PT ;  /* 0x0000001b0800780c */ /* 0x000fe20003f24270 */
[----:B------:R-:W-:Y:S01]  /*3b80*/  SHFL.DOWN PT, R2, R9, 0x4, 0x1f ;  /* 0x08801f0009027f89 */ /* 0x000fe200000e0000 */
[----:B------:R-:W-:Y:S01]  /*3b90*/  IMAD.MOV.U32 R6, RZ, RZ, R9 ;  /* 0x000000ffff067224 */ /* 0x000fe200078e0009 */
[----:B-1----:R-:W-:Y:S01]  /*3ba0*/  @!P2 LEA R13, R13, R4, 0x18 ;  /* 0x000000040d0da211 */ /* 0x002fe200078ec0ff */
[----:B------:R-:W-:Y:S01]  /*3bb0*/  IMAD.MOV.U32 R7, RZ, RZ, R11 ;  /* 0x000000ffff077224 */ /* 0x000fe200078e000b */
[----:B------:R-:W0:Y:S03]  /*3bc0*/  SHFL.DOWN PT, R3, R11, 0x4, 0x1f ;  /* 0x08801f000b037f89 */ /* 0x000e2600000e0000 */
[----:B------:R-:W-:-:S02]  /*3bd0*/  @!P2 IMAD.IADD R13, R0, 0x1, R13 ;  /* 0x00000001000da824 */ /* 0x000fc400078e020d */
[----:B0-----:R-:W-:-:S06]  /*3be0*/  DSETP.GEU.AND P0, PT, R6, R2, PT ;  /* 0x000000020600722a */ /* 0x001fcc0003f0e000 */
[----:B------:R-:W-:Y:S02]  /*3bf0*/  @!P1 FSEL R9, R2, R9, !P0 ;  /* 0x0000000902099208 */ /* 0x000fe40004000000 */
[----:B------:R-:W-:Y:S02]  /*3c00*/  @!P1 FSEL R11, R3, R11, !P0 ;  /* 0x0000000b030b9208 */ /* 0x000fe40004000000 */
[----:B------:R-:W-:Y:S01]  /*3c10*/  ISETP.GT.AND P1, PT, R8, 0x17, PT ;  /* 0x000000170800780c */ /* 0x000fe20003f24270 */
[----:B------:R-:W-:Y:S01]  /*3c20*/  SHFL.DOWN PT, R2, R9, 0x8, 0x1f ;  /* 0x09001f0009027f89 */ /* 0x000fe200000e0000 */
[----:B------:R-:W-:Y:S02]  /*3c30*/  IMAD.MOV.U32 R6, RZ, RZ, R9 ;  /* 0x000000ffff067224 */ /* 0x000fe400078e0009 */
[----:B------:R-:W-:Y:S01]  /*3c40*/  IMAD.MOV.U32 R7, RZ, RZ, R11 ;  /* 0x000000ffff077224 */ /* 0x000fe200078e000b */
[----:B------:R-:W0:Y:S05]  /*3c50*/  SHFL.DOWN PT, R3, R11, 0x8, 0x1f ;  /* 0x09001f000b037f89 */ /* 0x000e2a00000e0000 */
        /* <DEDUP_REMOVED lines=20> */
[----:B------:R-:W0:Y:S04]  /*3da0*/  LDS.128 R8, [UR4+0x10] ;  /* 0x00001004ff087984 */ /* 0x000e280008000c00 */
[----:B-1----:R-:W1:Y:S01]  /*3db0*/  LDS.128 R12, [UR4+0x20] ;  /* 0x00002004ff0c7984 */ /* 0x002e620008000c00 */
        /* <DEDUP_REMOVED lines=24> */
.L_x_43:
        /* <DEDUP_REMOVED lines=20> */
[----:B------:R-:W0:Y:S05]  /*4080*/  SHFL.DOWN PT, R7, R0, 0x2, R11 ;  /* 0x0840000000077989 */ /* 0x000e2a00000e000b */
[----:B0-----:R-:W-:-:S06]  /*4090*/  DSETP.GEU.AND P0, PT, R2, R6, PT ;  /* 0x000000060200722a */ /* 0x001fcc0003f0e000 */
[----:B------:R-:W-:Y:S01]  /*40a0*/  @!P1 FSEL R9, R6, R9, !P0 ;  /* 0x0000000906099208 */ /* 0x000fe20004000000 */
[----:B------:R-:W-:Y:S01]  /*40b0*/  VIADD R6, R8, 0x4 ;  /* 0x0000000408067836 */ /* 0x000fe20000000000 */
[----:B------:R-:W-:-:S03]  /*40c0*/  @!P1 FSEL R0, R7, R0, !P0 ;  /* 0x0000000007009208 */ /* 0x000fc60004000000 */
[----:B------:R-:W-:Y:S01]  /*40d0*/  SHFL.DOWN PT, R2, R9, 0x4, R11 ;  /* 0x0880000009027989 */ /* 0x000fe200000e000b */
[----:B------:R-:W-:Y:S01]  /*40e0*/  ISETP.GT.AND P1, PT, R6, R11, PT ;  /* 0x0000000b0600720c */ /* 0x000fe20003f24270 */
[----:B------:R-:W-:Y:S02]  /*40f0*/  IMAD.MOV.U32 R6, RZ, RZ, R9 ;  /* 0x000000ffff067224 */ /* 0x000fe400078e0009 */
[----:B------:R-:W0:Y:S01]  /*4100*/  SHFL.DOWN PT, R3, R0, 0x4, R11 ;  /* 0x0880000000037989 */ /* 0x000e2200000e000b */
[----:B------:R-:W-:-:S06]  /*4110*/  IMAD.MOV.U32 R7, RZ, RZ, R0 ;  /* 0x000000ffff077224 */ /* 0x000fcc00078e0000 */
[----:B0-----:R-:W-:Y:S01]  /*4120*/  DSETP.GEU.AND P0, PT, R6, R2, PT ;  /* 0x000000020600722a */ /* 0x001fe20003f0e000 */
[----:B------:R-:W-:-:S05]  /*4130*/  VIADD R6, R8, 0x8 ;  /* 0x0000000808067836 */ /* 0x000fca0000000000 */
        /* <DEDUP_REMOVED lines=15> */
[----:B------:R-:W-:Y:S02]  /*4230*/  IMAD.MOV.U32 R6, RZ, RZ, R9 ;  /* 0x000000ffff067224 */ /* 0x000fe400078e0009 */
[----:B------:R-:W-:Y:S01]  /*4240*/  IMAD.MOV.U32 R7, RZ, RZ, R0 ;  /* 0x000000ffff077224 */ /* 0x000fe200078e0000 */
[----:B------:R-:W0:Y:S05]  /*4250*/  SHFL.DOWN PT, R3, R0, 0x10, R11 ;  /* 0x0a00000000037989 */ /* 0x000e2a00000e000b */
[----:B0-----:R-:W-:Y:S01]  /*4260*/  DSETP.GEU.AND P1, PT, R6, R2, PT ;  /* 0x000000020600722a */ /* 0x001fe20003f2e000 */
[----:B------:R-:W-:-:S02]  /*4270*/  @!P0 MOV R7, 0x400 ;  /* 0x0000040000078802 */ /* 0x000fc40000000f00 */
[----:B------:R-:W-:Y:S02]  /*4280*/  @!P0 SHF.R.U32.HI R6, RZ, 0x2, R5 ;  /* 0x00000002ff068819 */ /* 0x000fe40000011605 */
[----:B-1----:R-:W-:Y:S02]  /*4290*/  @!P0 LEA R7, R10, R7, 0x18 ;  /* 0x000000070a078211 */ /* 0x002fe400078ec0ff */
[----:B------:R-:W-:Y:S02]  /*42a0*/  @!P0 LOP3.LUT R6, R6, 0xf8, RZ, 0xc0, !PT ;  /* 0x000000f806068812 */ /* 0x000fe400078ec0ff */
[----:B------:R-:W-:Y:S02]  /*42b0*/  @!P2 FSEL R9, R2, R9, !P1 ;  /* 0x000000090209a208 */ /* 0x000fe40004800000 */
[----:B------:R-:W-:Y:S01]  /*42c0*/  @!P2 FSEL R0, R3, R0, !P1 ;  /* 0x000000000300a208 */ /* 0x000fe20004800000 */
[----:B------:R-:W-:Y:S02]  /*42d0*/  @!P0 IMAD.IADD R3, R6, 0x1, R7 ;  /* 0x0000000106038824 */ /* 0x000fe400078e0207 */
[----:B------:R-:W-:-:S02]  /*42e0*/  IMAD.MOV.U32 R6, RZ, RZ, R9 ;  /* 0x000000ffff067224 */ /* 0x000fc400078e0009 */
[----:B------:R-:W-:-:S05]  /*42f0*/  IMAD.MOV.U32 R7, RZ, RZ, R0 ;  /* 0x000000ffff077224 */ /* 0x000fca00078e0000 */
[----:B------:R1:W-:Y:S01]  /*4300*/  @!P0 STS.64 [R3+0x8], R6 ;  /* 0x0000080603008388 */ /* 0x0003e20000000a00 */
[----:B------:R-:W-:Y:S01]  /*4310*/  BAR.SYNC.DEFER_BLOCKING 0x0 ;  /* 0x0000000000007b1d */ /* 0x000fe20000010000 */
[----:B------:R-:W-:-:S13]  /*4320*/  ISETP.NE.AND P0, PT, R5, RZ, PT ;  /* 0x000000ff0500720c */ /* 0x000fda0003f05270 */
[----:B-1----:R-:W-:Y:S05]  /*4330*/  @P0 BRA `(.L_x_17) ;  /* 0x0000001800340947 */ /* 0x002fea0003800000 */
[----:B------:R-:W0:Y:S01]  /*4340*/  S2UR UR5, SR_CgaCtaId ;  /* 0x00000000000579c3 */ /* 0x000e220000008800 */
[----:B------:R-:W-:Y:S01]  /*4350*/  UMOV UR4, 0x400 ;  /* 0x0000040000047882 */ /* 0x000fe20000000000 */
[C---:B------:R-:W-:Y:S02]  /*4360*/  ISETP.GT.AND P3, PT, R4.reuse, 0x20, PT ;  /* 0x000000200400780c */ /* 0x040fe40003f64270 */
        /* <DEDUP_REMOVED lines=10> */
[----:B------:R-:W-:Y:S01]  /*4410*/  ISETP.GT.AND P1, PT, R4, 0x60, PT ;  /* 0x000000600400780c */ /* 0x000fe20003f24270 */
[----:B------:R-:W-:Y:S02]  /*4420*/  IMAD.MOV.U32 R2, RZ, RZ, R6 ;  /* 0x000000ffff027224 */ /* 0x000fe400078e0006 */
        /* <DEDUP_REMOVED lines=29> */
.L_x_30:
[----:B------:R-:W0:Y:S01]  /*4600*/  S2R R41, SR_TID.X ;  /* 0x0000000000297919 */ /* 0x000e220000002100 */
[----:B------:R-:W0:Y:S02]  /*4610*/  LDC.64 R6, c[0x0][0x380] ;  /* 0x0000e000ff067b82 */ /* 0x000e240000000a00 */
[----:B0-----:R-:W-:-:S05]  /*4620*/  IMAD.WIDE.U32 R6, R41, 0x8, R6 ;  /* 0x0000000829067825 */ /* 0x001fca00078e0006 */
[----:B------:R-:W2:Y:S04]  /*4630*/  LDG.E.64.CONSTANT R20, desc[UR6][R6.64] ;  /* 0x0000000606147981 */ /* 0x000ea8000c1e9b00 */
[----:B------:R-:W2:Y:S04]  /*4640*/  LDG.E.64.CONSTANT R2, desc[UR6][R6.64+0x800] ;  /* 0x0008000606027981 */ /* 0x000ea8000c1e9b00 */
[----:B------:R-:W3:Y:S04]  /*4650*/  LDG.E.64.CONSTANT R8, desc[UR6][R6.64+0x1000] ;  /* 0x0010000606087981 */ /* 0x000ee8000c1e9b00 */
[----:B------:R-:W4:Y:S04]  /*4660*/  LDG.E.64.CONSTANT R10, desc[UR6][R6.64+0x1800] ;  /* 0x00180006060a7981 */ /* 0x000f28000c1e9b00 */
[----:B------:R-:W5:Y:S04]  /*4670*/  LDG.E.64.CONSTANT R12, desc[UR6][R6.64+0x2000] ;  /* 0x00200006060c7981 */ /* 0x000f68000c1e9b00 */
[----:B------:R-:W5:Y:S04]  /*4680*/  LDG.E.64.CONSTANT R14, desc[UR6][R6.64+0x2800] ;  /* 0x00280006060e7981 */ /* 0x000f68000c1e9b00 */
[----:B------:R-:W5:Y:S04]  /*4690*/  LDG.E.64.CONSTANT R16, desc[UR6][R6.64+0x3000] ;  /* 0x0030000606107981 */ /* 0x000f68000c1e9b00 */
[----:B------:R-:W5:Y:S01]  /*46a0*/  LDG.E.64.CONSTANT R18, desc[UR6][R6.64+0x3800] ;  /* 0x0038000606127981 */ /* 0x000f62000c1e9b00 */
[----:B------:R-:W-:Y:S01]  /*46b0*/  ISETP.GE.U32.AND P1, PT, R4, 0x1000, PT ;  /* 0x000010000400780c */ /* 0x000fe20003f26070 */
[----:B------:R-:W-:Y:S01]  /*46c0*/  IMAD.MOV.U32 R45, RZ, RZ, 0x800 ;  /* 0x00000800ff2d7424 */ /* 0x000fe200078e00ff */
[----:B--2---:R-:W-:-:S06]  /*46d0*/  DSETP.GEU.AND P0, PT, R20, R2, PT ;  /* 0x000000021400722a */ /* 0x004fcc0003f0e000 */
        /* <DEDUP_REMOVED lines=21> */
[----:B------:R-:W0:Y:S01]  /*4830*/  LDC R24, c[0x0][0x390] ;  /* 0x0000e400ff187b82 */ /* 0x000e220000000800 */
[----:B------:R-:W-:Y:S02]  /*4840*/  VIADD R0, R4, 0xfffff800 ;  /* 0xfffff80004007836 */ /* 0x000fe40000000000 */
[----:B------:R-:W-:-:S07]  /*4850*/  IMAD.MOV.U32 R45, RZ, RZ, 0x800 ;  /* 0x00000800ff2d7424 */ /* 0x000fce00078e00ff */
.L_x_46:
[----:B------:R-:W-:-:S05]  /*4860*/  IMAD.WIDE R4, R45, 0x8, R6 ;  /* 0x000000082d047825 */ /* 0x000fca00078e0206 */
[----:B------:R-:W2:Y:S04]  /*4870*/  LDG.E.64.CONSTANT R10, desc[UR6][R4.64] ;  /* 0x00000006040a7981 */ /* 0x000ea8000c1e9b00 */
[----:B------:R-:W3:Y:S04]  /*4880*/  LDG.E.64.CONSTANT R12, desc[UR6][R4.64+0x800] ;  /* 0x00080006040c7981 */ /* 0x000ee8000c1e9b00 */
[----:B------:R-:W4:Y:S04]  /*4890*/  LDG.E.64.CONSTANT R14, desc[UR6][R4.64+0x1000] ;  /* 0x00100006040e7981 */ /* 0x000f28000c1e9b00 */
[----:B------:R-:W5:Y:S04]  /*48a0*/  LDG.E.64.CONSTANT R16, desc[UR6][R4.64+0x1800] ;  /* 0x0018000604107981 */ /* 0x000f68000c1e9b00 */
[----:B------:R-:W5:Y:S04]  /*48b0*/  LDG.E.64.CONSTANT R18, desc[UR6][R4.64+0x2000] ;  /* 0x0020000604127981 */ /* 0x000f68000c1e9b00 */
[----:B------:R-:W5:Y:S04]  /*48c0*/  LDG.E.64.CONSTANT R20, desc[UR6][R4.64+0x2800] ;  /* 0x0028000604147981 */ /* 0x000f68000c1e9b00 */
[----:B------:R-:W5:Y:S04]  /*48d0*/  LDG.E.64.CONSTANT R22, desc[UR6][R4.64+0x3000] ;  /* 0x0030000604167981 */ /* 0x000f68000c1e9b00 */
[----:B------:R0:W5:Y:S02]  /*48e0*/  LDG.E.64.CONSTANT R8, desc[UR6][R4.64+0x3800] ;  /* 0x0038000604087981 */ /* 0x000164000c1e9b00 */
[----:B0-----:R-:W-:-:S04]  /*48f0*/  IMAD.MOV.U32 R4, RZ, RZ, R24 ;  /* 0x000000ffff047224 */ /* 0x001fc800078e0018 */
[----:B------:R-:W-:-:S05]  /*4900*/  IMAD.IADD R5, R4, 0x1, -R45 ;  /* 0x0000000104057824 */ /* 0x000fca00078e0a2d */
[----:B------:R-:W-:Y:S01]  /*4910*/  ISETP.GE.AND P1, PT, R5, 0x800, PT ;  /* 0x000008000500780c */ /* 0x000fe20003f26270 */
        /* <DEDUP_REMOVED lines=25> */
[----:B------:R-:W-:-:S05]  /*4ab0*/  VIADD R45, R45, 0x800 ;  /* 0x000008002d2d7836 */ /* 0x000fca0000000000 */
[----:B------:R-:W-:-:S13]  /*4ac0*/  ISETP.GT.AND P0, PT, R45, R0, PT ;  /* 0x000000002d00720c */ /* 0x000fda0003f04270 */
[----:B------:R-:W-:Y:S05]  /*4ad0*/  @!P0 BRA `(.L_x_46) ;  /* 0xfffffffc00608947 */ /* 0x000fea000383ffff */
.L_x_44:
[----:B------:R-:W-:-:S13]  /*4ae0*/  ISETP.GE.AND P0, PT, R45, R4, PT ;  /* 0x000000042d00720c */ /* 0x000fda0003f06270 */
[----:B------:R-:W-:Y:S05]  /*4af0*/  @P0 BRA `(.L_x_45) ;  /* 0x0000000800fc0947 */ /* 0x000fea0003800000 */
[----:B------:R-:W-:Y:S01]  /*4b00*/  IMAD.IADD R0, R4, 0x1, -R45 ;  /* 0x0000000104007824 */ /* 0x000fe200078e0a2d */
[----:B------:R-:W-:Y:S04]  /*4b10*/  BSSY.RECONVERGENT B1, `(.L_x_45) ;  /* 0x00000bd000017945 */ /* 0x000fe80003800200 */
[----:B------:R-:W-:-:S13]  /*4b20*/  ISETP.GE.AND P0, PT, R41, R0, PT ;  /* 0x000000002900720c */ /* 0x000fda0003f06270 */
[----:B------:R-:W-:Y:S05]  /*4b30*/  @P0 BRA `(.L_x_47) ;  /* 0x0000000800e80947 */ /* 0x000fea0003800000 */
[----:B------:R-:W-:Y:S01]  /*4b40*/  LOP3.LUT R5, RZ, R41, RZ, 0x33, !PT ;  /* 0x00000029ff057212 */ /* 0x000fe200078e33ff */
[----:B------:R-:W-:Y:S01]  /*4b50*/  BSSY.RECONVERGENT B2, `(.L_x_48) ;  /* 0x0000017000027945 */ /* 0x000fe20003800200 */
[----:B------:R-:W-:Y:S02]  /*4b60*/  IMAD.MOV.U32 R43, RZ, RZ, R41 ;  /* 0x000000ffff2b7224 */ /* 0x000fe400078e0029 */
[----:B------:R-:W-:-:S04]  /*4b70*/  IADD3 R4, PT, PT, -R45, R4, R5 ;  /* 0x000000042d047210 */ /* 0x000fc80007ffe105 */
[C---:B------:R-:W-:Y:S02]  /*4b80*/  LOP3.LUT R5, R4.reuse, 0x300, RZ, 0xc0, !PT ;  /* 0x0000030004057812 */ /* 0x040fe400078ec0ff */
[----:B------:R-:W-:Y:S02]  /*4b90*/  ISETP.GE.U32.AND P2, PT, R4, 0x300, PT ;  /* 0x000003000400780c */ /* 0x000fe40003f46070 */
[----:B------:R-:W-:-:S13]  /*4ba0*/  ISETP.NE.AND P0, PT, R5, 0x300, PT ;  /* 0x000003000500780c */ /* 0x000fda0003f05270 */
[----:B------:R-:W-:Y:S05]  /*4bb0*/  @!P0 BRA `(.L_x_49) ;  /* 0x0000000000408947 */ /* 0x000fea0003800000 */
[----:B------:R-:W0:Y:S01]  /*4bc0*/  LDC.64 R6, c[0x0][0x380] ;  /* 0x0000e000ff067b82 */ /* 0x000e220000000a00 */
[----:B------:R-:W-:Y:S01]  /*4bd0*/  LEA.HI R4, R4, 0x1, RZ, 0x18 ;  /* 0x0000000104047811 */ /* 0x000fe200078fc0ff */
[----:B------:R-:W-:Y:S02]  /*4be0*/  IMAD.IADD R9, R41, 0x1, R45 ;  /* 0x0000000129097824 */ /* 0x000fe400078e022d */
[----:B------:R-:W-:Y:S01]  /*4bf0*/  IMAD.MOV.U32 R43, RZ, RZ, R41 ;  /* 0x000000ffff2b7224 */ /* 0x000fe200078e0029 */
[----:B------:R-:W-:-:S05]  /*4c00*/  LOP3.LUT R4, R4, 0x3, RZ, 0xc0, !PT ;  /* 0x0000000304047812 */ /* 0x000fca00078ec0ff */
[----:B------:R-:W-:-:S07]  /*4c10*/  IMAD.MOV R8, RZ, RZ, -R4 ;  /* 0x000000ffff087224 */ /* 0x000fce00078e0a04 */
.L_x_50:
[----:B0-----:R-:W-:-:S06]  /*4c20*/  IMAD.WIDE.U32 R4, R9, 0x8, R6 ;  /* 0x0000000809047825 */ /* 0x001fcc00078e0006 */
        /* <DEDUP_REMOVED lines=9> */
.L_x_49:
[----:B------:R-:W-:Y:S05]  /*4cc0*/  BSYNC.RECONVERGENT B2 ;  /* 0x0000000000027941 */ /* 0x000fea0003800200 */
.L_x_48:
[----:B------:R-:W-:Y:S05]  /*4cd0*/  @!P2 BRA `(.L_x_47) ;  /* 0x000000080080a947 */ /* 0x000fea0003800000 */
[----:B------:R-:W0:Y:S01]  /*4ce0*/  LDCU.64 UR4, c[0x0][0x380] ;  /* 0x00007000ff0477ac */ /* 0x000e220008000a00 */
[----:B------:R-:W-:Y:S01]  /*4cf0*/  IMAD.IADD R7, R0, 0x1, -R43 ;  /* 0x0000000100077824 */ /* 0x000fe200078e0a2b */
[C---:B------:R-:W-:Y:S01]  /*4d00*/  IADD3 R5, P0, PT, R43.reuse, R45, RZ ;  /* 0x0000002d2b057210 */ /* 0x040fe20007f1e0ff */
[----:B------:R-:W-:Y:S01]  /*4d10*/  BSSY.RECONVERGENT B2, `(.L_x_51) ;  /* 0x000005a000027945 */ /* 0x000fe20003800200 */
[----:B------:R-:W-:Y:S02]  /*4d20*/  IMAD.IADD R45, R43, 0x1, R45 ;  /* 0x000000012b2d7824 */ /* 0x000fe400078e022d */
        /* <DEDUP_REMOVED lines=8> */
[----:B------:R-:W0:Y:S01]  /*4db0*/  LDC.64 R6, c[0x0][0x380] ;  /* 0x0000e000ff067b82 */ /* 0x000e220000000a00 */
[----:B------:R-:W-:Y:S01]  /*4dc0*/  PLOP3.LUT P0, PT, PT, PT, PT, 0x8, 0x80 ;  /* 0x000000000080781c */ /* 0x000fe20003f0e170 */
[----:B------:R-:W-:-:S12]  /*4dd0*/  VIADD R40, R0, 0xfffff400 ;  /* 0xfffff40000287836 */ /* 0x000fd80000000000 */
.L_x_53:
[C---:B0-----:R-:W-:Y:S01]  /*4de0*/  IMAD.WIDE.U32 R38, R45.reuse, 0x8, R6 ;  /* 0x000000082d267825 */ /* 0x041fe200078e0006 */
        /* <DEDUP_REMOVED lines=76> */
.L_x_52:
[----:B------:R-:W-:Y:S05]  /*52b0*/  BSYNC.RECONVERGENT B2 ;  /* 0x0000000000027941 */ /* 0x000fea0003800200 */
.L_x_51:
[----:B------:R-:W-:Y:S01]  /*52c0*/  IMAD.IADD R6, R0, 0x1, -R43 ;  /* 0x0000000100067824 */ /* 0x000fe200078e0a2b */
[----:B------:R-:W-:Y:S04]  /*52d0*/  BSSY.RECONVERGENT B2, `(.L_x_54) ;  /* 0x000002c000027945 */ /* 0x000fe80003800200 */
[----:B------:R-:W-:-:S13]  /*52e0*/  ISETP.GT.AND P1, PT, R6, 0x400, PT ;  /* 0x000004000600780c */ /* 0x000fda0003f24270 */
[----:B------:R-:W-:Y:S05]  /*52f0*/  @!P1 BRA `(.L_x_55) ;  /* 0x0000000000a49947 */ /* 0x000fea0003800000 */
[----:B------:R-:W0:Y:S01]  /*5300*/  LDC.64 R16, c[0x0][0x380] ;  /* 0x0000e000ff107b82 */ /* 0x000e220000000a00 */
[----:B------:R-:W2:Y:S04]  /*5310*/  LDG.E.64.CONSTANT R10, desc[UR6][R4.64+-0x800] ;  /* 0xfff80006040a7981 */ /* 0x000ea8000c1e9b00 */
[----:B------:R-:W3:Y:S01]  /*5320*/  LDG.E.64.CONSTANT R12, desc[UR6][R4.64] ;  /* 0x00000006040c7981 */ /* 0x000ee2000c1e9b00 */
[----:B------:R-:W-:-:S03]  /*5330*/  VIADD R7, R45, 0x400 ;  /* 0x000004002d077836 */ /* 0x000fc60000000000 */
[----:B------:R-:W4:Y:S04]  /*5340*/  LDG.E.64.CONSTANT R14, desc[UR6][R4.64+0x800] ;  /* 0x00080006040e7981 */ /* 0x000f28000c1e9b00 */
[----:B------:R-:W5:Y:S04]  /*5350*/  LDG.E.64.CONSTANT R18, desc[UR6][R4.64+0x1800] ;  /* 0x0018000604127981 */ /* 0x000f68000c1e9b00 */
[----:B------:R-:W5:Y:S01]  /*5360*/  LDG.E.64.CONSTANT R20, desc[UR6][R4.64+0x2000] ;  /* 0x0020000604147981 */ /* 0x000f62000c1e9b00 */
[----:B0-----:R-:W-:-:S06]  /*5370*/  IMAD.WIDE.U32 R8, R45, 0x8, R16 ;  /* 0x000000082d087825 */ /* 0x001fcc00078e0010 */
[----:B------:R-:W2:Y:S01]  /*5380*/  LDG.E.64.CONSTANT R8, desc[UR6][R8.64] ;  /* 0x0000000608087981 */ /* 0x000ea2000c1e9b00 */
[----:B------:R-:W-:-:S03]  /*5390*/  IMAD.WIDE.U32 R16, R7, 0x8, R16 ;  /* 0x0000000807107825 */ /* 0x000fc600078e0010 */
[----:B------:R0:W5:Y:S04]  /*53a0*/  LDG.E.64.CONSTANT R6, desc[UR6][R4.64+0x2800] ;  /* 0x0028000604067981 */ /* 0x000168000c1e9b00 */
[----:B------:R-:W5:Y:S01]  /*53b0*/  LDG.E.64.CONSTANT R16, desc[UR6][R16.64] ;  /* 0x0000000610107981 */ /* 0x000f62000c1e9b00 */
[----:B------:R-:W-:Y:S01]  /*53c0*/  VIADD R43, R43, 0x800 ;  /* 0x000008002b2b7836 */ /* 0x000fe20000000000 */
[----:B0-----:R-:W-:Y:S01]  /*53d0*/  IADD3 R4, P2, PT, R4, 0x4000, RZ ;  /* 0x0000400004047810 */ /* 0x001fe20007f5e0ff */
[----:B------:R-:W-:-:S04]  /*53e0*/  VIADD R45, R45, 0x800 ;  /* 0x000008002d2d7836 */ /* 0x000fc80000000000 */
[----:B------:R-:W-:Y:S01]  /*53f0*/  IMAD.X R5, RZ, RZ, R5, P2 ;  /* 0x000000ffff057224 */ /* 0x000fe200010e0605 */
        /* <DEDUP_REMOVED lines=25> */
.L_x_55:
[----:B------:R-:W-:Y:S05]  /*5590*/  BSYNC.RECONVERGENT B2 ;  /* 0x0000000000027941 */ /* 0x000fea0003800200 */
.L_x_54:
[----:B------:R-:W-:-:S13]  /*55a0*/  ISETP.LT.OR P0, PT, R43, R0, P0 ;  /* 0x000000002b00720c */ /* 0x000fda0000701670 */
[----:B------:R-:W-:Y:S05]  /*55b0*/  @!P0 BRA `(.L_x_47) ;  /* 0x0000000000488947 */ /* 0x000fea0003800000 */
[----:B------:R-:W0:Y:S01]  /*55c0*/  LDC.64 R6, c[0x0][0x380] ;  /* 0x0000e000ff067b82 */ /* 0x000e220000000a00 */
[----:B------:R-:W2:Y:S04]  /*55d0*/  LDG.E.64.CONSTANT R8, desc[UR6][R4.64+-0x800] ;  /* 0xfff8000604087981 */ /* 0x000ea8000c1e9b00 */
[----:B------:R-:W3:Y:S04]  /*55e0*/  LDG.E.64.CONSTANT R10, desc[UR6][R4.64] ;  /* 0x00000006040a7981 */ /* 0x000ee8000c1e9b00 */
[----:B------:R-:W4:Y:S01]  /*55f0*/  LDG.E.64.CONSTANT R12, desc[UR6][R4.64+0x800] ;  /* 0x00080006040c7981 */ /* 0x000f22000c1e9b00 */
[----:B0-----:R-:W-:-:S06]  /*5600*/  IMAD.WIDE.U32 R6, R45, 0x8, R6 ;  /* 0x000000082d067825 */ /* 0x001fcc00078e0006 */
[----:B------:R-:W5:Y:S02]  /*5610*/  LDG.E.64.CONSTANT R6, desc[UR6][R6.64] ;  /* 0x0000000606067981 */ /* 0x000f64000c1e9b00 */
[----:B-----5:R-:W-:-:S06]  /*5620*/  DSETP.GEU.AND P0, PT, R2, R6, PT ;  /* 0x000000060200722a */ /* 0x020fcc0003f0e000 */
        /* <DEDUP_REMOVED lines=10> */
[----:B------:R-:W-:-:S07]  /*56d0*/  FSEL R3, R13, R3, !P0 ;  /* 0x000000030d037208 */ /* 0x000fce0004000000 */
.L_x_47:
[----:B------:R-:W-:Y:S05]  /*56e0*/  BSYNC.RECONVERGENT B1 ;  /* 0x0000000000017941 */ /* 0x000fea0003800200 */
.L_x_45:
        /* <DEDUP_REMOVED lines=54> */
[----:B------:R-:W1:Y:S01]  /*5a50*/  S2UR UR5, SR_CgaCtaId ;  /* 0x00000000000579c3 */ /* 0x000e620000008800 */
[----:B------:R-:W-:Y:S02]  /*5a60*/  UMOV UR4, 0x400 ;  /* 0x0000040000047882 */ /* 0x000fe40000000000 */
[----:B-1----:R-:W-:-:S09]  /*5a70*/  ULEA UR4, UR5, UR4, 0x18 ;  /* 0x0000000405047291 */ /* 0x002fd2000f8ec0ff */
[----:B0-----:R-:W0:Y:S04]  /*5a80*/  LDS.128 R8, [UR4+0x10] ;  /* 0x00001004ff087984 */ /* 0x001e280008000c00 */
        /* <DEDUP_REMOVED lines=23> */
[----:B------:R-:W-:-:S07]  /*5c00*/  FSEL R7, R3, R5, !P1 ;  /* 0x0000000503077208 */ /* 0x000fce0004800000 */
.L_x_17:
[----:B------:R-:W-:Y:S05]  /*5c10*/  BSYNC.RECONVERGENT B0 ;  /* 0x0000000000007941 */ /* 0x000fea0003800200 */
.L_x_1:
[----:B------:R-:W-:Y:S05]  /*5c20*/  @P0 EXIT ;  /* 0x000000000000094d */ /* 0x000fea0003800000 */
[----:B------:R-:W4:Y:S01]  /*5c30*/  LDCU.64 UR8, c[0x0][0x398] ;  /* 0x00007300ff0877ac */ /* 0x000f220008000a00 */
[----:B---3--:R-:W3:Y:S01]  /*5c40*/  LDC.64 R4, c[0x0][0x388] ;  /* 0x0000e200ff047b82 */ /* 0x008ee20000000a00 */
[----:B------:R-:W0:Y:S01]  /*5c50*/  LDCU.64 UR4, c[0x0][0x398] ;  /* 0x00007300ff0477ac */ /* 0x000e220008000a00 */
[----:B----4-:R-:W-:-:S06]  /*5c60*/  DSETP.GT.AND P0, PT, R6, UR8, PT ;  /* 0x0000000806007e2a */ /* 0x010fcc000bf04000 */
[----:B012---:R-:W-:Y:S02]  /*5c70*/  FSEL R2, R6, UR4, P0 ;  /* 0x0000000406027c08 */ /* 0x007fe40008000000 */
[----:B------:R-:W-:-:S05]  /*5c80*/  FSEL R3, R7, UR5, P0 ;  /* 0x0000000507037c08 */ /* 0x000fca0008000000 */
[----:B---3--:R-:W-:Y:S01]  /*5c90*/  STG.E.64 desc[UR6][R4.64], R2 ;  /* 0x0000000204007986 */ /* 0x008fe2000c101b06 */
[----:B------:R-:W-:Y:S05]  /*5ca0*/  EXIT ;  /* 0x000000000000794d */ /* 0x000fea0003800000 */
.L_x_56:
[----:B------:R-:W-:-:S00]  /*5cb0*/  BRA `(.L_x_56) ;  /* 0xfffffffc00fc7947 */ /* 0x000fc0000383ffff */
[----:B------:R-:W-:-:S00]  /*5cc0*/  NOP ;  /* 0x0000000000007918 */ /* 0x000fc00000000000 */
        /* <DEDUP_REMOVED lines=11> */
.L_x_249:


//--------------------- .text._ZN3cub18CUB_300001_SM_10006detail6reduce18DeviceReduceKernelINS2_10policy_hubIdyN4cuda3__47maximumIdEEE10Policy1000EN6thrust24THRUST_300001_SM_1000_NS6detail15normal_iteratorINSC_10device_ptrIdEEEEyS8_dNS5_3std3__410__identityEEEvT0_PT3_T1_NS0_13GridEvenShareISO_EET2_T4_ --------------------------
	.section	.text._ZN3cub18CUB_300001_SM_10006detail6reduce18DeviceReduceKernelINS2_10policy_hubIdyN4cuda3__47maximumIdEEE10Policy1000EN6thrust24THRUST_300001_SM_1000_NS6detail15normal_iteratorINSC_10device_ptrIdEEEEyS8_dNS5_3std3__410__identityEEEvT0_PT3_T1_NS0_13GridEvenShareISO_EET2_T4_,"ax",@progbits
	.align	128
        .global         _ZN3cub18CUB_300001_SM_10006detail6reduce18DeviceReduceKernelINS2_10policy_hubIdyN4cuda3__47maximumIdEEE10Policy1000EN6thrust24THRUST_300001_SM_1000_NS6detail15normal_iteratorINSC_10device_ptrIdEEEEyS8_dNS5_3std3__410__identityEEEvT0_PT3_T1_NS0_13GridEvenShareISO_EET2_T4_
        .type           _ZN3cub18CUB_300001_SM_10006detail6reduce18DeviceReduceKernelINS2_10policy_hubIdyN4cuda3__47maximumIdEEE10Policy1000EN6thrust24THRUST_300001_SM_1000_NS6detail15normal_iteratorINSC_10device_ptrIdEEEEyS8_dNS5_3std3__410__identityEEEvT0_PT3_T1_NS0_13GridEvenShareISO_EET2_T4_,@function
        .size           _ZN3cub18CUB_300001_SM_10006detail6reduce18DeviceReduceKernelINS2_10policy_hubIdyN4cuda3__47maximumIdEEE10Policy1000EN6thrust24THRUST_300001_SM_1000_NS6detail15normal_iteratorINSC_10device_ptrIdEEEEyS8_dNS5_3std3__410__identityEEEvT0_PT3_T1_NS0_13GridEvenShareISO_EET2_T4_,(.L_x_250 - _ZN3cub18CUB_300001_SM_10006detail6reduce18DeviceReduceKernelINS2_10policy_hubIdyN4cuda3__47maximumIdEEE10Policy1000EN6thrust24THRUST_300001_SM_1000_NS6detail15normal_iteratorINSC_10device_ptrIdEEEEyS8_dNS5_3std3__410__identityEEEvT0_PT3_T1_NS0_13GridEvenShareISO_EET2_T4_)
        .other          _ZN3cub18CUB_300001_SM_10006detail6reduce18DeviceReduceKernelINS2_10policy_hubIdyN4cuda3__47maximumIdEEE10Policy1000EN6thrust24THRUST_300001_SM_1000_NS6detail15normal_iteratorINSC_10device_ptrIdEEEEyS8_dNS5_3std3__410__identityEEEvT0_PT3_T1_NS0_13GridEvenShareISO_EET2_T4_,@"STO_CUDA_ENTRY STV_DEFAULT"
_ZN3cub18CUB_300001_SM_10006detail6reduce18DeviceReduceKernelINS2_10policy_hubIdyN4cuda3__47maximumIdEEE10Policy1000EN6thrust24THRUST_300001_SM_1000_NS6detail15normal_iteratorINSC_10device_ptrIdEEEEyS8_dNS5_3std3__410__identityEEEvT0_PT3_T1_NS0_13GridEvenShareISO_EET2_T4_:
.text._ZN3cub18CUB_300001_SM_10006detail6reduce18DeviceReduceKernelINS2_10policy_hubIdyN4cuda3__47maximumIdEEE10Policy1000EN6thrust24THRUST_300001_SM_1000_NS6detail15normal_iteratorINSC_10device_ptrIdEEEEyS8_dNS5_3std3__410__identityEEEvT0_PT3_T1_NS0_13GridEvenShareISO_EET2_T4_:
[----:B------:R-:W-:Y:S08]  /*0000*/  LDC R1, c[0x0][0x37c] ;  /* 0x0000df00ff017b82 */ /* 0x000ff00000000800 */
[----:B------:R-:W0:Y:S01]  /*0010*/  S2UR UR16, SR_CTAID.X ;  /* 0x00000000001079c3 */ /* 0x000e220000002500 */
[----:B------:R-:W1:Y:S01]  /*0020*/  LDCU.64 UR8, c[0x0][0x3b8] ;  /* 0x00007700ff0877ac */ /* 0x000e620008000a00 */
[----:B------:R-:W-:Y:S01]  /*0030*/  BSSY.RECONVERGENT B0, `(.L_x_57) ;  /* 0x000030b000007945 */ /* 0x000fe20003800200 */
[----:B------:R-:W2:Y:S01]  /*0040*/  LDCU UR5, c[0x0][0x3c0] ;  /* 0x00007800ff0577ac */ /* 0x000ea20008000800 */
[----:B------:R-:W3:Y:S01]  /*0050*/  LDCU.64 UR14, c[0x0][0x358] ;  /* 0x00006b00ff0e77ac */ /* 0x000ee20008000a00 */
[----:B-1----:R-:W-:-:S02]  /*0060*/  IMAD.U32 R4, RZ, RZ, UR8 ;  /* 0x00000008ff047e24 */ /* 0x002fc4000f8e00ff */
[----:B------:R-:W-:Y:S01]  /*0070*/  IMAD.U32 R3, RZ, RZ, UR9 ;  /* 0x00000009ff037e24 */ /* 0x000fe2000f8e00ff */
[----:B--2---:R-:W-:Y:S02]  /*0080*/  USHF.L.U32 UR5, UR5, 0xb, URZ ;  /* 0x0000000b05057899 */ /* 0x004fe400080006ff */
[----:B0-----:R-:W-:Y:S02]  /*0090*/  USHF.L.U32 UR7, UR16, 0xb, URZ ;  /* 0x0000000b10077899 */ /* 0x001fe400080006ff */
[----:B------:R-:W-:-:S04]  /*00a0*/  USHF.R.S32.HI UR4, URZ, 0x1f, UR5 ;  /* 0x0000001fff047899 */ /* 0x000fc80008011405 */
[----:B------:R-:W-:-:S04]  /*00b0*/  IADD3 R5, P1, PT, R4, -UR7, RZ ;  /* 0x8000000704057c10 */ /* 0x000fc8000ff3e0ff */
[----:B------:R-:W-:Y:S02]  /*00c0*/  ISETP.GT.U32.AND P0, PT, R5, 0x7ff, PT ;  /* 0x000007ff0500780c */ /* 0x000fe40003f04070 */
[----:B------:R-:W-:-:S04]  /*00d0*/  IADD3.X R2, PT, PT, R3, -0x1, RZ, P1, !PT ;  /* 0xffffffff03027810 */ /* 0x000fc80000ffe4ff */
[----:B------:R-:W-:-:S13]  /*00e0*/  ISETP.GT.U32.AND.EX P0, PT, R2, RZ, PT, P0 ;  /* 0x000000ff0200720c */ /* 0x000fda0003f04100 */
[----:B---3--:R-:W-:Y:S05]  /*00f0*/  @P0 BRA `(.L_x_58) ;  /* 0x0000001400ec0947 */ /* 0x008fea0003800000 */
[----:B------:R-:W0:Y:S01]  /*0100*/  S2R R0, SR_TID.X ;  /* 0x0000000000007919 */ /* 0x000e220000002100 */
[----:B------:R-:W-:Y:S01]  /*0110*/  VIADD R3, R4, -UR7 ;  /* 0x8000000704037c36 */ /* 0x000fe20008000000 */
[----:B------:R-:W-:Y:S01]  /*0120*/  BSSY.RECONVERGENT B1, `(.L_x_59) ;  /* 0x000000a000017945 */ /* 0x000fe20003800200 */
[----:B------:R-:W-:-:S03]  /*0130*/  CS2R R10, SRZ ;  /* 0x00000000000a7805 */ /* 0x000fc6000001ff00 */
[----:B0-----:R-:W-:Y:S01]  /*0140*/  ISETP.GE.AND P0, PT, R0, R3, PT ;  /* 0x000000030000720c */ /* 0x001fe20003f06270 */
[----:B------:R-:W-:-:S12]  /*0150*/  IMAD.MOV.U32 R2, RZ, RZ, R0 ;  /* 0x000000ffff027224 */ /* 0x000fd800078e0000 */
[----:B------:R-:W-:Y:S05]  /*0160*/  @P0 BRA `(.L_x_60) ;  /* 0x0000000000140947 */ /* 0x000fea0003800000 */
[----:B------:R-:W0:Y:S01]  /*0170*/  LDC.64 R10, c[0x0][0x380] ;  /* 0x0000e000ff0a7b82 */ /* 0x000e220000000a00 */
[----:B------:R-:W-:-:S04]  /*0180*/  VIADD R5, R0, UR7 ;  /* 0x0000000700057c36 */ /* 0x000fc80008000000 */
[----:B0-----:R-:W-:-:S06]  /*0190*/  IMAD.WIDE.U32 R10, R5, 0x8, R10 ;  /* 0x00000008050a7825 */ /* 0x001fcc00078e000a */
[----:B------:R-:W5:Y:S01]  /*01a0*/  LDG.E.64 R10, desc[UR14][R10.64] ;  /* 0x0000000e0a0a7981 */ /* 0x000f62000c1e1b00 */
[----:B------:R-:W-:-:S07]  /*01b0*/  VIADD R2, R0, 0x100 ;  /* 0x0000010000027836 */ /* 0x000fce0000000000 */
.L_x_60:
[----:B------:R-:W-:Y:S05]  /*01c0*/  BSYNC.RECONVERGENT B1 ;  /* 0x0000000000017941 */ /* 0x000fea0003800200 */
.L_x_59:
[----:B------:R-:W-:Y:S01]  /*01d0*/  ISETP.GE.AND P0, PT, R2, R3, PT ;  /* 0x000000030200720c */ /* 0x000fe20003f06270 */
[----:B------:R-:W-:-:S12]  /*01e0*/  BSSY.RECONVERGENT B1, `(.L_x_61) ;  /* 0x00000b3000017945 */ /* 0x000fd80003800200 */
[----:B------:R-:W-:Y:S05]  /*01f0*/  @P0 BRA `(.L_x_62) ;  /* 0x0000000800c40947 */ /* 0x000fea0003800000 */
[----:B------:R-:W-:Y:S01]  /*0200*/  LOP3.LUT R5, RZ, R2, RZ, 0x33, !PT ;  /* 0x00000002ff057212 */ /* 0x000fe200078e33ff */
[----:B------:R-:W-:Y:S03]  /*0210*/  BSSY.RECONVERGENT B2, `(.L_x_63) ;  /* 0x0000057000027945 */ /* 0x000fe60003800200 */
[----:B------:R-:W-:-:S04]  /*0220*/  IADD3 R6, PT, PT, R4, -UR7, R5 ;  /* 0x8000000704067c10 */ /* 0x000fc8000fffe005 */
[C---:B------:R-:W-:Y:S02]  /*0230*/  ISETP.GE.U32.AND P1, PT, R6.reuse, 0xf00, PT ;  /* 0x00000f000600780c */ /* 0x040fe40003f26070 */
[----:B------:R-:W-:-:S04]  /*0240*/  LEA.HI R4, R6, 0x1, RZ, 0x18 ;  /* 0x0000000106047811 */ /* 0x000fc800078fc0ff */
[----:B------:R-:W-:-:S04]  /*0250*/  LOP3.LUT R5, R4, 0xf, RZ, 0xc0, !PT ;  /* 0x0000000f04057812 */ /* 0x000fc800078ec0ff */
[----:B------:R-:W-:-:S03]  /*0260*/  ISETP.NE.AND P0, PT, R5, RZ, PT ;  /* 0x000000ff0500720c */ /* 0x000fc60003f05270 */
[----:B------:R-:W-:Y:S10]  /*0270*/  @!P1 BRA `(.L_x_64) ;  /* 0x0000000400409947 */ /* 0x000ff40003800000 */
[----:B------:R-:W0:Y:S01]  /*0280*/  LDCU.64 UR8, c[0x0][0x380] ;  /* 0x00007000ff0877ac */ /* 0x000e220008000a00 */
[----:B------:R-:W-:Y:S01]  /*0290*/  IMAD.WIDE.U32 R6, R2, 0x8, RZ ;  /* 0x0000000802067825 */ /* 0x000fe200078e00ff */
[----:B------:R-:W-:Y:S01]  /*02a0*/  LOP3.LUT R26, R4, 0x1fffff0, RZ, 0xc0, !PT ;  /* 0x01fffff0041a7812 */ /* 0x000fe200078ec0ff */
[----:B------:R-:W-:-:S04]  /*02b0*/  UIMAD.WIDE.U32 UR4, UR16, 0x4000, URZ ;  /* 0x00004000100478a5 */ /* 0x000fc8000f8e00ff */
[----:B------:R-:W-:Y:S02]  /*02c0*/  IMAD.MOV R26, RZ, RZ, -R26 ;  /* 0x000000ffff1a7224 */ /* 0x000fe400078e0a1a */
[----:B------:R-:W-:Y:S02]  /*02d0*/  LOP3.LUT R6, R6, UR4, RZ, 0xfc, !PT ;  /* 0x0000000406067c12 */ /* 0x000fe4000f8efcff */
[----:B------:R-:W-:Y:S02]  /*02e0*/  LOP3.LUT R7, R7, UR5, RZ, 0xfc, !PT ;  /* 0x0000000507077c12 */ /* 0x000fe4000f8efcff */
[----:B0-----:R-:W-:-:S04]  /*02f0*/  IADD3 R6, P1, PT, R6, UR8, RZ ;  /* 0x0000000806067c10 */ /* 0x001fc8000ff3e0ff */
[----:B------:R-:W-:-:S04]  /*0300*/  IADD3 R6, P2, PT, R6, 0x4000, RZ ;  /* 0x0000400006067810 */ /* 0x000fc80007f5e0ff */
[----:B------:R-:W-:-:S09]  /*0310*/  IADD3.X R7, PT, PT, RZ, UR9, R7, P2, P1 ;  /* 0x00000009ff077c10 */ /* 0x000fd200097e2407 */
.L_x_65:
[----:B------:R-:W2:Y:S04]  /*0320*/  LDG.E.64 R8, desc[UR14][R6.64+-0x4000] ;  /* 0xffc0000e06087981 */ /* 0x000ea8000c1e1b00 */
[----:B------:R-:W3:Y:S04]  /*0330*/  LDG.E.64 R12, desc[UR14][R6.64+-0x3800] ;  /* 0xffc8000e060c7981 */ /* 0x000ee8000c1e1b00 */
[----:B------:R-:W4:Y:S04]  /*0340*/  LDG.E.64 R14, desc[UR14][R6.64+-0x3000] ;  /* 0xffd0000e060e7981 */ /* 0x000f28000c1e1b00 */
[----:B------:R-:W4:Y:S04]  /*0350*/  LDG.E.64 R16, desc[UR14][R6.64+-0x2800] ;  /* 0xffd8000e06107981 */ /* 0x000f28000c1e1b00 */
[----:B------:R-:W4:Y:S04]  /*0360*/  LDG.E.64 R18, desc[UR14][R6.64+-0x2000] ;  /* 0xffe0000e06127981 */ /* 0x000f28000c1e1b00 */
[----:B------:R-:W4:Y:S04]  /*0370*/  LDG.E.64 R20, desc[UR14][R6.64+-0x1800] ;  /* 0xffe8000e06147981 */ /* 0x000f28000c1e1b00 */
[----:B------:R-:W4:Y:S04]  /*0380*/  LDG.E.64 R22, desc[UR14][R6.64+-0x1000] ;  /* 0xfff0000e06167981 */ /* 0x000f28000c1e1b00 */
[----:B------:R-:W4:Y:S01]  /*0390*/  LDG.E.64 R24, desc[UR14][R6.64+-0x800] ;  /* 0xfff8000e06187981 */ /* 0x000f22000c1e1b00 */
[----:B--2--5:R-:W-:-:S06]  /*03a0*/  DSETP.GEU.AND P1, PT, R10, R8, PT ;  /* 0x000000080a00722a */ /* 0x024fcc0003f2e000 */
[----:B------:R-:W-:Y:S02]  /*03b0*/  FSEL R10, R8, R10, !P1 ;  /* 0x0000000a080a7208 */ /* 0x000fe40004800000 */
[----:B------:R-:W-:Y:S02]  /*03c0*/  FSEL R11, R9, R11, !P1 ;  /* 0x0000000b090b7208 */ /* 0x000fe40004800000 */
[----:B------:R-:W2:Y:S04]  /*03d0*/  LDG.E.64 R8, desc[UR14][R6.64] ;  /* 0x0000000e06087981 */ /* 0x000ea8000c1e1b00 */
[----:B---3--:R-:W-:-:S06]  /*03e0*/  DSETP.GEU.AND P1, PT, R10, R12, PT ;  /* 0x0000000c0a00722a */ /* 0x008fcc0003f2e000 */
[----:B------:R-:W-:Y:S02]  /*03f0*/  FSEL R12, R12, R10, !P1 ;  /* 0x0000000a0c0c7208 */ /* 0x000fe40004800000 */
[----:B------:R-:W-:Y:S02]  /*0400*/  FSEL R13, R13, R11, !P1 ;  /* 0x0000000b0d0d7208 */ /* 0x000fe40004800000 */
[----:B------:R-:W3:Y:S04]  /*0410*/  LDG.E.64 R10, desc[UR14][R6.64+0x800] ;  /* 0x0008000e060a7981 */ /* 0x000ee8000c1e1b00 */
[----:B----4-:R-:W-:-:S06]  /*0420*/  DSETP.GEU.AND P1, PT, R12, R14, PT ;  /* 0x0000000e0c00722a */ /* 0x010fcc0003f2e000 */
[----:B------:R-:W-:Y:S02]  /*0430*/  FSEL R14, R14, R12, !P1 ;  /* 0x0000000c0e0e7208 */ /* 0x000fe40004800000 */
[----:B------:R-:W-:Y:S02]  /*0440*/  FSEL R15, R15, R13, !P1 ;  /* 0x0000000d0f0f7208 */ /* 0x000fe40004800000 */
[----:B------:R-:W4:Y:S04]  /*0450*/  LDG.E.64 R12, desc[UR14][R6.64+0x1000] ;  /* 0x0010000e060c7981 */ /* 0x000f28000c1e1b00 */
[----:B------:R-:W-:-:S06]  /*0460*/  DSETP.GEU.AND P1, PT, R14, R16, PT ;  /* 0x000000100e00722a */ /* 0x000fcc0003f2e000 */
        /* <DEDUP_REMOVED lines=18> */
[----:B------:R0:W4:Y:S01]  /*0590*/  LDG.E.64 R24, desc[UR14][R6.64+0x3800] ;  /* 0x0038000e06187981 */ /* 0x000122000c1e1b00 */
[----:B------:R-:W-:-:S05]  /*05a0*/  VIADD R26, R26, 0x10 ;  /* 0x000000101a1a7836 */ /* 0x000fca0000000000 */
[----:B------:R-:W-:Y:S02]  /*05b0*/  ISETP.NE.AND P2, PT, R26, RZ, PT ;  /* 0x000000ff1a00720c */ /* 0x000fe40003f45270 */
[----:B0-----:R-:W-:Y:S01]  /*05c0*/  IADD3 R6, P3, PT, R6, 0x8000, RZ ;  /* 0x0000800006067810 */ /* 0x001fe20007f7e0ff */
[----:B------:R-:W-:-:S04]  /*05d0*/  VIADD R2, R2, 0x1000 ;  /* 0x0000100002027836 */ /* 0x000fc80000000000 */
[----:B------:R-:W-:Y:S01]  /*05e0*/  IMAD.X R7, RZ, RZ, R7, P3 ;  /* 0x000000ffff077224 */ /* 0x000fe200018e0607 */
        /* <DEDUP_REMOVED lines=24> */
[----:B------:R-:W-:Y:S06]  /*0770*/  @P2 BRA `(.L_x_65) ;  /* 0xfffffff800e82947 */ /* 0x000fec000383ffff */
.L_x_64:
[----:B------:R-:W-:Y:S05]  /*0780*/  BSYNC.RECONVERGENT B2 ;  /* 0x0000000000027941 */ /* 0x000fea0003800200 */
.L_x_63:
[----:B------:R-:W-:Y:S05]  /*0790*/  @!P0 BRA `(.L_x_62) ;  /* 0x00000004005c8947 */ /* 0x000fea0003800000 */
[----:B------:R-:W-:Y:S01]  /*07a0*/  ISETP.GE.U32.AND P1, PT, R5, 0x8, PT ;  /* 0x000000080500780c */ /* 0x000fe20003f26070 */
[----:B------:R-:W-:Y:S01]  /*07b0*/  BSSY.RECONVERGENT B2, `(.L_x_66) ;  /* 0x000002a000027945 */ /* 0x000fe20003800200 */
[----:B------:R-:W-:-:S04]  /*07c0*/  LOP3.LUT R26, R4, 0x7, RZ, 0xc0, !PT ;  /* 0x00000007041a7812 */ /* 0x000fc800078ec0ff */
[----:B------:R-:W-:-:S07]  /*07d0*/  ISETP.NE.AND P0, PT, R26, RZ, PT ;  /* 0x000000ff1a00720c */ /* 0x000fce0003f05270 */
[----:B------:R-:W-:Y:S06]  /*07e0*/  @!P1 BRA `(.L_x_67) ;  /* 0x0000000000989947 */ /* 0x000fec0003800000 */
[----:B------:R-:W0:Y:S01]  /*07f0*/  LDCU.64 UR4, c[0x0][0x380] ;  /* 0x00007000ff0477ac */ /* 0x000e220008000a00 */
[----:B------:R-:W-:-:S04]  /*0800*/  IADD3 R5, P1, PT, R2, UR7, RZ ;  /* 0x0000000702057c10 */ /* 0x000fc8000ff3e0ff */
[----:B------:R-:W-:Y:S02]  /*0810*/  LEA.HI.X.SX32 R6, R2, RZ, 0x1, P1 ;  /* 0x000000ff02067211 */ /* 0x000fe400008f0eff */
[----:B0-----:R-:W-:-:S04]  /*0820*/  LEA R24, P1, R5, UR4, 0x3 ;  /* 0x0000000405187c11 */ /* 0x001fc8000f8218ff */
[----:B------:R-:W-:-:S05]  /*0830*/  LEA.HI.X R25, R5, UR5, R6, 0x3, P1 ;  /* 0x0000000505197c11 */ /* 0x000fca00088f1c06 */
        /* <DEDUP_REMOVED lines=32> */
[----:B------:R-:W-:-:S07]  /*0a40*/  FSEL R11, R23, R7, !P1 ;  /* 0x00000007170b7208 */ /* 0x000fce0004800000 */
.L_x_67:
[----:B------:R-:W-:Y:S05]  /*0a50*/  BSYNC.RECONVERGENT B2 ;  /* 0x0000000000027941 */ /* 0x000fea0003800200 */
.L_x_66:
        /* <DEDUP_REMOVED lines=28> */
.L_x_69:
[----:B------:R-:W-:Y:S05]  /*0c20*/  BSYNC.RECONVERGENT B2 ;  /* 0x0000000000027941 */ /* 0x000fea0003800200 */
.L_x_68:
[----:B------:R-:W-:Y:S05]  /*0c30*/  @!P0 BRA `(.L_x_62) ;  /* 0x0000000000348947 */ /* 0x000fea0003800000 */
[----:B------:R-:W0:Y:S01]  /*0c40*/  LDC.64 R6, c[0x0][0x380] ;  /* 0x0000e000ff067b82 */ /* 0x000e220000000a00 */
[----:B------:R-:W-:Y:S02]  /*0c50*/  IMAD.U32 R5, RZ, RZ, UR16 ;  /* 0x00000010ff057e24 */ /* 0x000fe4000f8e00ff */
[----:B------:R-:W-:Y:S02]  /*0c60*/  IMAD.MOV R8, RZ, RZ, -R4 ;  /* 0x000000ffff087224 */ /* 0x000fe400078e0a04 */
[----:B0-----:R-:W-:-:S07]  /*0c70*/  IMAD.WIDE.U32 R4, R5, 0x4000, R6 ;  /* 0x0000400005047825 */ /* 0x001fce00078e0006 */
.L_x_70:
[----:B------:R-:W-:-:S06]  /*0c80*/  IMAD.WIDE R6, R2, 0x8, R4 ;  /* 0x0000000802067825 */ /* 0x000fcc00078e0204 */
[----:B------:R-:W2:Y:S01]  /*0c90*/  LDG.E.64 R6, desc[UR14][R6.64] ;  /* 0x0000000e06067981 */ /* 0x000ea2000c1e1b00 */
[----:B------:R-:W-:Y:S02]  /*0ca0*/  VIADD R8, R8, 0x1 ;  /* 0x0000000108087836 */ /* 0x000fe40000000000 */
[----:B------:R-:W-:-:S03]  /*0cb0*/  VIADD R2, R2, 0x100 ;  /* 0x0000010002027836 */ /* 0x000fc60000000000 */
[----:B------:R-:W-:Y:S01]  /*0cc0*/  ISETP.NE.AND P1, PT, R8, RZ, PT ;  /* 0x000000ff0800720c */ /* 0x000fe20003f25270 */
[----:B--2--5:R-:W-:-:S06]  /*0cd0*/  DSETP.GEU.AND P0, PT, R10, R6, PT ;  /* 0x000000060a00722a */ /* 0x024fcc0003f0e000 */
[----:B------:R-:W-:Y:S02]  /*0ce0*/  FSEL R10, R6, R10, !P0 ;  /* 0x0000000a060a7208 */ /* 0x000fe40004000000 */
[----:B------:R-:W-:-:S04]  /*0cf0*/  FSEL R11, R7, R11, !P0 ;  /* 0x0000000b070b7208 */ /* 0x000fc80004000000 */
[----:B------:R-:W-:Y:S05]  /*0d00*/  @P1 BRA `(.L_x_70) ;  /* 0xfffffffc00dc1947 */ /* 0x000fea000383ffff */
.L_x_62:
[----:B------:R-:W-:Y:S05]  /*0d10*/  BSYNC.RECONVERGENT B1 ;  /* 0x0000000000017941 */ /* 0x000fea0003800200 */
.L_x_61:
        /* <DEDUP_REMOVED lines=16> */
[----:B------:R-:W0:Y:S01]  /*0e20*/  SHFL.DOWN PT, R5, R3, 0x2, 0x1f ;  /* 0x08401f0003057f89 */ /* 0x000e2200000e0000 */
[----:B------:R-:W1:Y:S01]  /*0e30*/  @!P2 S2R R8, SR_CgaCtaId ;  /* 0x000000000008a919 */ /* 0x000e620000008800 */
[----:B0-----:R-:W-:-:S06]  /*0e40*/  DSETP.GEU.AND P1, PT, R2, R4, PT ;  /* 0x000000040200722a */ /* 0x001fcc0003f2e000 */
[----:B------:R-:W-:Y:S02]  /*0e50*/  @!P0 FSEL R2, R4, R2, !P1 ;  /* 0x0000000204028208 */ /* 0x000fe40004800000 */
[----:B------:R-:W-:Y:S02]  /*0e60*/  @!P0 FSEL R3, R5, R3, !P1 ;  /* 0x0000000305038208 */ /* 0x000fe40004800000 */
[----:B------:R-:W-:Y:S01]  /*0e70*/  ISETP.GT.AND P0, PT, R9, 0x1b, PT ;  /* 0x0000001b0900780c */ /* 0x000fe20003f04270 */
[----:B------:R-:W-:Y:S01]  /*0e80*/  SHFL.DOWN PT, R4, R2, 0x4, 0x1f ;  /* 0x08801f0002047f89 */ /* 0x000fe200000e0000 */
[----:B-1----:R-:W-:Y:S02]  /*0e90*/  @!P2 LEA R11, R8, R7, 0x18 ;  /* 0x00000007080ba211 */ /* 0x002fe400078ec0ff */
[----:B------:R-:W-:Y:S01]  /*0ea0*/  @!P2 LOP3.LUT R8, R6, 0xf8, RZ, 0xc0, !PT ;  /* 0x000000f80608a812 */ /* 0x000fe200078ec0ff */
[----:B------:R-:W0:Y:S04]  /*0eb0*/  SHFL.DOWN PT, R5, R3, 0x4, 0x1f ;  /* 0x08801f0003057f89 */ /* 0x000e2800000e0000 */
        /* <DEDUP_REMOVED lines=51> */
.L_x_71:
[----:B------:R-:W-:-:S05]  /*11f0*/  LOP3.LUT R2, R0, 0x3e0, RZ, 0xc0, !PT ;  /* 0x000003e000027812 */ /* 0x000fca00078ec0ff */
[----:B------:R-:W-:Y:S01]  /*1200*/  VIADD R4, R2, 0x20 ;  /* 0x0000002002047836 */ /* 0x000fe20000000000 */
[----:B------:R-:W-:-:S04]  /*1210*/  LOP3.LUT R2, RZ, R2, RZ, 0x33, !PT ;  /* 0x00000002ff027212 */ /* 0x000fc800078e33ff */
[----:B------:R-:W-:Y:S01]  /*1220*/  ISETP.GT.AND P0, PT, R4, R3, PT ;  /* 0x000000030400720c */ /* 0x000fe20003f04270 */
[----:B------:R-:W-:-:S05]  /*1230*/  IMAD.IADD R2, R3, 0x1, R2 ;  /* 0x0000000103027824 */ /* 0x000fca00078e0202 */
[----:B------:R-:W-:Y:S02]  /*1240*/  SEL R5, R2, 0x1f, P0 ;  /* 0x0000001f02057807 */ /* 0x000fe40000000000 */
[----:B------:R-:W0:Y:S03]  /*1250*/  S2R R2, SR_LANEID ;  /* 0x0000000000027919 */ /* 0x000e260000000000 */
[----:B-----5:R-:W-:Y:S04]  /*1260*/  SHFL.DOWN PT, R6, R10, 0x1, R5 ;  /* 0x082000000a067989 */ /* 0x020fe800000e0005 */
[----:B------:R-:W1:Y:S02]  /*1270*/  SHFL.DOWN PT, R7, R11, 0x1, R5 ;  /* 0x082000000b077989 */ /* 0x000e6400000e0005 */
[----:B-1----:R-:W-:Y:S01]  /*1280*/  DSETP.GEU.AND P1, PT, R10, R6, PT ;  /* 0x000000060a00722a */ /* 0x002fe20003f2e000 */
[----:B0-----:R-:W-:-:S05]  /*1290*/  ISETP.GE.AND P0, PT, R2, R5, PT ;  /* 0x000000050200720c */ /* 0x001fca0003f06270 */
[-C--:B------:R-:W-:Y:S01]  /*12a0*/  FSEL R9, R6, R10.reuse, !P1 ;  /* 0x0000000a06097208 */ /* 0x080fe20004800000 */
[----:B------:R-:W-:Y:S01]  /*12b0*/  VIADD R6, R2, 0x2 ;  /* 0x0000000202067836 */ /* 0x000fe20000000000 */
[-C--:B------:R-:W-:Y:S02]  /*12c0*/  FSEL R7, R7, R11.reuse, !P1 ;  /* 0x0000000b07077208 */ /* 0x080fe40004800000 */
[----:B------:R-:W-:Y:S02]  /*12d0*/  FSEL R4, R9, R10, !P0 ;  /* 0x0000000a09047208 */ /* 0x000fe40004000000 */
[----:B------:R-:W-:Y:S02]  /*12e0*/  FSEL R7, R7, R11, !P0 ;  /* 0x0000000b07077208 */ /* 0x000fe40004000000 */
[----:B------:R-:W-:Y:S01]  /*12f0*/  ISETP.GT.AND P0, PT, R6, R5, PT ;  /* 0x000000050600720c */ /* 0x000fe20003f04270 */
[----:B------:R-:W-:Y:S01]  /*1300*/  SHFL.DOWN PT, R8, R4, 0x2, R5 ;  /* 0x0840000004087989 */ /* 0x000fe200000e0005 */
[----:B------:R-:W-:-:S03]  /*1310*/  IMAD.MOV.U32 R6, RZ, RZ, R4 ;  /* 0x000000ffff067224 */ /* 0x000fc600078e0004 */
[----:B------:R-:W0:Y:S03]  /*1320*/  SHFL.DOWN PT, R9, R7, 0x2, R5 ;  /* 0x0840000007097989 */ /* 0x000e2600000e0005 */
[----:B0-----:R-:W-:Y:S01]  /*1330*/  DSETP.GEU.AND P1, PT, R6, R8, PT ;  /* 0x000000080600722a */ /* 0x001fe20003f2e000 */
[----:B------:R-:W-:-:S05]  /*1340*/  VIADD R6, R2, 0x4 ;  /* 0x0000000402067836 */ /* 0x000fca0000000000 */
[----:B------:R-:W-:Y:S02]  /*1350*/  @!P0 FSEL R4, R8, R4, !P1 ;  /* 0x0000000408048208 */ /* 0x000fe40004800000 */
[----:B------:R-:W-:Y:S02]  /*1360*/  @!P0 FSEL R7, R9, R7, !P1 ;  /* 0x0000000709078208 */ /* 0x000fe40004800000 */
        /* <DEDUP_REMOVED lines=12> */
[----:B------:R-:W-:Y:S01]  /*1430*/  VIADD R2, R2, 0x10 ;  /* 0x0000001002027836 */ /* 0x000fe20000000000 */
[----:B------:R-:W0:Y:S11]  /*1440*/  SHFL.DOWN PT, R9, R7, 0x8, R5 ;  /* 0x0900000007097989 */ /* 0x000e3600000e0005 */
[----:B------:R-:W1:Y:S01]  /*1450*/  @!P0 S2R R11, SR_CgaCtaId ;  /* 0x00000000000b8919 */ /* 0x000e620000008800 */
[----:B0-----:R-:W-:Y:S01]  /*1460*/  DSETP.GEU.AND P2, PT, R6, R8, PT ;  /* 0x000000080600722a */ /* 0x001fe20003f4e000 */
[----:B------:R-:W-:-:S05]  /*1470*/  @!P0 MOV R6, 0x400 ;  /* 0x0000040000068802 */ /* 0x000fca0000000f00 */
[----:B------:R-:W-:Y:S02]  /*1480*/  @!P1 FSEL R4, R8, R4, !P2 ;  /* 0x0000000408049208 */ /* 0x000fe40005000000 */
[----:B------:R-:W-:Y:S02]  /*1490*/  @!P1 FSEL R7, R9, R7, !P2 ;  /* 0x0000000709079208 */ /* 0x000fe40005000000 */
[----:B------:R-:W-:Y:S01]  /*14a0*/  ISETP.GT.AND P1, PT, R2, R5, PT ;  /* 0x000000050200720c */ /* 0x000fe20003f24270 */
[----:B------:R-:W-:Y:S01]  /*14b0*/  SHFL.DOWN PT, R8, R4, 0x10, R5 ;  /* 0x0a00000004087989 */ /* 0x000fe200000e0005 */
[----:B------:R-:W-:-:S03]  /*14c0*/  @!P0 SHF.R.U32.HI R2, RZ, 0x2, R0 ;  /* 0x00000002ff028819 */ /* 0x000fc60000011600 */
[----:B------:R0:W2:Y:S01]  /*14d0*/  SHFL.DOWN PT, R9, R7, 0x10, R5 ;  /* 0x0a00000007097989 */ /* 0x0000a200000e0005 */
[----:B------:R-:W-:Y:S02]  /*14e0*/  @!P0 LOP3.LUT R2, R2, 0xf8, RZ, 0xc0, !PT ;  /* 0x000000f802028812 */ /* 0x000fe400078ec0ff */
[----:B-1----:R-:W-:-:S05]  /*14f0*/  @!P0 LEA R11, R11, R6, 0x18 ;  /* 0x000000060b0b8211 */ /* 0x002fca00078ec0ff */
[----:B------:R-:W-:Y:S02]  /*1500*/  @!P0 IMAD.IADD R11, R2, 0x1, R11 ;  /* 0x00000001020b8824 */ /* 0x000fe400078e020b */
[----:B0-----:R-:W-:-:S06]  /*1510*/  IMAD.MOV.U32 R5, RZ, RZ, R7 ;  /* 0x000000ffff057224 */ /* 0x001fcc00078e0007 */
[----:B--2---:R-:W-:-:S06]  /*1520*/  DSETP.GEU.AND P2, PT, R4, R8, PT ;  /* 0x000000080400722a */ /* 0x004fcc0003f4e000 */
[----:B------:R-:W-:Y:S02]  /*1530*/  @!P1 FSEL R7, R9, R7, !P2 ;  /* 0x0000000709079208 */ /* 0x000fe40005000000 */
[----:B------:R-:W-:-:S03]  /*1540*/  @!P1 FSEL R4, R8, R4, !P2 ;  /* 0x0000000408049208 */ /* 0x000fc60005000000 */
[----:B------:R-:W-:-:S05]  /*1550*/  IMAD.MOV.U32 R5, RZ, RZ, R7 ;  /* 0x000000ffff057224 */ /* 0x000fca00078e0007 */
[----:B------:R1:W-:Y:S01]  /*1560*/  @!P0 STS.64 [R11+0x8], R4 ;  /* 0x000008040b008388 */ /* 0x0003e20000000a00 */
[----:B------:R-:W-:Y:S01]  /*1570*/  BAR.SYNC.DEFER_BLOCKING 0x0 ;  /* 0x0000000000007b1d */ /* 0x000fe20000010000 */
[----:B------:R-:W-:-:S13]  /*1580*/  ISETP.NE.AND P0, PT, R0, RZ, PT ;  /* 0x000000ff0000720c */ /* 0x000fda0003f05270 */
[----:B-1----:R-:W-:Y:S05]  /*1590*/  @P0 BRA `(.L_x_72) ;  /* 0x0000001800d00947 */ /* 0x002fea0003800000 */
[----:B------:R-:W0:Y:S01]  /*15a0*/  S2UR UR5, SR_CgaCtaId ;  /* 0x00000000000579c3 */ /* 0x000e220000008800 */
[----:B------:R-:W-:Y:S01]  /*15b0*/  UMOV UR4, 0x400 ;  /* 0x0000040000047882 */ /* 0x000fe20000000000 */
[----:B------:R-:W-:Y:S01]  /*15c0*/  ISETP.GT.AND P2, PT, R3, 0x20, PT ;  /* 0x000000200300780c */ /* 0x000fe20003f44270 */
[----:B0-----:R-:W-:-:S09]  /*15d0*/  ULEA UR4, UR5, UR4, 0x18 ;  /* 0x0000000405047291 */ /* 0x001fd2000f8ec0ff */
[----:B------:R-:W0:Y:S04]  /*15e0*/  LDS.128 R12, [UR4+0x10] ;  /* 0x00001004ff0c7984 */ /* 0x000e280008000c00 */
[----:B------:R-:W1:Y:S01]  /*15f0*/  LDS.128 R8, [UR4+0x20] ;  /* 0x00002004ff087984 */ /* 0x000e620008000c00 */
[----:B0-----:R-:W-:-:S06]  /*1600*/  DSETP.GEU.AND P1, PT, R4, R12, PT ;  /* 0x0000000c0400722a */ /* 0x001fcc0003f2e000 */
[-C--:B------:R-:W-:Y:S02]  /*1610*/  FSEL R7, R12, R4.reuse, !P1 ;  /* 0x000000040c077208 */ /* 0x080fe40004800000 */
[-C--:B------:R-:W-:Y:S02]  /*1620*/  FSEL R13, R13, R5.reuse, !P1 ;  /* 0x000000050d0d7208 */ /* 0x080fe40004800000 */
[----:B------:R-:W-:Y:S02]  /*1630*/  FSEL R0, R7, R4, P2 ;  /* 0x0000000407007208 */ /* 0x000fe40001000000 */
[----:B------:R-:W-:Y:S02]  /*1640*/  ISETP.GT.AND P1, PT, R3, 0x40, PT ;  /* 0x000000400300780c */ /* 0x000fe40003f24270 */
[----:B------:R-:W-:Y:S01]  /*1650*/  FSEL R13, R13, R5, P2 ;  /* 0x000000050d0d7208 */ /* 0x000fe20001000000 */
[----:B------:R-:W-:Y:S01]  /*1660*/  IMAD.MOV.U32 R12, RZ, RZ, R0 ;  /* 0x000000ffff0c7224 */ /* 0x000fe200078e0000 */
[----:B------:R-:W-:Y:S01]  /*1670*/  ISETP.GT.AND P2, PT, R3, 0x60, PT ;  /* 0x000000600300780c */ /* 0x000fe20003f44270 */
[----:B------:R-:W0:Y:S04]  /*1680*/  LDS.128 R4, [UR4+0x30] ;  /* 0x00003004ff047984 */ /* 0x000e280008000c00 */
[----:B------:R-:W-:-:S06]  /*1690*/  DSETP.GEU.AND P3, PT, R12, R14, PT ;  /* 0x0000000e0c00722a */ /* 0x000fcc0003f6e000 */
[----:B------:R-:W-:Y:S02]  /*16a0*/  @P1 FSEL R0, R14, R0, !P3 ;  /* 0x000000000e001208 */ /* 0x000fe40005800000 */
[----:B------:R-:W-:Y:S02]  /*16b0*/  @P1 FSEL R13, R15, R13, !P3 ;  /* 0x0000000d0f0d1208 */ /* 0x000fe40005800000 */
[----:B------:R-:W-:Y:S01]  /*16c0*/  ISETP.GT.AND P1, PT, R3, 0x80, PT ;  /* 0x000000800300780c */ /* 0x000fe20003f24270 */
[----:B------:R-:W-:-:S06]  /*16d0*/  IMAD.MOV.U32 R12, RZ, RZ, R0 ;  /* 0x000000ffff0c7224 */ /* 0x000fcc00078e0000 */
[----:B-1----:R-:W-:-:S06]  /*16e0*/  DSETP.GEU.AND P3, PT, R12, R8, PT ;  /* 0x000000080c00722a */ /* 0x002fcc0003f6e000 */
[----:B------:R-:W-:Y:S02]  /*16f0*/  @P2 FSEL R0, R8, R0, !P3 ;  /* 0x0000000008002208 */ /* 0x000fe40005800000 */
[----:B------:R-:W-:Y:S02]  /*1700*/  @P2 FSEL R13, R9, R13, !P3 ;  /* 0x0000000d090d2208 */ /* 0x000fe40005800000 */
[----:B------:R-:W-:Y:S01]  /*1710*/  ISETP.GT.AND P2, PT, R3, 0xa0, PT ;  /* 0x000000a00300780c */ /* 0x000fe20003f44270 */
[----:B------:R-:W-:Y:S01]  /*1720*/  IMAD.MOV.U32 R12, RZ, RZ, R0 ;  /* 0x000000ffff0c7224 */ /* 0x000fe200078e0000 */
[----:B------:R-:W1:Y:S05]  /*1730*/  LDS.64 R8, [UR4+0x40] ;  /* 0x00004004ff087984 */ /* 0x000e6a0008000a00 */
[----:B------:R-:W-:-:S06]  /*1740*/  DSETP.GEU.AND P3, PT, R12, R10, PT ;  /* 0x0000000a0c00722a */ /* 0x000fcc0003f6e000 */
[----:B------:R-:W-:Y:S02]  /*1750*/  @P1 FSEL R0, R10, R0, !P3 ;  /* 0x000000000a001208 */ /* 0x000fe40005800000 */
[----:B------:R-:W-:Y:S02]  /*1760*/  @P1 FSEL R13, R11, R13, !P3 ;  /* 0x0000000d0b0d1208 */ /* 0x000fe40005800000 */
[----:B------:R-:W-:Y:S01]  /*1770*/  ISETP.GT.AND P1, PT, R3, 0xc0, PT ;  /* 0x000000c00300780c */ /* 0x000fe20003f24270 */
[----:B------:R-:W-:Y:S02]  /*1780*/  IMAD.MOV.U32 R10, RZ, RZ, R0 ;  /* 0x000000ffff0a7224 */ /* 0x000fe400078e0000 */
[----:B------:R-:W-:-:S06]  /*1790*/  IMAD.MOV.U32 R11, RZ, RZ, R13 ;  /* 0x000000ffff0b7224 */ /* 0x000fcc00078e000d */
[----:B0-----:R-:W-:-:S06]  /*17a0*/  DSETP.GEU.AND P3, PT, R10, R4, PT ;  /* 0x000000040a00722a */ /* 0x001fcc0003f6e000 */
[----:B------:R-:W-:Y:S02]  /*17b0*/  @P2 FSEL R0, R4, R0, !P3 ;  /* 0x0000000004002208 */ /* 0x000fe40005800000 */
[----:B------:R-:W-:Y:S02]  /*17c0*/  @P2 FSEL R13, R5, R13, !P3 ;  /* 0x0000000d050d2208 */ /* 0x000fe40005800000 */
[----:B------:R-:W-:Y:S01]  /*17d0*/  ISETP.GT.AND P2, PT, R3, 0xe0, PT ;  /* 0x000000e00300780c */ /* 0x000fe20003f44270 */
[----:B------:R-:W-:Y:S02]  /*17e0*/  IMAD.MOV.U32 R4, RZ, RZ, R0 ;  /* 0x000000ffff047224 */ /* 0x000fe400078e0000 */
[----:B------:R-:W-:-:S06]  /*17f0*/  IMAD.MOV.U32 R5, RZ, RZ, R13 ;  /* 0x000000ffff057224 */ /* 0x000fcc00078e000d */
[----:B------:R-:W-:-:S06]  /*1800*/  DSETP.GEU.AND P3, PT, R4, R6, PT ;  /* 0x000000060400722a */ /* 0x000fcc0003f6e000 */
[----:B------:R-:W-:Y:S02]  /*1810*/  @P1 FSEL R0, R6, R0, !P3 ;  /* 0x0000000006001208 */ /* 0x000fe40005800000 */
[----:B------:R-:W-:-:S03]  /*1820*/  @P1 FSEL R13, R7, R13, !P3 ;  /* 0x0000000d070d1208 */ /* 0x000fc60005800000 */
[----:B------:R-:W-:Y:S02]  /*1830*/  IMAD.MOV.U32 R2, RZ, RZ, R0 ;  /* 0x000000ffff027224 */ /* 0x000fe400078e0000 */
[----:B------:R-:W-:-:S06]  /*1840*/  IMAD.MOV.U32 R3, RZ, RZ, R13 ;  /* 0x000000ffff037224 */ /* 0x000fcc00078e000d */
[----:B-1----:R-:W-:-:S06]  /*1850*/  DSETP.GEU.AND P1, PT, R2, R8, PT ;  /* 0x000000080200722a */ /* 0x002fcc0003f2e000 */
[----:B------:R-:W-:Y:S02]  /*1860*/  @P2 FSEL R0, R8, R0, !P1 ;  /* 0x0000000008002208 */ /* 0x000fe40004800000 */
[----:B------:R-:W-:-:S03]  /*1870*/  @P2 FSEL R13, R9, R13, !P1 ;  /* 0x0000000d090d2208 */ /* 0x000fc60004800000 */
[----:B------:R-:W-:Y:S02]  /*1880*/  IMAD.MOV.U32 R4, RZ, RZ, R0 ;  /* 0x000000ffff047224 */ /* 0x000fe400078e0000 */
[----:B------:R-:W-:Y:S01]  /*1890*/  IMAD.MOV.U32 R5, RZ, RZ, R13 ;  /* 0x000000ffff057224 */ /* 0x000fe200078e000d */
[----:B------:R-:W-:Y:S06]  /*18a0*/  BRA `(.L_x_72) ;  /* 0x00000018000c7947 */ /* 0x000fec0003800000 */
.L_x_58:
[----:B------:R-:W0:Y:S01]  /*18b0*/  S2R R0, SR_TID.X ;  /* 0x0000000000007919 */ /* 0x000e220000002100 */
[----:B------:R-:W1:Y:S01]  /*18c0*/  LDC.64 R6, c[0x0][0x380] ;  /* 0x0000e000ff067b82 */ /* 0x000e620000000a00 */
[----:B0-----:R-:W-:-:S04]  /*18d0*/  VIADD R23, R0, UR7 ;  /* 0x0000000700177c36 */ /* 0x001fc80008000000 */
[----:B-1----:R-:W-:-:S05]  /*18e0*/  IMAD.WIDE.U32 R22, R23, 0x8, R6 ;  /* 0x0000000817167825 */ /* 0x002fca00078e0006 */
[----:B------:R-:W2:Y:S04]  /*18f0*/  LDG.E.64 R18, desc[UR14][R22.64] ;  /* 0x0000000e16127981 */ /* 0x000ea8000c1e1b00 */
[----:B------:R-:W2:Y:S04]  /*1900*/  LDG.E.64 R20, desc[UR14][R22.64+0x800] ;  /* 0x0008000e16147981 */ /* 0x000ea8000c1e1b00 */
[----:B------:R-:W3:Y:S04]  /*1910*/  LDG.E.64 R16, desc[UR14][R22.64+0x1000] ;  /* 0x0010000e16107981 */ /* 0x000ee8000c1e1b00 */
[----:B------:R-:W4:Y:S04]  /*1920*/  LDG.E.64 R14, desc[UR14][R22.64+0x1800] ;  /* 0x0018000e160e7981 */ /* 0x000f28000c1e1b00 */
[----:B------:R-:W5:Y:S04]  /*1930*/  LDG.E.64 R12, desc[UR14][R22.64+0x2000] ;  /* 0x0020000e160c7981 */ /* 0x000f68000c1e1b00 */
[----:B------:R-:W5:Y:S04]  /*1940*/  LDG.E.64 R10, desc[UR14][R22.64+0x2800] ;  /* 0x0028000e160a7981 */ /* 0x000f68000c1e1b00 */
[----:B------:R-:W5:Y:S04]  /*1950*/  LDG.E.64 R8, desc[UR14][R22.64+0x3000] ;  /* 0x0030000e16087981 */ /* 0x000f68000c1e1b00 */
[----:B------:R-:W5:Y:S01]  /*1960*/  LDG.E.64 R6, desc[UR14][R22.64+0x3800] ;  /* 0x0038000e16067981 */ /* 0x000f62000c1e1b00 */
        /* <DEDUP_REMOVED lines=18> */
[----:B------:R-:W-:-:S04]  /*1a90*/  ISETP.GE.U32.AND P0, PT, R5, UR5, PT ;  /* 0x0000000505007c0c */ /* 0x000fc8000bf06070 */
[----:B------:R-:W-:Y:S01]  /*1aa0*/  ISETP.GE.U32.AND.EX P0, PT, R2, UR4, PT, P0 ;  /* 0x0000000402007c0c */ /* 0x000fe2000bf06100 */
[----:B------:R-:W-:-:S06]  /*1ab0*/  DSETP.GEU.AND P1, PT, R8, R6, PT ;  /* 0x000000060800722a */ /* 0x000fcc0003f2e000 */
[----:B------:R-:W-:Y:S02]  /*1ac0*/  FSEL R10, R6, R8, !P1 ;  /* 0x00000008060a7208 */ /* 0x000fe40004800000 */
[----:B------:R-:W-:-:S04]  /*1ad0*/  FSEL R11, R7, R9, !P1 ;  /* 0x00000009070b7208 */ /* 0x000fc80004800000 */
[----:B------:R-:W-:Y:S05]  /*1ae0*/  @!P0 BRA `(.L_x_73) ;  /* 0x0000001000408947 */ /* 0x000fea0003800000 */
[----:B------:R-:W-:Y:S01]  /*1af0*/  UIADD3 UR8, UP0, UPT, UR5, UR7, URZ ;  /* 0x0000000705087290 */ /* 0x000fe2000ff1e0ff */
[----:B------:R-:W-:Y:S01]  /*1b00*/  IADD3 R27, P1, PT, R4, -0x800, RZ ;  /* 0xfffff800041b7810 */ /* 0x000fe20007f3e0ff */
[----:B------:R-:W0:Y:S01]  /*1b10*/  LDCU.64 UR12, c[0x0][0x380] ;  /* 0x00007000ff0c77ac */ /* 0x000e220008000a00 */
[----:B------:R-:W-:Y:S02]  /*1b20*/  LOP3.LUT R5, RZ, R0, RZ, 0x33, !PT ;  /* 0x00000000ff057212 */ /* 0x000fe400078e33ff */
[----:B------:R-:W-:Y:S01]  /*1b30*/  IADD3.X R26, PT, PT, R3, -0x1, RZ, P1, !PT ;  /* 0xffffffff031a7810 */ /* 0x000fe20000ffe4ff */
[----:B------:R-:W-:Y:S01]  /*1b40*/  UIADD3.X UR9, UPT, UPT, URZ, UR4, URZ, UP0, !UPT ;  /* 0x00000004ff097290 */ /* 0x000fe200087fe4ff */
[----:B------:R-:W-:Y:S01]  /*1b50*/  ISETP.LT.U32.AND P0, PT, R27, UR8, PT ;  /* 0x000000081b007c0c */ /* 0x000fe2000bf01070 */
[----:B------:R-:W-:Y:S01]  /*1b60*/  UMOV UR6, UR5 ;  /* 0x0000000500067c82 */ /* 0x000fe20008000000 */
[----:B------:R-:W-:Y:S01]  /*1b70*/  IADD3 R9, P2, PT, R0, UR8, RZ ;  /* 0x0000000800097c10 */ /* 0x000fe2000ff5e0ff */
[----:B------:R-:W-:Y:S01]  /*1b80*/  UMOV UR4, URZ ;  /* 0x000000ff00047c82 */ /* 0x000fe20008000000 */
[----:B------:R-:W-:Y:S01]  /*1b90*/  IADD3 R5, PT, PT, R4, -UR5, R5 ;  /* 0x8000000504057c10 */ /* 0x000fe2000fffe005 */
[----:B------:R-:W-:Y:S01]  /*1ba0*/  IMAD.U32 R7, RZ, RZ, UR9 ;  /* 0x00000009ff077e24 */ /* 0x000fe2000f8e00ff */
[----:B------:R-:W-:Y:S01]  /*1bb0*/  UMOV UR10, UR8 ;  /* 0x00000008000a7c82 */ /* 0x000fe20008000000 */
[----:B------:R-:W-:-:S03]  /*1bc0*/  IMAD.X R0, RZ, RZ, UR9, P2 ;  /* 0x00000009ff007e24 */ /* 0x000fc600090e06ff */
[----:B------:R-:W-:Y:S02]  /*1bd0*/  ISETP.GT.U32.AND.EX P0, PT, R7, R26, PT, P0 ;  /* 0x0000001a0700720c */ /* 0x000fe40003f04100 */
[----:B0-----:R-:W-:-:S04]  /*1be0*/  LEA R8, P1, R9, UR12, 0x3 ;  /* 0x0000000c09087c11 */ /* 0x001fc8000f8218ff */
[----:B------:R-:W-:Y:S02]  /*1bf0*/  IADD3 R8, P2, PT, R8, 0x4000, RZ ;  /* 0x0000400008087810 */ /* 0x000fe40007f5e0ff */
[----:B------:R-:W-:Y:S01]  /*1c00*/  LEA.HI.X R9, R9, UR13, R0, 0x3, P1 ;  /* 0x0000000d09097c11 */ /* 0x000fe200088f1c00 */
[----:B------:R-:W-:Y:S01]  /*1c10*/  VIADD R0, R5, -UR7 ;  /* 0x8000000705007c36 */ /* 0x000fe20008000000 */
[----:B------:R-:W-:-:S03]  /*1c20*/  UMOV UR7, UR9 ;  /* 0x0000000900077c82 */ /* 0x000fc60008000000 */
[----:B------:R-:W-:Y:S01]  /*1c30*/  IMAD.X R9, RZ, RZ, R9, P2 ;  /* 0x000000ffff097224 */ /* 0x000fe200010e0609 */
[----:B------:R-:W-:Y:S06]  /*1c40*/  @P0 BRA `(.L_x_74) ;  /* 0x0000000000f40947 */ /* 0x000fec0003800000 */
[----:B------:R-:W0:Y:S01]  /*1c50*/  LDC.64 R2, c[0x0][0x3b8] ;  /* 0x0000ee00ff027b82 */ /* 0x000e220000000a00 */
[----:B------:R-:W1:Y:S01]  /*1c60*/  LDCU.64 UR12, c[0x0][0x380] ;  /* 0x00007000ff0c77ac */ /* 0x000e620008000a00 */
[----:B------:R-:W-:Y:S01]  /*1c70*/  NOP ;  /* 0x0000000000007918 */ /* 0x000fe20000000000 */
.L_x_75:
[----:B------:R-:W2:Y:S02]  /*1c80*/  S2R R4, SR_TID.X ;  /* 0x0000000000047919 */ /* 0x000ea40000002100 */
[----:B--2---:R-:W-:-:S05]  /*1c90*/  IADD3 R4, P0, PT, R4, UR8, RZ ;  /* 0x0000000804047c10 */ /* 0x004fca000ff1e0ff */
[----:B------:R-:W-:Y:S01]  /*1ca0*/  IMAD.X R5, RZ, RZ, UR9, P0 ;  /* 0x00000009ff057e24 */ /* 0x000fe200080e06ff */
[----:B-1----:R-:W-:-:S04]  /*1cb0*/  LEA R24, P0, R4, UR12, 0x3 ;  /* 0x0000000c04187c11 */ /* 0x002fc8000f8018ff */
[----:B------:R-:W-:-:S05]  /*1cc0*/  LEA.HI.X R25, R4, UR13, R5, 0x3, P0 ;  /* 0x0000000d04197c11 */ /* 0x000fca00080f1c05 */
[----:B------:R-:W2:Y:S04]  /*1cd0*/  LDG.E.64 R4, desc[UR14][R24.64] ;  /* 0x0000000e18047981 */ /* 0x000ea8000c1e1b00 */
[----:B------:R-:W3:Y:S04]  /*1ce0*/  LDG.E.64 R6, desc[UR14][R24.64+0x800] ;  /* 0x0008000e18067981 */ /* 0x000ee8000c1e1b00 */
[----:B------:R-:W4:Y:S04]  /*1cf0*/  LDG.E.64 R12, desc[UR14][R24.64+0x1000] ;  /* 0x0010000e180c7981 */ /* 0x000f28000c1e1b00 */
[----:B------:R-:W5:Y:S04]  /*1d00*/  LDG.E.64 R14, desc[UR14][R24.64+0x1800] ;  /* 0x0018000e180e7981 */ /* 0x000f68000c1e1b00 */
[----:B------:R-:W5:Y:S04]  /*1d10*/  LDG.E.64 R16, desc[UR14][R24.64+0x2000] ;  /* 0x0020000e18107981 */ /* 0x000f68000c1e1b00 */
[----:B------:R-:W5:Y:S04]  /*1d20*/  LDG.E.64 R18, desc[UR14][R24.64+0x2800] ;  /* 0x0028000e18127981 */ /* 0x000f68000c1e1b00 */
[----:B------:R-:W5:Y:S04]  /*1d30*/  LDG.E.64 R20, desc[UR14][R24.64+0x3000] ;  /* 0x0030000e18147981 */ /* 0x000f68000c1e1b00 */
[----:B------:R-:W5:Y:S01]  /*1d40*/  LDG.E.64 R22, desc[UR14][R24.64+0x3800] ;  /* 0x0038000e18167981 */ /* 0x000f62000c1e1b00 */
[----:B------:R-:W-:-:S02]  /*1d50*/  USHF.R.S32.HI UR11, URZ, 0x1f, UR5 ;  /* 0x0000001fff0b7899 */ /* 0x000fc40008011405 */
[----:B------:R-:W-:-:S04]  /*1d60*/  UIADD3 UR6, UP0, UPT, UR5, UR10, URZ ;  /* 0x0000000a05067290 */ /* 0x000fc8000ff1e0ff */
[----:B------:R-:W-:Y:S01]  /*1d70*/  UIADD3.X UR7, UPT, UPT, UR11, UR7, URZ, UP0, !UPT ;  /* 0x000000070b077290 */ /* 0x000fe200087fe4ff */
        /* <DEDUP_REMOVED lines=16> */
[----:B------:R-:W-:Y:S01]  /*1e80*/  FSEL R6, R18, R4, !P0 ;  /* 0x0000000412067208 */ /* 0x000fe20004000000 */
[----:B0-----:R-:W-:Y:S01]  /*1e90*/  IMAD.MOV.U32 R4, RZ, RZ, R2 ;  /* 0x000000ffff047224 */ /* 0x001fe200078e0002 */
[----:B------:R-:W-:-:S04]  /*1ea0*/  FSEL R7, R19, R5, !P0 ;  /* 0x0000000513077208 */ /* 0x000fc80004000000 */
[----:B------:R-:W-:Y:S02]  /*1eb0*/  IADD3 R5, P2, PT, R4, -UR8, RZ ;  /* 0x8000000804057c10 */ /* 0x000fe4000ff5e0ff */
[----:B------:R-:W-:-:S06]  /*1ec0*/  DSETP.GEU.AND P0, PT, R6, R20, PT ;  /* 0x000000140600722a */ /* 0x000fcc0003f0e000 */
[----:B------:R-:W-:Y:S02]  /*1ed0*/  FSEL R6, R20, R6, !P0 ;  /* 0x0000000614067208 */ /* 0x000fe40004000000 */
[----:B------:R-:W-:Y:S02]  /*1ee0*/  FSEL R7, R21, R7, !P0 ;  /* 0x0000000715077208 */ /* 0x000fe40004000000 */
[----:B------:R-:W-:Y:S02]  /*1ef0*/  ISETP.GE.U32.AND P0, PT, R5, UR5, PT ;  /* 0x0000000505007c0c */ /* 0x000fe4000bf06070 */
[----:B------:R-:W-:Y:S02]  /*1f00*/  IADD3.X R5, PT, PT, R3, ~UR9, RZ, P2, !PT ;  /* 0x8000000903057c10 */ /* 0x000fe400097fe4ff */
[----:B------:R-:W-:Y:S02]  /*1f10*/  DSETP.GEU.AND P1, PT, R6, R22, PT ;  /* 0x000000160600722a */ /* 0x000fe40003f2e000 */
[----:B------:R-:W-:-:S04]  /*1f20*/  ISETP.GE.U32.AND.EX P0, PT, R5, UR11, PT, P0 ;  /* 0x0000000b05007c0c */ /* 0x000fc8000bf06100 */
[----:B------:R-:W-:Y:S02]  /*1f30*/  FSEL R10, R22, R6, !P1 ;  /* 0x00000006160a7208 */ /* 0x000fe40004800000 */
[----:B------:R-:W-:-:S07]  /*1f40*/  FSEL R11, R23, R7, !P1 ;  /* 0x00000007170b7208 */ /* 0x000fce0004800000 */
[----:B------:R-:W-:Y:S05]  /*1f50*/  @!P0 BRA `(.L_x_73) ;  /* 0x0000000c00248947 */ /* 0x000fea0003800000 */
[----:B------:R-:W-:Y:S02]  /*1f60*/  UIADD3 UR8, UP0, UPT, UR5, UR8, URZ ;  /* 0x0000000805087290 */ /* 0x000fe4000ff1e0ff */
[----:B------:R-:W-:Y:S01]  /*1f70*/  IMAD.U32 R5, RZ, RZ, UR5 ;  /* 0x00000005ff057e24 */ /* 0x000fe2000f8e00ff */
[----:B------:R-:W-:Y:S01]  /*1f80*/  UIADD3 UR4, UPT, UPT, UR4, 0x1, URZ ;  /* 0x0000000104047890 */ /* 0x000fe2000fffe0ff */
[----:B------:R-:W-:Y:S01]  /*1f90*/  VIADD R0, R0, -UR5 ;  /* 0x8000000500007c36 */ /* 0x000fe20008000000 */
[----:B------:R-:W-:Y:S01]  /*1fa0*/  UIADD3.X UR9, UPT, UPT, UR11, UR9, URZ, UP0, !UPT ;  /* 0x000000090b097290 */ /* 0x000fe200087fe4ff */
[----:B------:R-:W-:Y:S01]  /*1fb0*/  IMAD.WIDE R8, R5, 0x8, R8 ;  /* 0x0000000805087825 */ /* 0x000fe200078e0208 */
[----:B------:R-:W-:Y:S01]  /*1fc0*/  ISETP.LT.U32.AND P0, PT, R27, UR8, PT ;  /* 0x000000081b007c0c */ /* 0x000fe2000bf01070 */
[----:B------:R-:W-:-:S03]  /*1fd0*/  UMOV UR10, UR6 ;  /* 0x00000006000a7c82 */ /* 0x000fc60008000000 */
[----:B------:R-:W-:-:S05]  /*1fe0*/  IMAD.U32 R7, RZ, RZ, UR9 ;  /* 0x00000009ff077e24 */ /* 0x000fca000f8e00ff */
[----:B------:R-:W-:-:S13]  /*1ff0*/  ISETP.GT.U32.AND.EX P0, PT, R7, R26, PT, P0 ;  /* 0x0000001a0700720c */ /* 0x000fda0003f04100 */
[----:B------:R-:W-:Y:S05]  /*2000*/  @!P0 BRA `(.L_x_75) ;  /* 0xfffffffc001c8947 */ /* 0x000fea000383ffff */
[----:B------:R-:W-:-:S05]  /*2010*/  UMOV UR6, UR5 ;  /* 0x0000000500067c82 */ /* 0x000fca0008000000 */
.L_x_74:
[----:B------:R-:W0:Y:S01]  /*2020*/  S2R R7, SR_TID.X ;  /* 0x0000000000077919 */ /* 0x000e220000002100 */
[C---:B------:R-:W-:Y:S01]  /*2030*/  VIADD R2, R4.reuse, -UR8 ;  /* 0x8000000804027c36 */ /* 0x040fe20008000000 */
[----:B------:R-:W-:Y:S01]  /*2040*/  ISETP.LE.U32.AND P1, PT, R4, UR8, PT ;  /* 0x0000000804007c0c */ /* 0x000fe2000bf23070 */
[----:B------:R-:W-:Y:S01]  /*2050*/  IMAD.U32 R6, RZ, RZ, UR9 ;  /* 0x00000009ff067e24 */ /* 0x000fe2000f8e00ff */
[----:B------:R-:W-:Y:S02]  /*2060*/  BSSY.RECONVERGENT B1, `(.L_x_73) ;  /* 0x00000b8000017945 */ /* 0x000fe40003800200 */
[----:B0-----:R-:W-:-:S04]  /*2070*/  ISETP.GE.AND P0, PT, R7, R2, PT ;  /* 0x000000020700720c */ /* 0x001fc80003f06270 */
[----:B------:R-:W-:-:S13]  /*2080*/  ISETP.GE.U32.OR.EX P0, PT, R6, R3, P0, P1 ;  /* 0x000000030600720c */ /* 0x000fda0000706510 */
[----:B------:R-:W-:Y:S05]  /*2090*/  @P0 BRA `(.L_x_76) ;  /* 0x0000000800d00947 */ /* 0x000fea0003800000 */
[----:B------:R-:W0:Y:S01]  /*20a0*/  LDC R2, c[0x0][0x3c0] ;  /* 0x0000f000ff027b82 */ /* 0x000e220000000800 */
[----:B------:R-:W-:Y:S01]  /*20b0*/  USHF.L.U32 UR5, UR16, 0xb, URZ ;  /* 0x0000000b10057899 */ /* 0x000fe200080006ff */
[----:B------:R-:W-:Y:S01]  /*20c0*/  LOP3.LUT R3, RZ, R7, RZ, 0x33, !PT ;  /* 0x00000007ff037212 */ /* 0x000fe200078e33ff */
[----:B------:R-:W-:Y:S02]  /*20d0*/  BSSY.RECONVERGENT B2, `(.L_x_77) ;  /* 0x0000055000027945 */ /* 0x000fe40003800200 */
[----:B------:R-:W-:-:S06]  /*20e0*/  UIADD3 UR5, UPT, UPT, UR5, UR6, URZ ;  /* 0x0000000605057290 */ /* 0x000fcc000fffe0ff */
[----:B------:R-:W-:Y:S01]  /*20f0*/  IADD3 R4, PT, PT, R4, -UR5, R3 ;  /* 0x8000000504047c10 */ /* 0x000fe2000fffe003 */
[----:B0-----:R-:W-:-:S04]  /*2100*/  IMAD R3, R2, UR4, RZ ;  /* 0x0000000402037c24 */ /* 0x001fc8000f8e02ff */
[----:B------:R-:W-:-:S05]  /*2110*/  IMAD R2, R3, -0x800, R4 ;  /* 0xfffff80003027824 */ /* 0x000fca00078e0204 */
[C---:B------:R-:W-:Y:S02]  /*2120*/  ISETP.GE.U32.AND P1, PT, R2.reuse, 0xf00, PT ;  /* 0x00000f000200780c */ /* 0x040fe40003f26070 */
[----:B------:R-:W-:Y:S01]  /*2130*/  LEA.HI R3, R2, 0x1, RZ, 0x18 ;  /* 0x0000000102037811 */ /* 0x000fe200078fc0ff */
[----:B------:R-:W-:-:S03]  /*2140*/  IMAD.MOV.U32 R2, RZ, RZ, R7 ;  /* 0x000000ffff027224 */ /* 0x000fc600078e0007 */
[----:B------:R-:W-:-:S04]  /*2150*/  LOP3.LUT R4, R3, 0xf, RZ, 0xc0, !PT ;  /* 0x0000000f03047812 */ /* 0x000fc800078ec0ff */
[----:B------:R-:W-:-:S03]  /*2160*/  ISETP.NE.AND P0, PT, R4, RZ, PT ;  /* 0x000000ff0400720c */ /* 0x000fc60003f05270 */
[----:B------:R-:W-:Y:S10]  /*2170*/  @!P1 BRA `(.L_x_78) ;  /* 0x0000000400289947 */ /* 0x000ff40003800000 */
[----:B------:R-:W-:-:S04]  /*2180*/  LEA.HI R2, R0, 0x1, RZ, 0x18 ;  /* 0x0000000100027811 */ /* 0x000fc800078fc0ff */
[----:B------:R-:W-:Y:S01]  /*2190*/  LOP3.LUT R5, R2, 0x1fffff0, RZ, 0xc0, !PT ;  /* 0x01fffff002057812 */ /* 0x000fe200078ec0ff */
[----:B------:R-:W-:-:S04]  /*21a0*/  IMAD.MOV.U32 R2, RZ, RZ, R7 ;  /* 0x000000ffff027224 */ /* 0x000fc800078e0007 */
[----:B------:R-:W-:-:S07]  /*21b0*/  IMAD.MOV R5, RZ, RZ, -R5 ;  /* 0x000000ffff057224 */ /* 0x000fce00078e0a05 */
.L_x_79:
        /* <DEDUP_REMOVED lines=8> */
[----:B--2---:R-:W-:-:S06]  /*2240*/  DSETP.GEU.AND P1, PT, R10, R6, PT ;  /* 0x000000060a00722a */ /* 0x004fcc0003f2e000 */
        /* <DEDUP_REMOVED lines=11> */
[----:B-----5:R-:W-:-:S06]  /*2300*/  DSETP.GEU.AND P1, PT, R10, R16, PT ;  /* 0x000000100a00722a */ /* 0x020fcc0003f2e000 */
[----:B------:R-:W-:Y:S02]  /*2310*/  FSEL R10, R16, R10, !P1 ;  /* 0x0000000a100a7208 */ /* 0x000fe40004800000 */
[----:B------:R-:W-:Y:S02]  /*2320*/  FSEL R11, R17, R11, !P1 ;  /* 0x0000000b110b7208 */ /* 0x000fe40004800000 */
[----:B------:R-:W5:Y:S04]  /*2330*/  LDG.E.64 R16, desc[UR14][R8.64+0x1800] ;  /* 0x0018000e08107981 */ /* 0x000f68000c1e1b00 */
[----:B------:R-:W-:-:S06]  /*2340*/  DSETP.GEU.AND P1, PT, R10, R14, PT ;  /* 0x0000000e0a00722a */ /* 0x000fcc0003f2e000 */
        /* <DEDUP_REMOVED lines=14> */
[----:B------:R0:W5:Y:S01]  /*2430*/  LDG.E.64 R24, desc[UR14][R8.64+0x3800] ;  /* 0x0038000e08187981 */ /* 0x000162000c1e1b00 */
        /* <DEDUP_REMOVED lines=30> */
.L_x_78:
[----:B------:R-:W-:Y:S05]  /*2620*/  BSYNC.RECONVERGENT B2 ;  /* 0x0000000000027941 */ /* 0x000fea0003800200 */
.L_x_77:
[----:B------:R-:W-:Y:S05]  /*2630*/  @!P0 BRA `(.L_x_76) ;  /* 0x0000000400688947 */ /* 0x000fea0003800000 */
[----:B------:R-:W-:Y:S01]  /*2640*/  ISETP.GE.U32.AND P1, PT, R4, 0x8, PT ;  /* 0x000000080400780c */ /* 0x000fe20003f26070 */
[----:B------:R-:W-:Y:S01]  /*2650*/  BSSY.RECONVERGENT B2, `(.L_x_80) ;  /* 0x0000029000027945 */ /* 0x000fe20003800200 */
[----:B------:R-:W-:-:S04]  /*2660*/  LOP3.LUT R24, R3, 0x7, RZ, 0xc0, !PT ;  /* 0x0000000703187812 */ /* 0x000fc800078ec0ff */
[----:B------:R-:W-:-:S07]  /*2670*/  ISETP.NE.AND P0, PT, R24, RZ, PT ;  /* 0x000000ff1800720c */ /* 0x000fce0003f05270 */
[----:B------:R-:W-:Y:S06]  /*2680*/  @!P1 BRA `(.L_x_81) ;  /* 0x0000000000949947 */ /* 0x000fec0003800000 */
[----:B------:R-:W-:-:S05]  /*2690*/  IADD3 R4, P1, PT, R2, UR8, RZ ;  /* 0x0000000802047c10 */ /* 0x000fca000ff3e0ff */
[----:B------:R-:W-:Y:S01]  /*26a0*/  IMAD.X R5, RZ, RZ, UR9, P1 ;  /* 0x00000009ff057e24 */ /* 0x000fe200088e06ff */
[----:B------:R-:W-:-:S04]  /*26b0*/  LEA R20, P1, R4, UR12, 0x3 ;  /* 0x0000000c04147c11 */ /* 0x000fc8000f8218ff */
        /* <DEDUP_REMOVED lines=9> */
[----:B------:R-:W-:Y:S01]  /*2750*/  VIADD R2, R2, 0x800 ;  /* 0x0000080002027836 */ /* 0x000fe20000000000 */
        /* <DEDUP_REMOVED lines=24> */
.L_x_81:
[----:B------:R-:W-:Y:S05]  /*28e0*/  BSYNC.RECONVERGENT B2 ;  /* 0x0000000000027941 */ /* 0x000fea0003800200 */
.L_x_80:
[----:B------:R-:W-:Y:S05]  /*28f0*/  @!P0 BRA `(.L_x_76) ;  /* 0x0000000000b88947 */ /* 0x000fea0003800000 */
[----:B------:R-:W-:Y:S01]  /*2900*/  ISETP.GE.U32.AND P1, PT, R24, 0x4, PT ;  /* 0x000000041800780c */ /* 0x000fe20003f26070 */
[----:B------:R-:W-:Y:S01]  /*2910*/  BSSY.RECONVERGENT B2, `(.L_x_82) ;  /* 0x0000018000027945 */ /* 0x000fe20003800200 */
[----:B------:R-:W-:-:S11]  /*2920*/  LOP3.LUT P0, RZ, R3, 0x3, RZ, 0xc0, !PT ;  /* 0x0000000303ff7812 */ /* 0x000fd6000780c0ff */
[----:B------:R-:W-:Y:S05]  /*2930*/  @!P1 BRA `(.L_x_83) ;  /* 0x0000000000549947 */ /* 0x000fea0003800000 */
[----:B------:R-:W-:-:S05]  /*2940*/  IADD3 R3, P1, PT, R2, UR8, RZ ;  /* 0x0000000802037c10 */ /* 0x000fca000ff3e0ff */
[----:B------:R-:W-:Y:S01]  /*2950*/  IMAD.X R6, RZ, RZ, UR9, P1 ;  /* 0x00000009ff067e24 */ /* 0x000fe200088e06ff */
[----:B------:R-:W-:-:S04]  /*2960*/  LEA R4, P1, R3, UR12, 0x3 ;  /* 0x0000000c03047c11 */ /* 0x000fc8000f8218ff */
[----:B------:R-:W-:-:S05]  /*2970*/  LEA.HI.X R5, R3, UR13, R6, 0x3, P1 ;  /* 0x0000000d03057c11 */ /* 0x000fca00088f1c06 */
[----:B------:R-:W2:Y:S04]  /*2980*/  LDG.E.64 R6, desc[UR14][R4.64] ;  /* 0x0000000e04067981 */ /* 0x000ea8000c1e1b00 */
[----:B------:R-:W3:Y:S04]  /*2990*/  LDG.E.64 R8, desc[UR14][R4.64+0x800] ;  /* 0x0008000e04087981 */ /* 0x000ee8000c1e1b00 */
[----:B------:R-:W4:Y:S04]  /*29a0*/  LDG.E.64 R12, desc[UR14][R4.64+0x1000] ;  /* 0x0010000e040c7981 */ /* 0x000f28000c1e1b00 */
        /* <DEDUP_REMOVED lines=13> */
[----:B------:R-:W-:-:S07]  /*2a80*/  FSEL R11, R15, R7, !P1 ;  /* 0x000000070f0b7208 */ /* 0x000fce0004800000 */
.L_x_83:
[----:B------:R-:W-:Y:S05]  /*2a90*/  BSYNC.RECONVERGENT B2 ;  /* 0x0000000000027941 */ /* 0x000fea0003800200 */
.L_x_82:
[----:B------:R-:W-:Y:S05]  /*2aa0*/  @!P0 BRA `(.L_x_76) ;  /* 0x00000000004c8947 */ /* 0x000fea0003800000 */
[----:B------:R-:W-:Y:S02]  /*2ab0*/  LOP3.LUT R0, R0, 0xffff, RZ, 0xc0, !PT ;  /* 0x0000ffff00007812 */ /* 0x000fe400078ec0ff */
[----:B------:R-:W-:Y:S02]  /*2ac0*/  IADD3 R2, P0, PT, R2, UR10, RZ ;  /* 0x0000000a02027c10 */ /* 0x000fe4000ff1e0ff */
[----:B------:R-:W-:Y:S02]  /*2ad0*/  LEA.HI R0, R0, 0x1, RZ, 0x18 ;  /* 0x0000000100007811 */ /* 0x000fe400078fc0ff */
[----:B------:R-:W-:Y:S01]  /*2ae0*/  LEA R4, P1, R2, UR12, 0x3 ;  /* 0x0000000c02047c11 */ /* 0x000fe2000f8218ff */
[----:B------:R-:W-:Y:S01]  /*2af0*/  IMAD.X R5, RZ, RZ, UR7, P0 ;  /* 0x00000007ff057e24 */ /* 0x000fe200080e06ff */
[----:B------:R-:W-:-:S04]  /*2b00*/  LOP3.LUT R0, R0, 0x3, RZ, 0xc0, !PT ;  /* 0x0000000300007812 */ /* 0x000fc800078ec0ff */
[----:B------:R-:W-:Y:S01]  /*2b10*/  LEA.HI.X R5, R2, UR13, R5, 0x3, P1 ;  /* 0x0000000d02057c11 */ /* 0x000fe200088f1c05 */
[----:B------:R-:W-:-:S07]  /*2b20*/  IMAD.MOV R0, RZ, RZ, -R0 ;  /* 0x000000ffff007224 */ /* 0x000fce00078e0a00 */
.L_x_84:
[----:B------:R-:W-:Y:S02]  /*2b30*/  IMAD.MOV.U32 R2, RZ, RZ, R4 ;  /* 0x000000ffff027224 */ /* 0x000fe400078e0004 */
[----:B------:R-:W-:-:S06]  /*2b40*/  IMAD.MOV.U32 R3, RZ, RZ, R5 ;  /* 0x000000ffff037224 */ /* 0x000fcc00078e0005 */
[----:B------:R-:W2:Y:S01]  /*2b50*/  LDG.E.64 R2, desc[UR14][R2.64] ;  /* 0x0000000e02027981 */ /* 0x000ea2000c1e1b00 */
[----:B------:R-:W-:Y:S01]  /*2b60*/  VIADD R0, R0, 0x1 ;  /* 0x0000000100007836 */ /* 0x000fe20000000000 */
[----:B------:R-:W-:-:S05]  /*2b70*/  IADD3 R4, P1, PT, R4, 0x800, RZ ;  /* 0x0000080004047810 */ /* 0x000fca0007f3e0ff */
[----:B------:R-:W-:Y:S01]  /*2b80*/  IMAD.X R5, RZ, RZ, R5, P1 ;  /* 0x000000ffff057224 */ /* 0x000fe200008e0605 */
[----:B--2---:R-:W-:-:S06]  /*2b90*/  DSETP.GEU.AND P0, PT, R10, R2, PT ;  /* 0x000000020a00722a */ /* 0x004fcc0003f0e000 */
[----:B------:R-:W-:Y:S02]  /*2ba0*/  FSEL R10, R2, R10, !P0 ;  /* 0x0000000a020a7208 */ /* 0x000fe40004000000 */
[----:B------:R-:W-:Y:S02]  /*2bb0*/  FSEL R11, R3, R11, !P0 ;  /* 0x0000000b030b7208 */ /* 0x000fe40004000000 */
[----:B------:R-:W-:-:S13]  /*2bc0*/  ISETP.NE.AND P0, PT, R0, RZ, PT ;  /* 0x000000ff0000720c */ /* 0x000fda0003f05270 */
[----:B------:R-:W-:Y:S05]  /*2bd0*/  @P0 BRA `(.L_x_84) ;  /* 0xfffffffc00d40947 */ /* 0x000fea000383ffff */
.L_x_76:
[----:B------:R-:W-:Y:S05]  /*2be0*/  BSYNC.RECONVERGENT B1 ;  /* 0x0000000000017941 */ /* 0x000fea0003800200 */
.L_x_73:
[----:B------:R-:W0:Y:S01]  /*2bf0*/  S2R R6, SR_LANEID ;  /* 0x0000000000067919 */ /* 0x000e220000000000 */
[----:B------:R-:W-:Y:S04]  /*2c00*/  SHFL.DOWN PT, R2, R10, 0x1, 0x1f ;  /* 0x08201f000a027f89 */ /* 0x000fe800000e0000 */
[----:B------:R-:W1:Y:S01]  /*2c10*/  SHFL.DOWN PT, R3, R11, 0x1, 0x1f ;  /* 0x08201f000b037f89 */ /* 0x000e6200000e0000 */
[----:B------:R-:W2:Y:S01]  /*2c20*/  S2R R9, SR_TID.X ;  /* 0x0000000000097919 */ /* 0x000ea20000002100 */
        /* <DEDUP_REMOVED lines=10> */
[----:B------:R-:W-:-:S02]  /*2cd0*/  @!P2 MOV R7, 0x400 ;  /* 0x000004000007a802 */ /* 0x000fc40000000f00 */
[----:B------:R-:W0:Y:S01]  /*2ce0*/  SHFL.DOWN PT, R3, R5, 0x2, 0x1f ;  /* 0x08401f0005037f89 */ /* 0x000e2200000e0000 */
[----:B------:R-:W1:Y:S02]  /*2cf0*/  @!P2 S2R R8, SR_CgaCtaId ;  /* 0x000000000008a919 */ /* 0x000e640000008800 */
[----:B0-----:R-:W-:-:S06]  /*2d00*/  DSETP.GEU.AND P0, PT, R4, R2, PT ;  /* 0x000000020400722a */ /* 0x001fcc0003f0e000 */
[----:B------:R-:W-:Y:S02]  /*2d10*/  @!P1 FSEL R0, R2, R0, !P0 ;  /* 0x0000000002009208 */ /* 0x000fe40004000000 */
[----:B------:R-:W-:Y:S02]  /*2d20*/  @!P1 FSEL R5, R3, R5, !P0 ;  /* 0x0000000503059208 */ /* 0x000fe40004000000 */
[----:B------:R-:W-:Y:S01]  /*2d30*/  ISETP.GT.AND P1, PT, R6, 0x1b, PT ;  /* 0x0000001b0600780c */ /* 0x000fe20003f24270 */
[----:B------:R-:W-:Y:S01]  /*2d40*/  SHFL.DOWN PT, R2, R0, 0x4, 0x1f ;  /* 0x08801f0000027f89 */ /* 0x000fe200000e0000 */
[----:B------:R-:W-:Y:S01]  /*2d50*/  IMAD.MOV.U32 R4, RZ, RZ, R0 ;  /* 0x000000ffff047224 */ /* 0x000fe200078e0000 */
[----:B-1----:R-:W-:Y:S02]  /*2d60*/  @!P2 LEA R7, R8, R7, 0x18 ;  /* 0x000000070807a211 */ /* 0x002fe400078ec0ff */
[----:B------:R-:W0:Y:S03]  /*2d70*/  SHFL.DOWN PT, R3, R5, 0x4, 0x1f ;  /* 0x08801f0005037f89 */ /* 0x000e2600000e0000 */
[----:B0-----:R-:W-:-:S06]  /*2d80*/  DSETP.GEU.AND P0, PT, R4, R2, PT ;  /* 0x000000020400722a */ /* 0x001fcc0003f0e000 */
[----:B------:R-:W-:Y:S02]  /*2d90*/  @!P1 FSEL R0, R2, R0, !P0 ;  /* 0x0000000002009208 */ /* 0x000fe40004000000 */
[----:B------:R-:W-:Y:S02]  /*2da0*/  @!P1 FSEL R5, R3, R5, !P0 ;  /* 0x0000000503059208 */ /* 0x000fe40004000000 */
[----:B------:R-:W-:Y:S01]  /*2db0*/  ISETP.GT.AND P1, PT, R6, 0x17, PT ;  /* 0x000000170600780c */ /* 0x000fe20003f24270 */
[----:B------:R-:W-:Y:S01]  /*2dc0*/  SHFL.DOWN PT, R2, R0, 0x8, 0x1f ;  /* 0x09001f0000027f89 */ /* 0x000fe200000e0000 */
[----:B------:R-:W-:-:S03]  /*2dd0*/  IMAD.MOV.U32 R4, RZ, RZ, R0 ;  /* 0x000000ffff047224 */ /* 0x000fc600078e0000 */
        /* <DEDUP_REMOVED lines=8> */
[----:B0-----:R-:W-:Y:S01]  /*2e60*/  DSETP.GEU.AND P0, PT, R4, R2, PT ;  /* 0x000000020400722a */ /* 0x001fe20003f0e000 */
[----:B--2---:R-:W-:-:S05]  /*2e70*/  @!P2 SHF.R.U32.HI R4, RZ, 0x2, R9 ;  /* 0x00000002ff04a819 */ /* 0x004fca0000011609 */
[----:B------:R-:W-:Y:S02]  /*2e80*/  FSEL R2, R2, R0, !P0 ;  /* 0x0000000002027208 */ /* 0x000fe40004000000 */
[----:B------:R-:W-:Y:S02]  /*2e90*/  FSEL R3, R3, R5, !P0 ;  /* 0x0000000503037208 */ /* 0x000fe40004000000 */
[----:B------:R-:W-:Y:S02]  /*2ea0*/  ISETP.NE.AND P0, PT, R9, RZ, PT ;  /* 0x000000ff0900720c */ /* 0x000fe40003f05270 */
[----:B------:R-:W-:Y:S02]  /*2eb0*/  @!P2 LOP3.LUT R4, R4, 0xf8, RZ, 0xc0, !PT ;  /* 0x000000f80404a812 */ /* 0x000fe400078ec0ff */
[----:B------:R-:W-:-:S03]  /*2ec0*/  FSEL R5, R5, R3, P1 ;  /* 0x0000000305057208 */ /* 0x000fc60000800000 */
[----:B------:R-:W-:Y:S01]  /*2ed0*/  @!P2 IMAD.IADD R7, R4, 0x1, R7 ;  /* 0x000000010407a824 */ /* 0x000fe200078e0207 */
[----:B------:R-:W-:-:S04]  /*2ee0*/  FSEL R4, R0, R2, P1 ;  /* 0x0000000200047208 */ /* 0x000fc80000800000 */
[----:B------:R0:W-:Y:S01]  /*2ef0*/  @!P2 STS.64 [R7+0x8], R2 ;  /* 0x000008020700a388 */ /* 0x0001e20000000a00 */
[----:B------:R-:W-:Y:S06]  /*2f00*/  BAR.SYNC.DEFER_BLOCKING 0x0 ;  /* 0x0000000000007b1d */ /* 0x000fec0000010000 */
[----:B------:R-:W-:Y:S05]  /*2f10*/  @P0 BRA `(.L_x_72) ;  /* 0x0000000000700947 */ /* 0x000fea0003800000 */
[----:B------:R-:W1:Y:S01]  /*2f20*/  S2UR UR5, SR_CgaCtaId ;  /* 0x00000000000579c3 */ /* 0x000e620000008800 */
[----:B------:R-:W-:Y:S02]  /*2f30*/  UMOV UR4, 0x400 ;  /* 0x0000040000047882 */ /* 0x000fe40000000000 */
[----:B-1----:R-:W-:-:S09]  /*2f40*/  ULEA UR4, UR5, UR4, 0x18 ;  /* 0x0000000405047291 */ /* 0x002fd2000f8ec0ff */
[----:B------:R-:W1:Y:S04]  /*2f50*/  LDS.128 R12, [UR4+0x10] ;  /* 0x00001004ff0c7984 */ /* 0x000e680008000c00 */
[----:B------:R-:W2:Y:S01]  /*2f60*/  LDS.128 R8, [UR4+0x20] ;  /* 0x00002004ff087984 */ /* 0x000ea20008000c00 */
[----:B-1----:R-:W-:-:S06]  /*2f70*/  DSETP.GEU.AND P1, PT, R4, R12, PT ;  /* 0x0000000c0400722a */ /* 0x002fcc0003f2e000 */
[----:B0-----:R-:W-:Y:S02]  /*2f80*/  FSEL R2, R12, R4, !P1 ;  /* 0x000000040c027208 */ /* 0x001fe40004800000 */
[----:B------:R-:W-:Y:S02]  /*2f90*/  FSEL R3, R13, R5, !P1 ;  /* 0x000000050d037208 */ /* 0x000fe40004800000 */
[----:B------:R-:W0:Y:S04]  /*2fa0*/  LDS.128 R4, [UR4+0x30] ;  /* 0x00003004ff047984 */ /* 0x000e280008000c00 */
[----:B------:R-:W-:-:S06]  /*2fb0*/  DSETP.GEU.AND P1, PT, R2, R14, PT ;  /* 0x0000000e0200722a */ /* 0x000fcc0003f2e000 */
[----:B------:R-:W-:Y:S02]  /*2fc0*/  FSEL R2, R14, R2, !P1 ;  /* 0x000000020e027208 */ /* 0x000fe40004800000 */
[----:B------:R-:W-:-:S06]  /*2fd0*/  FSEL R3, R15, R3, !P1 ;  /* 0x000000030f037208 */ /* 0x000fcc0004800000 */
[----:B--2---:R-:W-:-:S06]  /*2fe0*/  DSETP.GEU.AND P1, PT, R2, R8, PT ;  /* 0x000000080200722a */ /* 0x004fcc0003f2e000 */
        /* <DEDUP_REMOVED lines=15> */
.L_x_72:
[----:B------:R-:W-:Y:S05]  /*30e0*/  BSYNC.RECONVERGENT B0 ;  /* 0x0000000000007941 */ /* 0x000fea0003800200 */
.L_x_57:
[----:B------:R-:W-:Y:S05]  /*30f0*/  @P0 EXIT ;  /* 0x000000000000094d */ /* 0x000fea0003800000 */
[----:B------:R-:W2:Y:S02]  /*3100*/  LDCU.64 UR4, c[0x0][0x388] ;  /* 0x00007100ff0477ac */ /* 0x000ea40008000a00 */
[----:B--2---:R-:W-:-:S06]  /*3110*/  UIMAD.WIDE.U32 UR4, UR16, 0x8, UR4 ;  /* 0x00000008100478a5 */ /* 0x004fcc000f8e0004 */
[----:B0-----:R-:W-:Y:S02]  /*3120*/  IMAD.U32 R2, RZ, RZ, UR4 ;  /* 0x00000004ff027e24 */ /* 0x001fe4000f8e00ff */
[----:B------:R-:W-:-:S05]  /*3130*/  IMAD.U32 R3, RZ, RZ, UR5 ;  /* 0x00000005ff037e24 */ /* 0x000fca000f8e00ff */
[----:B------:R-:W-:Y:S01]  /*3140*/  STG.E.64 desc[UR14][R2.64], R4 ;  /* 0x0000000402007986 */ /* 0x000fe2000c101b0e */
[----:B------:R-:W-:Y:S05]  /*3150*/  EXIT ;  /* 0x000000000000794d */ /* 0x000fea0003800000 */
.L_x_85:
        /* <DEDUP_REMOVED lines=10> */
.L_x_250:


//--------------------- .text._ZN3cub18CUB_300001_SM_10006detail6reduce28DeviceReduceSingleTileKernelINS2_10policy_hubIdyN4cuda3__47maximumIdEEE10Policy1000EN6thrust24THRUST_300001_SM_1000_NS6detail15normal_iteratorINSC_10device_ptrIdEEEEPdyS8_ddNS5_3std3__410__identityEEEvT0_T1_T2_T3_T4_T6_ --------------------------
	.section	.text._ZN3cub18CUB_300001_SM_10006detail6reduce28DeviceReduceSingleTileKernelINS2_10policy_hubIdyN4cuda3__47maximumIdEEE10Policy1000EN6thrust24THRUST_300001_SM_1000_NS6detail15normal_iteratorINSC_10device_ptrIdEEEEPdyS8_ddNS5_3std3__410__identityEEEvT0_T1_T2_T3_T4_T6_,"ax",@progbits
	.align	128
        .global         _ZN3cub18CUB_300001_SM_10006detail6reduce28DeviceReduceSingleTileKernelINS2_10policy_hubIdyN4cuda3__47maximumIdEEE10Policy1000EN6thrust24THRUST_300001_SM_1000_NS6detail15normal_iteratorINSC_10device_ptrIdEEEEPdyS8_ddNS5_3std3__410__identityEEEvT0_T1_T2_T3_T4_T6_
        .type           _ZN3cub18CUB_300001_SM_10006detail6reduce28DeviceReduceSingleTileKernelINS2_10policy_hubIdyN4cuda3__47maximumIdEEE10Policy1000EN6thrust24THRUST_300001_SM_1000_NS6detail15normal_iteratorINSC_10device_ptrIdEEEEPdyS8_ddNS5_3std3__410__identityEEEvT0_T1_T2_T3_T4_T6_,@function
        .size           _ZN3cub18CUB_300001_SM_10006detail6reduce28DeviceReduceSingleTileKernelINS2_10policy_hubIdyN4cuda3__47maximumIdEEE10Policy1000EN6thrust24THRUST_300001_SM_1000_NS6detail15normal_iteratorINSC_10device_ptrIdEEEEPdyS8_ddNS5_3std3__410__identityEEEvT0_T1_T2_T3_T4_T6_,(.L_x_251 - _ZN3cub18CUB_300001_SM_10006detail6reduce28DeviceReduceSingleTileKernelINS2_10policy_hubIdyN4cuda3__47maximumIdEEE10Policy1000EN6thrust24THRUST_300001_SM_1000_NS6detail15normal_iteratorINSC_10device_ptrIdEEEEPdyS8_ddNS5_3std3__410__identityEEEvT0_T1_T2_T3_T4_T6_)
        .other          _ZN3cub18CUB_300001_SM_10006detail6reduce28DeviceReduceSingleTileKernelINS2_10policy_hubIdyN4cuda3__47maximumIdEEE10Policy1000EN6thrust24THRUST_300001_SM_1000_NS6detail15normal_iteratorINSC_10device_ptrIdEEEEPdyS8_ddNS5_3std3__410__identityEEEvT0_T1_T2_T3_T4_T6_,@"STO_CUDA_ENTRY STV_DEFAULT"
_ZN3cub18CUB_300001_SM_10006detail6reduce28DeviceReduceSingleTileKernelINS2_10policy_hubIdyN4cuda3__47maximumIdEEE10Policy1000EN6thrust24THRUST_300001_SM_1000_NS6detail15normal_iteratorINSC_10device_ptrIdEEEEPdyS8_ddNS5_3std3__410__identityEEEvT0_T1_T2_T3_T4_T6_:
.text._ZN3cub18CUB_300001_SM_10006detail6reduce28DeviceReduceSingleTileKernelINS2_10policy_hubIdyN4cuda3__47maximumIdEEE10Policy1000EN6thrust24THRUST_300001_SM_1000_NS6detail15normal_iteratorINSC_10device_ptrIdEEEEPdyS8_ddNS5_3std3__410__identityEEEvT0_T1_T2_T3_T4_T6_:
[----:B------:R-:W-:Y:S01]  /*0000*/  LDC R1, c[0x0][0x37c] ;  /* 0x0000df00ff017b82 */ /* 0x000fe20000000800 */
[----:B------:R-:W0:Y:S01]  /*0010*/  LDCU.64 UR4, c[0x0][0x390] ;  /* 0x00007200ff0477ac */ /* 0x000e220008000a00 */
[----:B------:R-:W1:Y:S01]  /*0020*/  LDCU.64 UR6, c[0x0][0x358] ;  /* 0x00006b00ff0677ac */ /* 0x000e620008000a00 */
[----:B0-----:R-:W-:Y:S02]  /*0030*/  IMAD.U32 R8, RZ, RZ, UR4 ;  /* 0x00000004ff087e24 */ /* 0x001fe4000f8e00ff */
[----:B------:R-:W-:-:S03]  /*0040*/  IMAD.U32 R9, RZ, RZ, UR5 ;  /* 0x00000005ff097e24 */ /* 0x000fc6000f8e00ff */
[----:B------:R-:W-:-:S04]  /*0050*/  ISETP.NE.U32.AND P0, PT, R8, RZ, PT ;  /* 0x000000ff0800720c */ /* 0x000fc80003f05070 */
[----:B------:R-:W-:-:S13]  /*0060*/  ISETP.NE.AND.EX P0, PT, R9, RZ, PT, P0 ;  /* 0x000000ff0900720c */ /* 0x000fda0003f05300 */
        /* <DEDUP_REMOVED lines=8> */
.L_x_86:
[----:B------:R-:W-:Y:S01]  /*00f0*/  ISETP.GT.U32.AND P0, PT, R8, 0x7ff, PT ;  /* 0x000007ff0800780c */ /* 0x000fe20003f04070 */
[----:B------:R-:W-:Y:S03]  /*0100*/  BSSY.RECONVERGENT B0, `(.L_x_87) ;  /* 0x00002df000007945 */ /* 0x000fe60003800200 */
[----:B------:R-:W-:-:S13]  /*0110*/  ISETP.GT.U32.AND.EX P0, PT, R9, RZ, PT, P0 ;  /* 0x000000ff0900720c */ /* 0x000fda0003f04100 */
[----:B------:R-:W-:Y:S05]  /*0120*/  @P0 BRA `(.L_x_88) ;  /* 0x0000001400f40947 */ /* 0x000fea0003800000 */
[----:B------:R-:W0:Y:S01]  /*0130*/  S2R R0, SR_TID.X ;  /* 0x0000000000007919 */ /* 0x000e220000002100 */
[----:B------:R-:W-:Y:S01]  /*0140*/  BSSY.RECONVERGENT B1, `(.L_x_89) ;  /* 0x0000009000017945 */ /* 0x000fe20003800200 */
[----:B------:R-:W-:Y:S02]  /*0150*/  CS2R R4, SRZ ;  /* 0x0000000000047805 */ /* 0x000fe4000001ff00 */
[----:B0-----:R-:W-:Y:S01]  /*0160*/  ISETP.GE.U32.AND P0, PT, R0, R8, PT ;  /* 0x000000080000720c */ /* 0x001fe20003f06070 */
[----:B------:R-:W-:-:S12]  /*0170*/  IMAD.MOV.U32 R2, RZ, RZ, R0 ;  /* 0x000000ffff027224 */ /* 0x000fd800078e0000 */
[----:B------:R-:W-:Y:S05]  /*0180*/  @P0 BRA `(.L_x_90) ;  /* 0x0000000000100947 */ /* 0x000fea0003800000 */
[----:B------:R-:W0:Y:S02]  /*0190*/  LDC.64 R4, c[0x0][0x380] ;  /* 0x0000e000ff047b82 */ /* 0x000e240000000a00 */
[----:B0-----:R-:W-:-:S06]  /*01a0*/  IMAD.WIDE.U32 R4, R0, 0x8, R4 ;  /* 0x0000000800047825 */ /* 0x001fcc00078e0004 */
[----:B------:R-:W5:Y:S01]  /*01b0*/  LDG.E.64 R4, desc[UR6][R4.64] ;  /* 0x0000000604047981 */ /* 0x000f62000c1e1b00 */
[----:B------:R-:W-:-:S07]  /*01c0*/  VIADD R2, R0, 0x100 ;  /* 0x0000010000027836 */ /* 0x000fce0000000000 */
.L_x_90:
[----:B------:R-:W-:Y:S05]  /*01d0*/  BSYNC.RECONVERGENT B1 ;  /* 0x0000000000017941 */ /* 0x000fea0003800200 */
.L_x_89:
[----:B------:R-:W-:Y:S01]  /*01e0*/  ISETP.GE.U32.AND P0, PT, R2, R8, PT ;  /* 0x000000080200720c */ /* 0x000fe20003f06070 */
[----:B------:R-:W-:-:S12]  /*01f0*/  BSSY.RECONVERGENT B1, `(.L_x_91) ;  /* 0x00000a7000017945 */ /* 0x000fd80003800200 */
[----:B------:R-:W-:Y:S05]  /*0200*/  @P0 BRA `(.L_x_92) ;  /* 0x0000000800940947 */ /* 0x000fea0003800000 */
[----:B------:R-:W-:Y:S01]  /*0210*/  LOP3.LUT R3, RZ, R2, RZ, 0x33, !PT ;  /* 0x00000002ff037212 */ /* 0x000fe200078e33ff */
[----:B------:R-:W-:Y:S04]  /*0220*/  BSSY.RECONVERGENT B2, `(.L_x_93) ;  /* 0x0000053000027945 */ /* 0x000fe80003800200 */
[----:B------:R-:W-:-:S05]  /*0230*/  IMAD.IADD R6, R3, 0x1, R8 ;  /* 0x0000000103067824 */ /* 0x000fca00078e0208 */
[C---:B------:R-:W-:Y:S02]  /*0240*/  ISETP.GE.U32.AND P1, PT, R6.reuse, 0xf00, PT ;  /* 0x00000f000600780c */ /* 0x040fe40003f26070 */
[----:B------:R-:W-:-:S04]  /*0250*/  LEA.HI R3, R6, 0x1, RZ, 0x18 ;  /* 0x0000000106037811 */ /* 0x000fc800078fc0ff */
[----:B------:R-:W-:-:S04]  /*0260*/  LOP3.LUT R43, R3, 0xf, RZ, 0xc0, !PT ;  /* 0x0000000f032b7812 */ /* 0x000fc800078ec0ff */
[----:B------:R-:W-:-:S03]  /*0270*/  ISETP.NE.AND P0, PT, R43, RZ, PT ;  /* 0x000000ff2b00720c */ /* 0x000fc60003f05270 */
[----:B------:R-:W-:Y:S10]  /*0280*/  @!P1 BRA `(.L_x_94) ;  /* 0x0000000400309947 */ /* 0x000ff40003800000 */
[----:B------:R-:W0:Y:S01]  /*0290*/  LDC.64 R6, c[0x0][0x380] ;  /* 0x0000e000ff067b82 */ /* 0x000e220000000a00 */
[----:B------:R-:W-:-:S05]  /*02a0*/  LOP3.LUT R42, R3, 0x1fffff0, RZ, 0xc0, !PT ;  /* 0x01fffff0032a7812 */ /* 0x000fca00078ec0ff */
[----:B------:R-:W-:Y:S02]  /*02b0*/  IMAD.MOV R42, RZ, RZ, -R42 ;  /* 0x000000ffff2a7224 */ /* 0x000fe400078e0a2a */
[----:B0-----:R-:W-:-:S03]  /*02c0*/  IMAD.WIDE.U32 R6, R2, 0x8, R6 ;  /* 0x0000000802067825 */ /* 0x001fc600078e0006 */
[----:B------:R-:W-:-:S05]  /*02d0*/  IADD3 R6, P1, PT, R6, 0x4000, RZ ;  /* 0x0000400006067810 */ /* 0x000fca0007f3e0ff */
[----:B------:R-:W-:-:S08]  /*02e0*/  IMAD.X R7, RZ, RZ, R7, P1 ;  /* 0x000000ffff077224 */ /* 0x000fd000008e0607 */
.L_x_95:
[----:B------:R-:W2:Y:S04]  /*02f0*/  LDG.E.64 R10, desc[UR6][R6.64+-0x4000] ;  /* 0xffc00006060a7981 */ /* 0x000ea8000c1e1b00 */
[----:B------:R-:W3:Y:S04]  /*0300*/  LDG.E.64 R12, desc[UR6][R6.64+-0x3800] ;  /* 0xffc80006060c7981 */ /* 0x000ee8000c1e1b00 */
[----:B------:R-:W4:Y:S04]  /*0310*/  LDG.E.64 R14, desc[UR6][R6.64+-0x3000] ;  /* 0xffd00006060e7981 */ /* 0x000f28000c1e1b00 */
        /* <DEDUP_REMOVED lines=12> */
[----:B------:R0:W4:Y:S01]  /*03e0*/  LDG.E.64 R40, desc[UR6][R6.64+0x3800] ;  /* 0x0038000606287981 */ /* 0x000122000c1e1b00 */
[----:B------:R-:W-:-:S02]  /*03f0*/  VIADD R42, R42, 0x10 ;  /* 0x000000102a2a7836 */ /* 0x000fc40000000000 */
[----:B------:R-:W-:-:S03]  /*0400*/  VIADD R2, R2, 0x1000 ;  /* 0x0000100002027836 */ /* 0x000fc60000000000 */
[----:B------:R-:W-:Y:S02]  /*0410*/  ISETP.NE.AND P2, PT, R42, RZ, PT ;  /* 0x000000ff2a00720c */ /* 0x000fe40003f45270 */
[----:B0-----:R-:W-:-:S05]  /*0420*/  IADD3 R6, P3, PT, R6, 0x8000, RZ ;  /* 0x0000800006067810 */ /* 0x001fca0007f7e0ff */
[----:B------:R-:W-:Y:S01]  /*0430*/  IMAD.X R7, RZ, RZ, R7, P3 ;  /* 0x000000ffff077224 */ /* 0x000fe200018e0607 */
        /* <DEDUP_REMOVED lines=49> */
.L_x_94:
[----:B------:R-:W-:Y:S05]  /*0750*/  BSYNC.RECONVERGENT B2 ;  /* 0x0000000000027941 */ /* 0x000fea0003800200 */
.L_x_93:
[----:B------:R-:W-:Y:S05]  /*0760*/  @!P0 BRA `(.L_x_92) ;  /* 0x00000004003c8947 */ /* 0x000fea0003800000 */
[----:B------:R-:W-:Y:S01]  /*0770*/  ISETP.GE.U32.AND P1, PT, R43, 0x8, PT ;  /* 0x000000082b00780c */ /* 0x000fe20003f26070 */
[----:B------:R-:W-:Y:S01]  /*0780*/  BSSY.RECONVERGENT B2, `(.L_x_96) ;  /* 0x0000027000027945 */ /* 0x000fe20003800200 */
[----:B------:R-:W-:-:S04]  /*0790*/  LOP3.LUT R26, R3, 0x7, RZ, 0xc0, !PT ;  /* 0x00000007031a7812 */ /* 0x000fc800078ec0ff */
[----:B------:R-:W-:-:S07]  /*07a0*/  ISETP.NE.AND P0, PT, R26, RZ, PT ;  /* 0x000000ff1a00720c */ /* 0x000fce0003f05270 */
[----:B------:R-:W-:Y:S06]  /*07b0*/  @!P1 BRA `(.L_x_97) ;  /* 0x00000000008c9947 */ /* 0x000fec0003800000 */
[----:B------:R-:W0:Y:S02]  /*07c0*/  LDC.64 R10, c[0x0][0x380] ;  /* 0x0000e000ff0a7b82 */ /* 0x000e240000000a00 */
[----:B0-----:R-:W-:-:S05]  /*07d0*/  IMAD.WIDE R10, R2, 0x8, R10 ;  /* 0x00000008020a7825 */ /* 0x001fca00078e020a */
        /* <DEDUP_REMOVED lines=33> */
.L_x_97:
[----:B------:R-:W-:Y:S05]  /*09f0*/  BSYNC.RECONVERGENT B2 ;  /* 0x0000000000027941 */ /* 0x000fea0003800200 */
.L_x_96:
        /* <DEDUP_REMOVED lines=25> */
.L_x_99:
[----:B------:R-:W-:Y:S05]  /*0b90*/  BSYNC.RECONVERGENT B2 ;  /* 0x0000000000027941 */ /* 0x000fea0003800200 */
.L_x_98:
[----:B------:R-:W-:Y:S05]  /*0ba0*/  @!P0 BRA `(.L_x_92) ;  /* 0x00000000002c8947 */ /* 0x000fea0003800000 */
[----:B------:R-:W0:Y:S01]  /*0bb0*/  LDC.64 R10, c[0x0][0x380] ;  /* 0x0000e000ff0a7b82 */ /* 0x000e220000000a00 */
[----:B------:R-:W-:-:S07]  /*0bc0*/  IMAD.MOV R3, RZ, RZ, -R3 ;  /* 0x000000ffff037224 */ /* 0x000fce00078e0a03 */
.L_x_100:
[----:B0-----:R-:W-:-:S06]  /*0bd0*/  IMAD.WIDE R6, R2, 0x8, R10 ;  /* 0x0000000802067825 */ /* 0x001fcc00078e020a */
        /* <DEDUP_REMOVED lines=8> */
.L_x_92:
[----:B------:R-:W-:Y:S05]  /*0c60*/  BSYNC.RECONVERGENT B1 ;  /* 0x0000000000017941 */ /* 0x000fea0003800200 */
.L_x_91:
[----:B------:R-:W-:-:S04]  /*0c70*/  ISETP.GE.U32.AND P0, PT, R8, 0x100, PT ;  /* 0x000001000800780c */ /* 0x000fc80003f06070 */
[----:B------:R-:W-:-:S13]  /*0c80*/  ISETP.GE.U32.AND.EX P0, PT, R9, RZ, PT, P0 ;  /* 0x000000ff0900720c */ /* 0x000fda0003f06100 */
        /* <DEDUP_REMOVED lines=17> */
[----:B------:R-:W1:Y:S04]  /*0da0*/  @!P2 S2R R7, SR_CgaCtaId ;  /* 0x000000000007a919 */ /* 0x000e680000008800 */
        /* <DEDUP_REMOVED lines=19> */
[----:B------:R-:W-:-:S03]  /*0ee0*/  @!P0 FSEL R11, R3, R11, !P1 ;  /* 0x0000000b030b8208 */ /* 0x000fc60004800000 */
[----:B------:R-:W-:Y:S01]  /*0ef0*/  SHFL.DOWN PT, R2, R9, 0x10, 0x1f ;  /* 0x0a001f0009027f89 */ /* 0x000fe200000e0000 */
[----:B------:R-:W-:Y:S02]  /*0f00*/  IMAD.MOV.U32 R4, RZ, RZ, R9 ;  /* 0x000000ffff047224 */ /* 0x000fe400078e0009 */
[----:B------:R-:W-:Y:S01]  /*0f10*/  IMAD.MOV.U32 R5, RZ, RZ, R11 ;  /* 0x000000ffff057224 */ /* 0x000fe200078e000b */
[----:B------:R-:W0:Y:S05]  /*0f20*/  SHFL.DOWN PT, R3, R11, 0x10, 0x1f ;  /* 0x0a001f000b037f89 */ /* 0x000e2a00000e0000 */
[----:B0-----:R-:W-:Y:S01]  /*0f30*/  DSETP.GEU.AND P0, PT, R4, R2, PT ;  /* 0x000000020400722a */ /* 0x001fe20003f0e000 */
[----:B------:R-:W-:-:S04]  /*0f40*/  @!P2 SHF.R.U32.HI R4, RZ, 0x2, R0 ;  /* 0x00000002ff04a819 */ /* 0x000fc80000011600 */
[----:B------:R-:W-:Y:S02]  /*0f50*/  @!P2 LOP3.LUT R6, R4, 0xf8, RZ, 0xc0, !PT ;  /* 0x000000f80406a812 */ /* 0x000fe400078ec0ff */
[----:B------:R-:W-:Y:S02]  /*0f60*/  FSEL R4, R2, R9, !P0 ;  /* 0x0000000902047208 */ /* 0x000fe40004000000 */
[----:B------:R-:W-:Y:S01]  /*0f70*/  FSEL R5, R3, R11, !P0 ;  /* 0x0000000b03057208 */ /* 0x000fe20004000000 */
[----:B------:R-:W-:Y:S01]  /*0f80*/  @!P2 IMAD.IADD R7, R6, 0x1, R7 ;  /* 0x000000010607a824 */ /* 0x000fe200078e0207 */
[----:B------:R-:W-:-:S04]  /*0f90*/  ISETP.GT.AND P0, PT, R8, 0xf, PT ;  /* 0x0000000f0800780c */ /* 0x000fc80003f04270 */
[----:B------:R1:W-:Y:S01]  /*0fa0*/  @!P2 STS.64 [R7+0x8], R4 ;  /* 0x000008040700a388 */ /* 0x0003e20000000a00 */
[----:B------:R-:W-:Y:S01]  /*0fb0*/  BAR.SYNC.DEFER_BLOCKING 0x0 ;  /* 0x0000000000007b1d */ /* 0x000fe20000010000 */
[----:B------:R-:W-:Y:S02]  /*0fc0*/  ISETP.NE.AND P2, PT, R0, RZ, PT ;  /* 0x000000ff0000720c */ /* 0x000fe40003f45270 */
[----:B------:R-:W-:Y:S02]  /*0fd0*/  FSEL R2, R9, R4, P0 ;  /* 0x0000000409027208 */ /* 0x000fe40000000000 */
[----:B------:R-:W-:-:S09]  /*0fe0*/  FSEL R3, R11, R5, P0 ;  /* 0x000000050b037208 */ /* 0x000fd20000000000 */
[----:B-1----:R-:W-:Y:S05]  /*0ff0*/  @P2 BRA `(.L_x_102) ;  /* 0x0000001c00bc2947 */ /* 0x002fea0003800000 */
[----:B------:R-:W0:Y:S01]  /*1000*/  S2UR UR5, SR_CgaCtaId ;  /* 0x00000000000579c3 */ /* 0x000e220000008800 */
[----:B------:R-:W-:Y:S02]  /*1010*/  UMOV UR4, 0x400 ;  /* 0x0000040000047882 */ /* 0x000fe40000000000 */
[----:B0-----:R-:W-:-:S09]  /*1020*/  ULEA UR4, UR5, UR4, 0x18 ;  /* 0x0000000405047291 */ /* 0x001fd2000f8ec0ff */
[----:B------:R-:W0:Y:S04]  /*1030*/  LDS.128 R4, [UR4+0x10] ;  /* 0x00001004ff047984 */ /* 0x000e280008000c00 */
[----:B------:R-:W1:Y:S04]  /*1040*/  LDS.128 R8, [UR4+0x20] ;  /* 0x00002004ff087984 */ /* 0x000e680008000c00 */
[----:B------:R-:W2:Y:S01]  /*1050*/  LDS.128 R12, [UR4+0x30] ;  /* 0x00003004ff0c7984 */ /* 0x000ea20008000c00 */
        /* <DEDUP_REMOVED lines=8> */
[----:B------:R-:W-:Y:S02]  /*10e0*/  FSEL R5, R9, R3, !P0 ;  /* 0x0000000309057208 */ /* 0x000fe40004000000 */
[----:B------:R-:W0:Y:S04]  /*10f0*/  LDS.64 R2, [UR4+0x40] ;  /* 0x00004004ff027984 */ /* 0x000e280008000a00 */
[----:B------:R-:W-:-:S06]  /*1100*/  DSETP.GEU.AND P0, PT, R4, R10, PT ;  /* 0x0000000a0400722a */ /* 0x000fcc0003f0e000 */
[----:B------:R-:W-:Y:S02]  /*1110*/  FSEL R4, R10, R4, !P0 ;  /* 0x000000040a047208 */ /* 0x000fe40004000000 */
[----:B------:R-:W-:-:S06]  /*1120*/  FSEL R5, R11, R5, !P0 ;  /* 0x000000050b057208 */ /* 0x000fcc0004000000 */
[----:B--2---:R-:W-:-:S06]  /*1130*/  DSETP.GEU.AND P0, PT, R4, R12, PT ;  /* 0x0000000c0400722a */ /* 0x004fcc0003f0e000 */
[----:B------:R-:W-:Y:S02]  /*1140*/  FSEL R4, R12, R4, !P0 ;  /* 0x000000040c047208 */ /* 0x000fe40004000000 */
[----:B------:R-:W-:-:S06]  /*1150*/  FSEL R5, R13, R5, !P0 ;  /* 0x000000050d057208 */ /* 0x000fcc0004000000 */
[----:B------:R-:W-:-:S06]  /*1160*/  DSETP.GEU.AND P0, PT, R4, R14, PT ;  /* 0x0000000e0400722a */ /* 0x000fcc0003f0e000 */
[----:B------:R-:W-:Y:S02]  /*1170*/  FSEL R4, R14, R4, !P0 ;  /* 0x000000040e047208 */ /* 0x000fe40004000000 */
[----:B------:R-:W-:-:S06]  /*1180*/  FSEL R5, R15, R5, !P0 ;  /* 0x000000050f057208 */ /* 0x000fcc0004000000 */
[----:B0-----:R-:W-:-:S06]  /*1190*/  DSETP.GEU.AND P0, PT, R4, R2, PT ;  /* 0x000000020400722a */ /* 0x001fcc0003f0e000 */
[----:B------:R-:W-:Y:S02]  /*11a0*/  FSEL R2, R2, R4, !P0 ;  /* 0x0000000402027208 */ /* 0x000fe40004000000 */
[----:B------:R-:W-:Y:S01]  /*11b0*/  FSEL R3, R3, R5, !P0 ;  /* 0x0000000503037208 */ /* 0x000fe20004000000 */
[----:B------:R-:W-:Y:S06]  /*11c0*/  BRA `(.L_x_102) ;  /* 0x0000001c00487947 */ /* 0x000fec0003800000 */
.L_x_101:
[----:B------:R-:W-:Y:S01]  /*11d0*/  LOP3.LUT R2, R0, 0x3e0, RZ, 0xc0, !PT ;  /* 0x000003e000027812 */ /* 0x000fe200078ec0ff */
[----:B------:R-:W0:Y:S03]  /*11e0*/  S2R R12, SR_LANEID ;  /* 0x00000000000c7919 */ /* 0x000e260000000000 */
[----:B------:R-:W-:Y:S01]  /*11f0*/  LOP3.LUT R7, RZ, R2, RZ, 0x33, !PT ;  /* 0x00000002ff077212 */ /* 0x000fe200078e33ff */
[----:B------:R-:W-:-:S04]  /*1200*/  VIADD R3, R2, 0x20 ;  /* 0x0000002002037836 */ /* 0x000fc80000000000 */
[----:B------:R-:W-:Y:S01]  /*1210*/  IMAD.IADD R7, R7, 0x1, R8 ;  /* 0x0000000107077824 */ /* 0x000fe200078e0208 */
[----:B------:R-:W-:-:S04]  /*1220*/  ISETP.GT.U32.AND P0, PT, R3, R8, PT ;  /* 0x000000080300720c */ /* 0x000fc80003f04070 */
        /* <DEDUP_REMOVED lines=29> */
[C---:B------:R-:W-:Y:S02]  /*1400*/  ISETP.NE.AND P0, PT, R12.reuse, RZ, PT ;  /* 0x000000ff0c00720c */ /* 0x040fe40003f05270 */
[----:B------:R-:W0:Y:S11]  /*1410*/  SHFL.DOWN PT, R3, R5, 0x8, R7 ;  /* 0x0900000005037989 */ /* 0x000e3600000e0007 */
[----:B------:R-:W1:Y:S01]  /*1420*/  @!P0 S2R R11, SR_CgaCtaId ;  /* 0x00000000000b8919 */ /* 0x000e620000008800 */
[----:B------:R-:W-:Y:S01]  /*1430*/  @!P0 MOV R6, 0x400 ;  /* 0x0000040000068802 */ /* 0x000fe20000000f00 */
[----:B0-----:R-:W-:Y:S01]  /*1440*/  DSETP.GEU.AND P2, PT, R4, R2, PT ;  /* 0x000000020400722a */ /* 0x001fe20003f4e000 */
[----:B------:R-:W-:-:S05]  /*1450*/  VIADD R4, R12, 0x10 ;  /* 0x000000100c047836 */ /* 0x000fca0000000000 */
[----:B------:R-:W-:Y:S02]  /*1460*/  @!P1 FSEL R10, R2, R10, !P2 ;  /* 0x0000000a020a9208 */ /* 0x000fe40005000000 */
[----:B------:R-:W-:Y:S02]  /*1470*/  @!P1 FSEL R5, R3, R5, !P2 ;  /* 0x0000000503059208 */ /* 0x000fe40005000000 */
[----:B------:R-:W-:Y:S01]  /*1480*/  ISETP.GT.AND P1, PT, R4, R7, PT ;  /* 0x000000070400720c */ /* 0x000fe20003f24270 */
[----:B------:R-:W-:Y:S01]  /*1490*/  SHFL.DOWN PT, R2, R10, 0x10, R7 ;  /* 0x0a0000000a027989 */ /* 0x000fe200000e0007 */
[----:B------:R-:W-:-:S03]  /*14a0*/  IMAD.MOV.U32 R4, RZ, RZ, R10 ;  /* 0x000000ffff047224 */ /* 0x000fc600078e000a */
[----:B------:R-:W0:Y:S01]  /*14b0*/  SHFL.DOWN PT, R3, R5, 0x10, R7 ;  /* 0x0a00000005037989 */ /* 0x000e2200000e0007 */
[----:B-1----:R-:W-:Y:S02]  /*14c0*/  @!P0 LEA R11, R11, R6, 0x18 ;  /* 0x000000060b0b8211 */ /* 0x002fe400078ec0ff */
[----:B0-----:R-:W-:Y:S01]  /*14d0*/  DSETP.GEU.AND P2, PT, R4, R2, PT ;  /* 0x000000020400722a */ /* 0x001fe20003f4e000 */
[----:B------:R-:W-:-:S05]  /*14e0*/  @!P0 SHF.R.U32.HI R4, RZ, 0x2, R0 ;  /* 0x00000002ff048819 */ /* 0x000fca0000011600 */
[----:B------:R-:W-:Y:S02]  /*14f0*/  @!P1 FSEL R10, R2, R10, !P2 ;  /* 0x0000000a020a9208 */ /* 0x000fe40005000000 */
[----:B------:R-:W-:Y:S02]  /*1500*/  @!P1 FSEL R5, R3, R5, !P2 ;  /* 0x0000000503059208 */ /* 0x000fe40005000000 */
[----:B------:R-:W-:Y:S01]  /*1510*/  ISETP.NE.AND P2, PT, R0, RZ, PT ;  /* 0x000000ff0000720c */ /* 0x000fe20003f45270 */
[----:B------:R-:W-:Y:S01]  /*1520*/  IMAD.MOV.U32 R2, RZ, RZ, R10 ;  /* 0x000000ffff027224 */ /* 0x000fe200078e000a */
[----:B------:R-:W-:Y:S01]  /*1530*/  @!P0 LOP3.LUT R4, R4, 0xf8, RZ, 0xc0, !PT ;  /* 0x000000f804048812 */ /* 0x000fe200078ec0ff */
[----:B------:R-:W-:-:S04]  /*1540*/  IMAD.MOV.U32 R3, RZ, RZ, R5 ;  /* 0x000000ffff037224 */ /* 0x000fc800078e0005 */
[----:B------:R-:W-:-:S05]  /*1550*/  @!P0 IMAD.IADD R11, R4, 0x1, R11 ;  /* 0x00000001040b8824 */ /* 0x000fca00078e020b */
[----:B------:R0:W-:Y:S01]  /*1560*/  @!P0 STS.64 [R11+0x8], R2 ;  /* 0x000008020b008388 */ /* 0x0001e20000000a00 */
[----:B------:R-:W-:Y:S06]  /*1570*/  BAR.SYNC.DEFER_BLOCKING 0x0 ;  /* 0x0000000000007b1d */ /* 0x000fec0000010000 */
[----:B------:R-:W-:Y:S05]  /*1580*/  @P2 BRA `(.L_x_102) ;  /* 0x0000001800582947 */ /* 0x000fea0003800000 */
[----:B------:R-:W1:Y:S01]  /*1590*/  S2UR UR5, SR_CgaCtaId ;  /* 0x00000000000579c3 */ /* 0x000e620000008800 */
[----:B------:R-:W-:Y:S01]  /*15a0*/  UMOV UR4, 0x400 ;  /* 0x0000040000047882 */ /* 0x000fe20000000000 */
[C---:B------:R-:W-:Y:S02]  /*15b0*/  ISETP.GT.U32.AND P0, PT, R8.reuse, 0x20, PT ;  /* 0x000000200800780c */ /* 0x040fe40003f04070 */
[----:B------:R-:W-:Y:S02]  /*15c0*/  ISETP.GT.U32.AND P1, PT, R8, 0x40, PT ;  /* 0x000000400800780c */ /* 0x000fe40003f24070 */
[C---:B------:R-:W-:Y:S02]  /*15d0*/  ISETP.GT.U32.AND.EX P0, PT, R9.reuse, RZ, PT, P0 ;  /* 0x000000ff0900720c */ /* 0x040fe40003f04100 */
[----:B------:R-:W-:Y:S01]  /*15e0*/  ISETP.GT.U32.AND.EX P1, PT, R9, RZ, PT, P1 ;  /* 0x000000ff0900720c */ /* 0x000fe20003f24110 */
[----:B-1----:R-:W-:-:S09]  /*15f0*/  ULEA UR4, UR5, UR4, 0x18 ;  /* 0x0000000405047291 */ /* 0x002fd2000f8ec0ff */
[----:B------:R-:W1:Y:S04]  /*1600*/  LDS.128 R16, [UR4+0x10] ;  /* 0x00001004ff107984 */ /* 0x000e680008000c00 */
[----:B------:R-:W2:Y:S01]  /*1610*/  LDS.128 R12, [UR4+0x20] ;  /* 0x00002004ff0c7984 */ /* 0x000ea20008000c00 */
[----:B-1----:R-:W-:-:S06]  /*1620*/  DSETP.GEU.AND P3, PT, R2, R16, PT ;  /* 0x000000100200722a */ /* 0x002fcc0003f6e000 */
[-C--:B------:R-:W-:Y:S02]  /*1630*/  FSEL R5, R16, R2.reuse, !P3 ;  /* 0x0000000210057208 */ /* 0x080fe40005800000 */
[-C--:B0-----:R-:W-:Y:S02]  /*1640*/  FSEL R11, R17, R3.reuse, !P3 ;  /* 0x00000003110b7208 */ /* 0x081fe40005800000 */
[----:B------:R-:W-:Y:S02]  /*1650*/  FSEL R10, R5, R2, P0 ;  /* 0x00000002050a7208 */ /* 0x000fe40000000000 */
[----:B------:R-:W-:Y:S01]  /*1660*/  FSEL R11, R11, R3, P0 ;  /* 0x000000030b0b7208 */ /* 0x000fe20000000000 */
[----:B------:R-:W0:Y:S01]  /*1670*/  LDS.128 R4, [UR4+0x30] ;  /* 0x00003004ff047984 */ /* 0x000e220008000c00 */
[----:B------:R-:W-:Y:S01]  /*1680*/  ISETP.GT.U32.AND P0, PT, R8, 0x60, PT ;  /* 0x000000600800780c */ /* 0x000fe20003f04070 */
[----:B------:R-:W-:Y:S02]  /*1690*/  IMAD.MOV.U32 R2, RZ, RZ, R10 ;  /* 0x000000ffff027224 */ /* 0x000fe400078e000a */
[----:B------:R-:W-:Y:S01]  /*16a0*/  IMAD.MOV.U32 R3, RZ, RZ, R11 ;  /* 0x000000ffff037224 */ /* 0x000fe200078e000b */
[----:B------:R-:W-:-:S05]  /*16b0*/  ISETP.GT.U32.AND.EX P0, PT, R9, RZ, PT, P0 ;  /* 0x000000ff0900720c */ /* 0x000fca0003f04100 */
[----:B------:R-:W-:-:S06]  /*16c0*/  DSETP.GEU.AND P3, PT, R2, R18, PT ;  /* 0x000000120200722a */ /* 0x000fcc0003f6e000 */
[----:B------:R-:W-:Y:S02]  /*16d0*/  @P1 FSEL R10, R18, R10, !P3 ;  /* 0x0000000a120a1208 */ /* 0x000fe40005800000 */
[----:B------:R-:W-:Y:S02]  /*16e0*/  @P1 FSEL R11, R19, R11, !P3 ;  /* 0x0000000b130b1208 */ /* 0x000fe40005800000 */
[----:B------:R-:W-:Y:S01]  /*16f0*/  ISETP.GT.U32.AND P1, PT, R8, 0x80, PT ;  /* 0x000000800800780c */ /* 0x000fe20003f24070 */
[----:B------:R-:W-:Y:S02]  /*1700*/  IMAD.MOV.U32 R2, RZ, RZ, R10 ;  /* 0x000000ffff027224 */ /* 0x000fe400078e000a */
[----:B------:R-:W-:Y:S01]  /*1710*/  IMAD.MOV.U32 R3, RZ, RZ, R11 ;  /* 0x000000ffff037224 */ /* 0x000fe200078e000b */
[----:B------:R-:W-:-:S05]  /*1720*/  ISETP.GT.U32.AND.EX P1, PT, R9, RZ, PT, P1 ;  /* 0x000000ff0900720c */ /* 0x000fca0003f24110 */
[----:B--2---:R-:W-:Y:S01]  /*1730*/  DSETP.GEU.AND P3, PT, R2, R12, PT ;  /* 0x0000000c0200722a */ /* 0x004fe20003f6e000 */
[----:B------:R-:W1:Y:S05]  /*1740*/  LDS.64 R2, [UR4+0x40] ;  /* 0x00004004ff027984 */ /* 0x000e6a0008000a00 */
[----:B------:R-:W-:Y:S02]  /*1750*/  @P0 FSEL R10, R12, R10, !P3 ;  /* 0x0000000a0c0a0208 */ /* 0x000fe40005800000 */
[----:B------:R-:W-:Y:S02]  /*1760*/  @P0 FSEL R11, R13, R11, !P3 ;  /* 0x0000000b0d0b0208 */ /* 0x000fe40005800000 */
[----:B------:R-:W-:-:S04]  /*1770*/  ISETP.GT.U32.AND P0, PT, R8, 0xa0, PT ;  /* 0x000000a00800780c */ /* 0x000fc80003f04070 */
[----:B------:R-:W-:Y:S01]  /*1780*/  DSETP.GEU.AND P3, PT, R10, R14, PT ;  /* 0x0000000e0a00722a */ /* 0x000fe20003f6e000 */
[----:B------:R-:W-:-:S05]  /*1790*/  ISETP.GT.U32.AND.EX P0, PT, R9, RZ, PT, P0 ;  /* 0x000000ff0900720c */ /* 0x000fca0003f04100 */
[----:B------:R-:W-:Y:S02]  /*17a0*/  @P1 FSEL R10, R14, R10, !P3 ;  /* 0x0000000a0e0a1208 */ /* 0x000fe40005800000 */
[----:B------:R-:W-:Y:S02]  /*17b0*/  @P1 FSEL R11, R15, R11, !P3 ;  /* 0x0000000b0f0b1208 */ /* 0x000fe40005800000 */
[----:B------:R-:W-:-:S04]  /*17c0*/  ISETP.GT.U32.AND P1, PT, R8, 0xc0, PT ;  /* 0x000000c00800780c */ /* 0x000fc80003f24070 */
[----:B0-----:R-:W-:Y:S01]  /*17d0*/  DSETP.GEU.AND P3, PT, R10, R4, PT ;  /* 0x000000040a00722a */ /* 0x001fe20003f6e000 */
[----:B------:R-:W-:-:S05]  /*17e0*/  ISETP.GT.U32.AND.EX P1, PT, R9, RZ, PT, P1 ;  /* 0x000000ff0900720c */ /* 0x000fca0003f24110 */
[----:B------:R-:W-:Y:S02]  /*17f0*/  @P0 FSEL R10, R4, R10, !P3 ;  /* 0x0000000a040a0208 */ /* 0x000fe40005800000 */
[----:B------:R-:W-:Y:S02]  /*1800*/  @P0 FSEL R11, R5, R11, !P3 ;  /* 0x0000000b050b0208 */ /* 0x000fe40005800000 */
[----:B------:R-:W-:Y:S01]  /*1810*/  ISETP.GT.U32.AND P0, PT, R8, 0xe0, PT ;  /* 0x000000e00800780c */ /* 0x000fe20003f04070 */
[----:B------:R-:W-:Y:S02]  /*1820*/  IMAD.MOV.U32 R4, RZ, RZ, R10 ;  /* 0x000000ffff047224 */ /* 0x000fe400078e000a */
[----:B------:R-:W-:Y:S01]  /*1830*/  IMAD.MOV.U32 R5, RZ, RZ, R11 ;  /* 0x000000ffff057224 */ /* 0x000fe200078e000b */
[----:B------:R-:W-:-:S05]  /*1840*/  ISETP.GT.U32.AND.EX P0, PT, R9, RZ, PT, P0 ;  /* 0x000000ff0900720c */ /* 0x000fca0003f04100 */
        /* <DEDUP_REMOVED lines=11> */
.L_x_88:
[----:B------:R-:W0:Y:S01]  /*1900*/  S2R R0, SR_TID.X ;  /* 0x0000000000007919 */ /* 0x000e220000002100 */
[----:B------:R-:W0:Y:S02]  /*1910*/  LDC.64 R10, c[0x0][0x380] ;  /* 0x0000e000ff0a7b82 */ /* 0x000e240000000a00 */
[----:B0-----:R-:W-:-:S05]  /*1920*/  IMAD.WIDE.U32 R10, R0, 0x8, R10 ;  /* 0x00000008000a7825 */ /* 0x001fca00078e000a */
        /* <DEDUP_REMOVED lines=23> */
[----:B------:R-:W-:Y:S01]  /*1aa0*/  IMAD.MOV.U32 R3, RZ, RZ, 0x800 ;  /* 0x00000800ff037424 */ /* 0x000fe200078e00ff */
[----:B------:R-:W-:-:S04]  /*1ab0*/  IADD3 R2, P1, PT, R8, -0x800, RZ ;  /* 0xfffff80008027810 */ /* 0x000fc80007f3e0ff */
[----:B------:R-:W-:-:S06]  /*1ac0*/  DSETP.GEU.AND P0, PT, R4, R18, PT ;  /* 0x000000120400722a */ /* 0x000fcc0003f0e000 */
[----:B------:R-:W-:Y:S01]  /*1ad0*/  FSEL R6, R18, R4, !P0 ;  /* 0x0000000412067208 */ /* 0x000fe20004000000 */
[----:B------:R-:W-:Y:S01]  /*1ae0*/  IMAD.MOV.U32 R4, RZ, RZ, RZ ;  /* 0x000000ffff047224 */ /* 0x000fe200078e00ff */
[----:B------:R-:W-:Y:S02]  /*1af0*/  FSEL R7, R19, R5, !P0 ;  /* 0x0000000513077208 */ /* 0x000fe40004000000 */
[----:B------:R-:W-:Y:S02]  /*1b00*/  ISETP.GE.U32.AND P0, PT, R2, 0x800, PT ;  /* 0x000008000200780c */ /* 0x000fe40003f06070 */
[----:B------:R-:W-:Y:S02]  /*1b10*/  IADD3.X R5, PT, PT, R9, -0x1, RZ, P1, !PT ;  /* 0xffffffff09057810 */ /* 0x000fe40000ffe4ff */
[----:B------:R-:W-:Y:S02]  /*1b20*/  DSETP.GEU.AND P1, PT, R6, R20, PT ;  /* 0x000000140600722a */ /* 0x000fe40003f2e000 */
[----:B------:R-:W-:-:S04]  /*1b30*/  ISETP.GE.U32.AND.EX P0, PT, R5, RZ, PT, P0 ;  /* 0x000000ff0500720c */ /* 0x000fc80003f06100 */
[----:B------:R-:W-:Y:S02]  /*1b40*/  FSEL R6, R20, R6, !P1 ;  /* 0x0000000614067208 */ /* 0x000fe40004800000 */
[----:B------:R-:W-:-:S07]  /*1b50*/  FSEL R7, R21, R7, !P1 ;  /* 0x0000000715077208 */ /* 0x000fce0004800000 */
[----:B------:R-:W-:Y:S05]  /*1b60*/  @!P0 BRA `(.L_x_103) ;  /* 0x0000000000bc8947 */ /* 0x000fea0003800000 */
[----:B------:R-:W0:Y:S01]  /*1b70*/  LDC.64 R8, c[0x0][0x390] ;  /* 0x0000e400ff087b82 */ /* 0x000e220000000a00 */
[----:B------:R-:W-:Y:S02]  /*1b80*/  IMAD.MOV.U32 R3, RZ, RZ, 0x800 ;  /* 0x00000800ff037424 */ /* 0x000fe400078e00ff */
[----:B------:R-:W-:-:S07]  /*1b90*/  IMAD.MOV.U32 R4, RZ, RZ, RZ ;  /* 0x000000ffff047224 */ /* 0x000fce00078e00ff */
.L_x_105:
[----:B------:R-:W-:-:S04]  /*1ba0*/  LEA R16, P0, R3, R10, 0x3 ;  /* 0x0000000a03107211 */ /* 0x000fc800078018ff */
[----:B------:R-:W-:-:S05]  /*1bb0*/  LEA.HI.X R17, R3, R11, R4, 0x3, P0 ;  /* 0x0000000b03117211 */ /* 0x000fca00000f1c04 */
        /* <DEDUP_REMOVED lines=28> */
[----:B0-----:R-:W-:Y:S02]  /*1d80*/  IADD3 R12, P1, PT, -R3, R8, RZ ;  /* 0x00000008030c7210 */ /* 0x001fe40007f3e1ff */
[----:B------:R-:W-:Y:S02]  /*1d90*/  FSEL R7, R13, R7, !P0 ;  /* 0x000000070d077208 */ /* 0x000fe40004000000 */
[----:B------:R-:W-:Y:S01]  /*1da0*/  ISETP.GE.U32.AND P0, PT, R12, 0x800, PT ;  /* 0x000008000c00780c */ /* 0x000fe20003f06070 */
[----:B------:R-:W-:-:S03]  /*1db0*/  IMAD.X R12, R9, 0x1, ~R4, P1 ;  /* 0x00000001090c7824 */ /* 0x000fc600008e0e04 */
[----:B------:R-:W-:Y:S02]  /*1dc0*/  DSETP.GEU.AND P1, PT, R6, R14, PT ;  /* 0x0000000e0600722a */ /* 0x000fe40003f2e000 */
[----:B------:R-:W-:-:S04]  /*1dd0*/  ISETP.GE.U32.AND.EX P0, PT, R12, RZ, PT, P0 ;  /* 0x000000ff0c00720c */ /* 0x000fc80003f06100 */
[----:B------:R-:W-:Y:S02]  /*1de0*/  FSEL R6, R14, R6, !P1 ;  /* 0x000000060e067208 */ /* 0x000fe40004800000 */
[----:B------:R-:W-:-:S07]  /*1df0*/  FSEL R7, R15, R7, !P1 ;  /* 0x000000070f077208 */ /* 0x000fce0004800000 */
[----:B------:R-:W-:Y:S05]  /*1e00*/  @!P0 BRA `(.L_x_104) ;  /* 0x0000000c00088947 */ /* 0x000fea0003800000 */
[----:B------:R-:W-:-:S05]  /*1e10*/  IADD3 R3, P0, PT, R3, 0x800, RZ ;  /* 0x0000080003037810 */ /* 0x000fca0007f1e0ff */
[----:B------:R-:W-:Y:S01]  /*1e20*/  IMAD.X R4, RZ, RZ, R4, P0 ;  /* 0x000000ffff047224 */ /* 0x000fe200000e0604 */
[----:B------:R-:W-:-:S04]  /*1e30*/  ISETP.GT.U32.AND P0, PT, R3, R2, PT ;  /* 0x000000020300720c */ /* 0x000fc80003f04070 */
[----:B------:R-:W-:-:S13]  /*1e40*/  ISETP.GT.U32.AND.EX P0, PT, R4, R5, PT, P0 ;  /* 0x000000050400720c */ /* 0x000fda0003f04100 */
[----:B------:R-:W-:Y:S05]  /*1e50*/  @!P0 BRA `(.L_x_105) ;  /* 0xfffffffc00508947 */ /* 0x000fea000383ffff */
.L_x_103:
[----:B------:R-:W-:Y:S01]  /*1e60*/  IMAD.IADD R5, R8, 0x1, -R3 ;  /* 0x0000000108057824 */ /* 0x000fe200078e0a03 */
[----:B------:R-:W-:Y:S01]  /*1e70*/  ISETP.GE.U32.AND P1, PT, R3, R8, PT ;  /* 0x000000080300720c */ /* 0x000fe20003f26070 */
[----:B------:R-:W-:Y:S03]  /*1e80*/  BSSY.RECONVERGENT B1, `(.L_x_104) ;  /* 0x00000ba000017945 */ /* 0x000fe60003800200 */
[----:B------:R-:W-:-:S04]  /*1e90*/  ISETP.GE.AND P0, PT, R0, R5, PT ;  /* 0x000000050000720c */ /* 0x000fc80003f06270 */
[----:B------:R-:W-:-:S13]  /*1ea0*/  ISETP.GE.U32.OR.EX P0, PT, R4, R9, P0, P1 ;  /* 0x000000090400720c */ /* 0x000fda0000706510 */
[----:B------:R-:W-:Y:S05]  /*1eb0*/  @P0 BRA `(.L_x_106) ;  /* 0x0000000800d80947 */ /* 0x000fea0003800000 */
[----:B------:R-:W-:Y:S01]  /*1ec0*/  LOP3.LUT R2, RZ, R0, RZ, 0x33, !PT ;  /* 0x00000000ff027212 */ /* 0x000fe200078e33ff */
[----:B------:R-:W-:Y:S03]  /*1ed0*/  BSSY.RECONVERGENT B2, `(.L_x_107) ;  /* 0x0000058000027945 */ /* 0x000fe60003800200 */
[----:B------:R-:W-:-:S04]  /*1ee0*/  IADD3 R2, PT, PT, -R3, R8, R2 ;  /* 0x0000000803027210 */ /* 0x000fc80007ffe102 */
[C---:B------:R-:W-:Y:S02]  /*1ef0*/  ISETP.GE.U32.AND P1, PT, R2.reuse, 0xf00, PT ;  /* 0x00000f000200780c */ /* 0x040fe40003f26070 */
[----:B------:R-:W-:Y:S01]  /*1f00*/  LEA.HI R5, R2, 0x1, RZ, 0x18 ;  /* 0x0000000102057811 */ /* 0x000fe200078fc0ff */
[----:B------:R-:W-:-:S03]  /*1f10*/  IMAD.MOV.U32 R2, RZ, RZ, R0 ;  /* 0x000000ffff027224 */ /* 0x000fc600078e0000 */
[----:B------:R-:W-:-:S04]  /*1f20*/  LOP3.LUT R42, R5, 0xf, RZ, 0xc0, !PT ;  /* 0x0000000f052a7812 */ /* 0x000fc800078ec0ff */
[----:B------:R-:W-:-:S03]  /*1f30*/  ISETP.NE.AND P0, PT, R42, RZ, PT ;  /* 0x000000ff2a00720c */ /* 0x000fc60003f05270 */
[----:B------:R-:W-:Y:S10]  /*1f40*/  @!P1 BRA `(.L_x_108) ;  /* 0x0000000400409947 */ /* 0x000ff40003800000 */
[----:B------:R-:W0:Y:S01]  /*1f50*/  LDCU.64 UR4, c[0x0][0x380] ;  /* 0x00007000ff0477ac */ /* 0x000e220008000a00 */
[----:B------:R-:W-:Y:S02]  /*1f60*/  IADD3 R9, P1, PT, R0, R3, RZ ;  /* 0x0000000300097210 */ /* 0x000fe40007f3e0ff */
[----:B------:R-:W-:-:S03]  /*1f70*/  LOP3.LUT R43, R5, 0x1fffff0, RZ, 0xc0, !PT ;  /* 0x01fffff0052b7812 */ /* 0x000fc600078ec0ff */
[----:B------:R-:W-:Y:S02]  /*1f80*/  IMAD.X R2, RZ, RZ, R4, P1 ;  /* 0x000000ffff027224 */ /* 0x000fe400008e0604 */
[----:B------:R-:W-:Y:S01]  /*1f90*/  IMAD.MOV R43, RZ, RZ, -R43 ;  /* 0x000000ffff2b7224 */ /* 0x000fe200078e0a2b */
[----:B0-----:R-:W-:-:S04]  /*1fa0*/  LEA R8, P2, R9, UR4, 0x3 ;  /* 0x0000000409087c11 */ /* 0x001fc8000f8418ff */
[----:B------:R-:W-:Y:S02]  /*1fb0*/  IADD3 R8, P1, PT, R8, 0x4000, RZ ;  /* 0x0000400008087810 */ /* 0x000fe40007f3e0ff */
[----:B------:R-:W-:Y:S01]  /*1fc0*/  LEA.HI.X R9, R9, UR5, R2, 0x3, P2 ;  /* 0x0000000509097c11 */ /* 0x000fe200090f1c02 */
[----:B------:R-:W-:-:S04]  /*1fd0*/  IMAD.MOV.U32 R2, RZ, RZ, R0 ;  /* 0x000000ffff027224 */ /* 0x000fc800078e0000 */
[----:B------:R-:W-:-:S07]  /*1fe0*/  IMAD.X R9, RZ, RZ, R9, P1 ;  /* 0x000000ffff097224 */ /* 0x000fce00008e0609 */
.L_x_109:
[----:B------:R-:W2:Y:S04]  /*1ff0*/  LDG.E.64 R10, desc[UR6][R8.64+-0x4000] ;  /* 0xffc00006080a7981 */ /* 0x000ea8000c1e1b00 */
[----:B------:R-:W3:Y:S04]  /*2000*/  LDG.E.64 R12, desc[UR6][R8.64+-0x3800] ;  /* 0xffc80006080c7981 */ /* 0x000ee8000c1e1b00 */
[----:B------:R-:W4:Y:S04]  /*2010*/  LDG.E.64 R14, desc[UR6][R8.64+-0x3000] ;  /* 0xffd00006080e7981 */ /* 0x000f28000c1e1b00 */
[----:B------:R-:W5:Y:S04]  /*2020*/  LDG.E.64 R16, desc[UR6][R8.64+-0x2800] ;  /* 0xffd8000608107981 */ /* 0x000f68000c1e1b00 */
        /* <DEDUP_REMOVED lines=11> */
[----:B------:R0:W5:Y:S01]  /*20e0*/  LDG.E.64 R40, desc[UR6][R8.64+0x3800] ;  /* 0x0038000608287981 */ /* 0x000162000c1e1b00 */
[----:B------:R-:W-:-:S02]  /*20f0*/  VIADD R43, R43, 0x10 ;  /* 0x000000102b2b7836 */ /* 0x000fc40000000000 */
[----:B------:R-:W-:-:S03]  /*2100*/  VIADD R2, R2, 0x1000 ;  /* 0x0000100002027836 */ /* 0x000fc60000000000 */
[----:B------:R-:W-:Y:S02]  /*2110*/  ISETP.NE.AND P2, PT, R43, RZ, PT ;  /* 0x000000ff2b00720c */ /* 0x000fe40003f45270 */
[----:B0-----:R-:W-:-:S05]  /*2120*/  IADD3 R8, P3, PT, R8, 0x8000, RZ ;  /* 0x0000800008087810 */ /* 0x001fca0007f7e0ff */
        /* <DEDUP_REMOVED lines=50> */
.L_x_108:
[----:B------:R-:W-:Y:S05]  /*2450*/  BSYNC.RECONVERGENT B2 ;  /* 0x0000000000027941 */ /* 0x000fea0003800200 */
.L_x_107:
[----:B------:R-:W-:Y:S05]  /*2460*/  @!P0 BRA `(.L_x_106) ;  /* 0x00000004006c8947 */ /* 0x000fea0003800000 */
[----:B------:R-:W-:Y:S01]  /*2470*/  ISETP.GE.U32.AND P1, PT, R42, 0x8, PT ;  /* 0x000000082a00780c */ /* 0x000fe20003f26070 */
[----:B------:R-:W-:Y:S01]  /*2480*/  BSSY.RECONVERGENT B2, `(.L_x_110) ;  /* 0x000002a000027945 */ /* 0x000fe20003800200 */
[----:B------:R-:W-:-:S04]  /*2490*/  LOP3.LUT R26, R5, 0x7, RZ, 0xc0, !PT ;  /* 0x00000007051a7812 */ /* 0x000fc800078ec0ff */
[----:B------:R-:W-:-:S07]  /*24a0*/  ISETP.NE.AND P0, PT, R26, RZ, PT ;  /* 0x000000ff1a00720c */ /* 0x000fce0003f05270 */
[----:B------:R-:W-:Y:S06]  /*24b0*/  @!P1 BRA `(.L_x_111) ;  /* 0x0000000000989947 */ /* 0x000fec0003800000 */
[----:B------:R-:W0:Y:S01]  /*24c0*/  LDCU.64 UR4, c[0x0][0x380] ;  /* 0x00007000ff0477ac */ /* 0x000e220008000a00 */
[----:B------:R-:W-:-:S05]  /*24d0*/  IADD3 R8, P1, PT, R2, R3, RZ ;  /* 0x0000000302087210 */ /* 0x000fca0007f3e0ff */
[----:B------:R-:W-:Y:S01]  /*24e0*/  IMAD.X R9, RZ, RZ, R4, P1 ;  /* 0x000000ffff097224 */ /* 0x000fe200008e0604 */
[----:B0-----:R-:W-:-:S04]  /*24f0*/  LEA R10, P1, R8, UR4, 0x3 ;  /* 0x00000004080a7c11 */ /* 0x001fc8000f8218ff */
        /* <DEDUP_REMOVED lines=34> */
.L_x_111:
[----:B------:R-:W-:Y:S05]  /*2720*/  BSYNC.RECONVERGENT B2 ;  /* 0x0000000000027941 */ /* 0x000fea0003800200 */
.L_x_110:
        /* <DEDUP_REMOVED lines=28> */
.L_x_113:
[----:B------:R-:W-:Y:S05]  /*28f0*/  BSYNC.RECONVERGENT B2 ;  /* 0x0000000000027941 */ /* 0x000fea0003800200 */
.L_x_112:
[----:B------:R-:W-:Y:S05]  /*2900*/  @!P0 BRA `(.L_x_106) ;  /* 0x0000000000448947 */ /* 0x000fea0003800000 */
[----:B------:R-:W0:Y:S01]  /*2910*/  LDCU.64 UR4, c[0x0][0x380] ;  /* 0x00007000ff0477ac */ /* 0x000e220008000a00 */
[----:B------:R-:W-:-:S05]  /*2920*/  IADD3 R3, P0, PT, R2, R3, RZ ;  /* 0x0000000302037210 */ /* 0x000fca0007f1e0ff */
[----:B------:R-:W-:Y:S02]  /*2930*/  IMAD.X R8, RZ, RZ, R4, P0 ;  /* 0x000000ffff087224 */ /* 0x000fe400000e0604 */
[----:B------:R-:W-:Y:S01]  /*2940*/  IMAD.MOV R4, RZ, RZ, -R18 ;  /* 0x000000ffff047224 */ /* 0x000fe200078e0a12 */
[----:B0-----:R-:W-:-:S04]  /*2950*/  LEA R5, P1, R3, UR4, 0x3 ;  /* 0x0000000403057c11 */ /* 0x001fc8000f8218ff */
[----:B------:R-:W-:-:S09]  /*2960*/  LEA.HI.X R8, R3, UR5, R8, 0x3, P1 ;  /* 0x0000000503087c11 */ /* 0x000fd200088f1c08 */
.L_x_114:
[----:B------:R-:W-:Y:S02]  /*2970*/  IMAD.MOV.U32 R2, RZ, RZ, R5 ;  /* 0x000000ffff027224 */ /* 0x000fe400078e0005 */
[----:B------:R-:W-:-:S06]  /*2980*/  IMAD.MOV.U32 R3, RZ, RZ, R8 ;  /* 0x000000ffff037224 */ /* 0x000fcc00078e0008 */
[----:B------:R-:W2:Y:S01]  /*2990*/  LDG.E.64 R2, desc[UR6][R2.64] ;  /* 0x0000000602027981 */ /* 0x000ea2000c1e1b00 */
[----:B------:R-:W-:Y:S01]  /*29a0*/  VIADD R4, R4, 0x1 ;  /* 0x0000000104047836 */ /* 0x000fe20000000000 */
[----:B------:R-:W-:-:S04]  /*29b0*/  IADD3 R5, P2, PT, R5, 0x800, RZ ;  /* 0x0000080005057810 */ /* 0x000fc80007f5e0ff */
[----:B------:R-:W-:Y:S01]  /*29c0*/  ISETP.NE.AND P1, PT, R4, RZ, PT ;  /* 0x000000ff0400720c */ /* 0x000fe20003f25270 */
[----:B------:R-:W-:Y:S01]  /*29d0*/  IMAD.X R8, RZ, RZ, R8, P2 ;  /* 0x000000ffff087224 */ /* 0x000fe200010e0608 */
[----:B--2---:R-:W-:-:S06]  /*29e0*/  DSETP.GEU.AND P0, PT, R6, R2, PT ;  /* 0x000000020600722a */ /* 0x004fcc0003f0e000 */
[----:B------:R-:W-:Y:S02]  /*29f0*/  FSEL R6, R2, R6, !P0 ;  /* 0x0000000602067208 */ /* 0x000fe40004000000 */
[----:B------:R-:W-:-:S03]  /*2a00*/  FSEL R7, R3, R7, !P0 ;  /* 0x0000000703077208 */ /* 0x000fc60004000000 */
[----:B------:R-:W-:Y:S05]  /*2a10*/  @P1 BRA `(.L_x_114) ;  /* 0xfffffffc00d41947 */ /* 0x000fea000383ffff */
.L_x_106:
[----:B------:R-:W-:Y:S05]  /*2a20*/  BSYNC.RECONVERGENT B1 ;  /* 0x0000000000017941 */ /* 0x000fea0003800200 */
.L_x_104:
        /* <DEDUP_REMOVED lines=33> */
[----:B------:R-:W-:-:S03]  /*2c40*/  @!P1 FSEL R5, R3, R5, !P0 ;  /* 0x0000000503059208 */ /* 0x000fc60004000000 */
[----:B------:R-:W-:Y:S04]  /*2c50*/  SHFL.DOWN PT, R2, R4, 0x10, 0x1f ;  /* 0x0a001f0004027f89 */ /* 0x000fe800000e0000 */
[----:B------:R-:W0:Y:S02]  /*2c60*/  SHFL.DOWN PT, R3, R5, 0x10, 0x1f ;  /* 0x0a001f0005037f89 */ /* 0x000e2400000e0000 */
[----:B0-----:R-:W-:-:S06]  /*2c70*/  DSETP.GEU.AND P0, PT, R4, R2, PT ;  /* 0x000000020400722a */ /* 0x001fcc0003f0e000 */
[----:B------:R-:W-:Y:S02]  /*2c80*/  FSEL R2, R2, R4, !P0 ;  /* 0x0000000402027208 */ /* 0x000fe40004000000 */
[----:B------:R-:W-:Y:S02]  /*2c90*/  FSEL R3, R3, R5, !P0 ;  /* 0x0000000503037208 */ /* 0x000fe40004000000 */
[----:B------:R-:W-:-:S03]  /*2ca0*/  ISETP.GT.AND P0, PT, R9, 0xf, PT ;  /* 0x0000000f0900780c */ /* 0x000fc60003f04270 */
[----:B------:R0:W-:Y:S01]  /*2cb0*/  @!P2 STS.64 [R7+0x8], R2 ;  /* 0x000008020700a388 */ /* 0x0001e20000000a00 */
[----:B------:R-:W-:Y:S01]  /*2cc0*/  BAR.SYNC.DEFER_BLOCKING 0x0 ;  /* 0x0000000000007b1d */ /* 0x000fe20000010000 */
[----:B------:R-:W-:Y:S02]  /*2cd0*/  ISETP.NE.AND P2, PT, R0, RZ, PT ;  /* 0x000000ff0000720c */ /* 0x000fe40003f45270 */
[----:B------:R-:W-:Y:S02]  /*2ce0*/  FSEL R0, R4, R2, P0 ;  /* 0x0000000204007208 */ /* 0x000fe40000000000 */
[----:B------:R-:W-:-:S03]  /*2cf0*/  FSEL R5, R5, R3, P0 ;  /* 0x0000000305057208 */ /* 0x000fc60000000000 */
[----:B0-----:R-:W-:Y:S02]  /*2d00*/  IMAD.MOV.U32 R2, RZ, RZ, R0 ;  /* 0x000000ffff027224 */ /* 0x001fe400078e0000 */
[----:B------:R-:W-:-:S04]  /*2d10*/  IMAD.MOV.U32 R3, RZ, RZ, R5 ;  /* 0x000000ffff037224 */ /* 0x000fc800078e0005 */
[----:B------:R-:W-:Y:S05]  /*2d20*/  @P2 BRA `(.L_x_102) ;  /* 0x0000000000702947 */ /* 0x000fea0003800000 */
        /* <DEDUP_REMOVED lines=27> */
[----:B------:R-:W-:-:S07]  /*2ee0*/  FSEL R3, R3, R5, !P0 ;  /* 0x0000000503037208 */ /* 0x000fce0004000000 */
.L_x_102:
[----:B------:R-:W-:Y:S05]  /*2ef0*/  BSYNC.RECONVERGENT B0 ;  /* 0x0000000000007941 */ /* 0x000fea0003800200 */
.L_x_87:
[----:B------:R-:W-:Y:S05]  /*2f00*/  @P2 EXIT ;  /* 0x000000000000294d */ /* 0x000fea0003800000 */
[----:B------:R-:W1:Y:S01]  /*2f10*/  LDCU.64 UR8, c[0x0][0x3a0] ;  /* 0x00007400ff0877ac */ /* 0x000e620008000a00 */
[----:B------:R-:W2:Y:S01]  /*2f20*/  LDC.64 R4, c[0x0][0x388] ;  /* 0x0000e200ff047b82 */ /* 0x000ea20000000a00 */
[----:B------:R-:W0:Y:S01]  /*2f30*/  LDCU.64 UR4, c[0x0][0x3a0] ;  /* 0x00007400ff0477ac */ /* 0x000e220008000a00 */
[----:B-1----:R-:W-:-:S06]  /*2f40*/  DSETP.GT.AND P0, PT, R2, UR8, PT ;  /* 0x0000000802007e2a */ /* 0x002fcc000bf04000 */
[----:B0-----:R-:W-:Y:S02]  /*2f50*/  FSEL R2, R2, UR4, P0 ;  /* 0x0000000402027c08 */ /* 0x001fe40008000000 */
[----:B------:R-:W-:-:S05]  /*2f60*/  FSEL R3, R3, UR5, P0 ;  /* 0x0000000503037c08 */ /* 0x000fca0008000000 */
[----:B--2---:R-:W-:Y:S01]  /*2f70*/  STG.E.64 desc[UR6][R4.64], R2 ;  /* 0x0000000204007986 */ /* 0x004fe2000c101b06 */
[----:B------:R-:W-:Y:S05]  /*2f80*/  EXIT ;  /* 0x000000000000794d */ /* 0x000fea0003800000 */
.L_x_115:
        /* <DEDUP_REMOVED lines=15> */
.L_x_251:


//--------------------- .text._ZN3cub18CUB_300001_SM_10006detail6reduce28DeviceReduceSingleTileKernelINS2_10policy_hubIdjN4cuda3__47maximumIdEEE10Policy1000EPdSB_iS8_ddNS5_3std3__410__identityEEEvT0_T1_T2_T3_T4_T6_ --------------------------
	.section	.text._ZN3cub18CUB_300001_SM_10006detail6reduce28DeviceReduceSingleTileKernelINS2_10policy_hubIdjN4cuda3__47maximumIdEEE10Policy1000EPdSB_iS8_ddNS5_3std3__410__identityEEEvT0_T1_T2_T3_T4_T6_,"ax",@progbits
	.align	128
        .global         _ZN3cub18CUB_300001_SM_10006detail6reduce28DeviceReduceSingleTileKernelINS2_10policy_hubIdjN4cuda3__47maximumIdEEE10Policy1000EPdSB_iS8_ddNS5_3std3__410__identityEEEvT0_T1_T2_T3_T4_T6_
        .type           _ZN3cub18CUB_300001_SM_10006detail6reduce28DeviceReduceSingleTileKernelINS2_10policy_hubIdjN4cuda3__47maximumIdEEE10Policy1000EPdSB_iS8_ddNS5_3std3__410__identityEEEvT0_T1_T2_T3_T4_T6_,@function
        .size           _ZN3cub18CUB_300001_SM_10006detail6reduce28DeviceReduceSingleTileKernelINS2_10policy_hubIdjN4cuda3__47maximumIdEEE10Policy1000EPdSB_iS8_ddNS5_3std3__410__identityEEEvT0_T1_T2_T3_T4_T6_,(.L_x_252 - _ZN3cub18CUB_300001_SM_10006detail6reduce28DeviceReduceSingleTileKernelINS2_10policy_hubIdjN4cuda3__47maximumIdEEE10Policy1000EPdSB_iS8_ddNS5_3std3__410__identityEEEvT0_T1_T2_T3_T4_T6_)
        .other          _ZN3cub18CUB_300001_SM_10006detail6reduce28DeviceReduceSingleTileKernelINS2_10policy_hubIdjN4cuda3__47maximumIdEEE10Policy1000EPdSB_iS8_ddNS5_3std3__410__identityEEEvT0_T1_T2_T3_T4_T6_,@"STO_CUDA_ENTRY STV_DEFAULT"
_ZN3cub18CUB_300001_SM_10006detail6reduce28DeviceReduceSingleTileKernelINS2_10policy_hubIdjN4cuda3__47maximumIdEEE10Policy1000EPdSB_iS8_ddNS5_3std3__410__identityEEEvT0_T1_T2_T3_T4_T6_:
.text._ZN3cub18CUB_300001_SM_10006detail6reduce28DeviceReduceSingleTileKernelINS2_10policy_hubIdjN4cuda3__47maximumIdEEE10Policy1000EPdSB_iS8_ddNS5_3std3__410__identityEEEvT0_T1_T2_T3_T4_T6_:
        /* <DEDUP_REMOVED lines=13> */
.L_x_116:
        /* <DEDUP_REMOVED lines=16> */
.L_x_121:
[----:B------:R-:W-:Y:S05]  /*01d0*/  BSYNC.RECONVERGENT B1 ;  /* 0x0000000000017941 */ /* 0x000fea0003800200 */
.L_x_120:
        /* <DEDUP_REMOVED lines=17> */
.L_x_126:
        /* <DEDUP_REMOVED lines=12> */
.L_x_125:
[----:B------:R-:W-:Y:S05]  /*03b0*/  BSYNC.RECONVERGENT B2 ;  /* 0x0000000000027941 */ /* 0x000fea0003800200 */
.L_x_124:
        /* <DEDUP_REMOVED lines=9> */
.L_x_129:
        /* <DEDUP_REMOVED lines=74> */
.L_x_128:
[----:B------:R-:W-:Y:S05]  /*08f0*/  BSYNC.RECONVERGENT B2 ;  /* 0x0000000000027941 */ /* 0x000fea0003800200 */
.L_x_127:
        /* <DEDUP_REMOVED lines=42> */
.L_x_131:
[----:B------:R-:W-:Y:S05]  /*0ba0*/  BSYNC.RECONVERGENT B2 ;  /* 0x0000000000027941 */ /* 0x000fea0003800200 */
.L_x_130:
        /* <DEDUP_REMOVED lines=20> */
.L_x_123:
[----:B------:R-:W-:Y:S05]  /*0cf0*/  BSYNC.RECONVERGENT B1 ;  /* 0x0000000000017941 */ /* 0x000fea0003800200 */
.L_x_122:
        /* <DEDUP_REMOVED lines=81> */
.L_x_132:
        /* <DEDUP_REMOVED lines=108> */
.L_x_119:
        /* <DEDUP_REMOVED lines=38> */
.L_x_136:
        /* <DEDUP_REMOVED lines=37> */
.L_x_134:
        /* <DEDUP_REMOVED lines=19> */
.L_x_140:
        /* <DEDUP_REMOVED lines=10> */
.L_x_139:
[----:B------:R-:W-:Y:S05]  /*1f50*/  BSYNC.RECONVERGENT B2 ;  /* 0x0000000000027941 */ /* 0x000fea0003800200 */
.L_x_138:
        /* <DEDUP_REMOVED lines=16> */
.L_x_143:
        /* <DEDUP_REMOVED lines=77> */
.L_x_142:
[----:B------:R-:W-:Y:S05]  /*2530*/  BSYNC.RECONVERGENT B2 ;  /* 0x0000000000027941 */ /* 0x000fea0003800200 */
.L_x_141:
        /* <DEDUP_REMOVED lines=44> */
.L_x_145:
[----:B------:R-:W-:Y:S05]  /*2800*/  BSYNC.RECONVERGENT B2 ;  /* 0x0000000000027941 */ /* 0x000fea0003800200 */
.L_x_144:
        /* <DEDUP_REMOVED lines=19> */
.L_x_137:
[----:B------:R-:W-:Y:S05]  /*2940*/  BSYNC.RECONVERGENT B1 ;  /* 0x0000000000017941 */ /* 0x000fea0003800200 */
.L_x_135:
        /* <DEDUP_REMOVED lines=75> */
.L_x_118:
        /* <DEDUP_REMOVED lines=12> */
.L_x_148:
[----:B------:R-:W-:Y:S05]  /*2ec0*/  BSYNC.RECONVERGENT B1 ;  /* 0x0000000000017941 */ /* 0x000fea0003800200 */
.L_x_147:
        /* <DEDUP_REMOVED lines=17> */
.L_x_153:
        /* <DEDUP_REMOVED lines=12> */
.L_x_152:
[----:B------:R-:W-:Y:S05]  /*30a0*/  BSYNC.RECONVERGENT B2 ;  /* 0x0000000000027941 */ /* 0x000fea0003800200 */
.L_x_151:
        /* <DEDUP_REMOVED lines=9> */
.L_x_156:
        /* <DEDUP_REMOVED lines=74> */
.L_x_155:
[----:B------:R-:W-:Y:S05]  /*35e0*/  BSYNC.RECONVERGENT B2 ;  /* 0x0000000000027941 */ /* 0x000fea0003800200 */
.L_x_154:
        /* <DEDUP_REMOVED lines=42> */
.L_x_158:
[----:B------:R-:W-:Y:S05]  /*3890*/  BSYNC.RECONVERGENT B2 ;  /* 0x0000000000027941 */ /* 0x000fea0003800200 */
.L_x_157:
        /* <DEDUP_REMOVED lines=20> */
.L_x_150:
[----:B------:R-:W-:Y:S05]  /*39e0*/  BSYNC.RECONVERGENT B1 ;  /* 0x0000000000017941 */ /* 0x000fea0003800200 */
.L_x_149:
        /* <DEDUP_REMOVED lines=85> */
.L_x_159:
        /* <DEDUP_REMOVED lines=108> */
.L_x_146:
        /* <DEDUP_REMOVED lines=38> */
.L_x_162:
        /* <DEDUP_REMOVED lines=40> */
.L_x_160:
        /* <DEDUP_REMOVED lines=20> */
.L_x_166:
        /* <DEDUP_REMOVED lines=10> */
.L_x_165:
[----:B------:R-:W-:Y:S05]  /*4cc0*/  BSYNC.RECONVERGENT B2 ;  /* 0x0000000000027941 */ /* 0x000fea0003800200 */
.L_x_164:
        /* <DEDUP_REMOVED lines=17> */
.L_x_169:
        /* <DEDUP_REMOVED lines=77> */
.L_x_168:
[----:B------:R-:W-:Y:S05]  /*52b0*/  BSYNC.RECONVERGENT B2 ;  /* 0x0000000000027941 */ /* 0x000fea0003800200 */
.L_x_167:
        /* <DEDUP_REMOVED lines=45> */
.L_x_171:
[----:B------:R-:W-:Y:S05]  /*5590*/  BSYNC.RECONVERGENT B2 ;  /* 0x0000000000027941 */ /* 0x000fea0003800200 */
.L_x_170:
        /* <DEDUP_REMOVED lines=20> */
.L_x_163:
[----:B------:R-:W-:Y:S05]  /*56e0*/  BSYNC.RECONVERGENT B1 ;  /* 0x0000000000017941 */ /* 0x000fea0003800200 */
.L_x_161:
        /* <DEDUP_REMOVED lines=82> */
.L_x_133:
[----:B------:R-:W-:Y:S05]  /*5c10*/  BSYNC.RECONVERGENT B0 ;  /* 0x0000000000007941 */ /* 0x000fea0003800200 */
.L_x_117:
        /* <DEDUP_REMOVED lines=9> */
.L_x_172:
        /* <DEDUP_REMOVED lines=13> */
.L_x_252:


//--------------------- .text._ZN3cub18CUB_300001_SM_10006detail6reduce18DeviceReduceKernelINS2_10policy_hubIdjN4cuda3__47maximumIdEEE10Policy1000EN6thrust24THRUST_300001_SM_1000_NS6detail15normal_iteratorINSC_10device_ptrIdEEEEjS8_dNS5_3std3__410__identityEEEvT0_PT3_T1_NS0_13GridEvenShareISO_EET2_T4_ --------------------------
	.section	.text._ZN3cub18CUB_300001_SM_10006detail6reduce18DeviceReduceKernelINS2_10policy_hubIdjN4cuda3__47maximumIdEEE10Policy1000EN6thrust24THRUST_300001_SM_1000_NS6detail15normal_iteratorINSC_10device_ptrIdEEEEjS8_dNS5_3std3__410__identityEEEvT0_PT3_T1_NS0_13GridEvenShareISO_EET2_T4_,"ax",@progbits
	.align	128
        .global         _ZN3cub18CUB_300001_SM_10006detail6reduce18DeviceReduceKernelINS2_10policy_hubIdjN4cuda3__47maximumIdEEE10Policy1000EN6thrust24THRUST_300001_SM_1000_NS6detail15normal_iteratorINSC_10device_ptrIdEEEEjS8_dNS5_3std3__410__identityEEEvT0_PT3_T1_NS0_13GridEvenShareISO_EET2_T4_
        .type           _ZN3cub18CUB_300001_SM_10006detail6reduce18DeviceReduceKernelINS2_10policy_hubIdjN4cuda3__47maximumIdEEE10Policy1000EN6thrust24THRUST_300001_SM_1000_NS6detail15normal_iteratorINSC_10device_ptrIdEEEEjS8_dNS5_3std3__410__identityEEEvT0_PT3_T1_NS0_13GridEvenShareISO_EET2_T4_,@function
        .size           _ZN3cub18CUB_300001_SM_10006detail6reduce18DeviceReduceKernelINS2_10policy_hubIdjN4cuda3__47maximumIdEEE10Policy1000EN6thrust24THRUST_300001_SM_1000_NS6detail15normal_iteratorINSC_10device_ptrIdEEEEjS8_dNS5_3std3__410__identityEEEvT0_PT3_T1_NS0_13GridEvenShareISO_EET2_T4_,(.L_x_253 - _ZN3cub18CUB_300001_SM_10006detail6reduce18DeviceReduceKernelINS2_10policy_hubIdjN4cuda3__47maximumIdEEE10Policy1000EN6thrust24THRUST_300001_SM_1000_NS6detail15normal_iteratorINSC_10device_ptrIdEEEEjS8_dNS5_3std3__410__identityEEEvT0_PT3_T1_NS0_13GridEvenShareISO_EET2_T4_)
        .other          _ZN3cub18CUB_300001_SM_10006detail6reduce18DeviceReduceKernelINS2_10policy_hubIdjN4cuda3__47maximumIdEEE10Policy1000EN6thrust24THRUST_300001_SM_1000_NS6detail15normal_iteratorINSC_10device_ptrIdEEEEjS8_dNS5_3std3__410__identityEEEvT0_PT3_T1_NS0_13GridEvenShareISO_EET2_T4_,@"STO_CUDA_ENTRY STV_DEFAULT"
_ZN3cub18CUB_300001_SM_10006detail6reduce18DeviceReduceKernelINS2_10policy_hubIdjN4cuda3__47maximumIdEEE10Policy1000EN6thrust24THRUST_300001_SM_1000_NS6detail15normal_iteratorINSC_10device_ptrIdEEEEjS8_dNS5_3std3__410__identityEEEvT0_PT3_T1_NS0_13GridEvenShareISO_EET2_T4_:
.text._ZN3cub18CUB_300001_SM_10006detail6reduce18DeviceReduceKernelINS2_10policy_hubIdjN4cuda3__47maximumIdEEE10Policy1000EN6thrust24THRUST_300001_SM_1000_NS6detail15normal_iteratorINSC_10device_ptrIdEEEEjS8_dNS5_3std3__410__identityEEEvT0_PT3_T1_NS0_13GridEvenShareISO_EET2_T4_:
[----:B------:R-:W-:Y:S08]  /*0000*/  LDC R1, c[0x0][0x37c] ;  /* 0x0000df00ff017b82 */ /* 0x000ff00000000800 */
[----:B------:R-:W0:Y:S01]  /*0010*/  S2UR UR10, SR_CTAID.X ;  /* 0x00000000000a79c3 */ /* 0x000e220000002500 */
[----:B------:R-:W1:Y:S01]  /*0020*/  LDCU.64 UR12, c[0x0][0x3a8] ;  /* 0x00007500ff0c77ac */ /* 0x000e620008000a00 */
[----:B------:R-:W-:Y:S01]  /*0030*/  BSSY.RECONVERGENT B0, `(.L_x_173) ;  /* 0x000033f000007945 */ /* 0x000fe20003800200 */
[----:B------:R-:W2:Y:S01]  /*0040*/  LDCU.64 UR8, c[0x0][0x358] ;  /* 0x00006b00ff0877ac */ /* 0x000ea20008000a00 */
[----:B-1----:R-:W-:Y:S01]  /*0050*/  IMAD.U32 R4, RZ, RZ, UR12 ;  /* 0x0000000cff047e24 */ /* 0x002fe2000f8e00ff */
[----:B------:R-:W-:-:S02]  /*0060*/  USHF.L.U32 UR4, UR13, 0xb, URZ ;  /* 0x0000000b0d047899 */ /* 0x000fc400080006ff */
[----:B0-----:R-:W-:-:S06]  /*0070*/  USHF.L.U32 UR6, UR10, 0xb, URZ ;  /* 0x0000000b0a067899 */ /* 0x001fcc00080006ff */
[----:B------:R-:W-:-:S05]  /*0080*/  VIADD R2, R4, -UR6 ;  /* 0x8000000604027c36 */ /* 0x000fca0008000000 */
[----:B------:R-:W-:-:S13]  /*0090*/  ISETP.GT.U32.AND P0, PT, R2, 0x7ff, PT ;  /* 0x000007ff0200780c */ /* 0x000fda0003f04070 */
[----:B--2---:R-:W-:Y:S05]  /*00a0*/  @P0 BRA `(.L_x_174) ;  /* 0x0000001800940947 */ /* 0x004fea0003800000 */
[----:B------:R-:W0:Y:S01]  /*00b0*/  S2R R3, SR_TID.X ;  /* 0x0000000000037919 */ /* 0x000e220000002100 */
[----:B------:R-:W-:Y:S01]  /*00c0*/  BSSY.RECONVERGENT B1, `(.L_x_175) ;  /* 0x000000a000017945 */ /* 0x000fe20003800200 */
[----:B------:R-:W-:Y:S02]  /*00d0*/  CS2R R14, SRZ ;  /* 0x00000000000e7805 */ /* 0x000fe4000001ff00 */
[----:B0-----:R-:W-:Y:S01]  /*00e0*/  ISETP.GE.U32.AND P0, PT, R3, R2, PT ;  /* 0x000000020300720c */ /* 0x001fe20003f06070 */
[----:B------:R-:W-:-:S12]  /*00f0*/  IMAD.MOV.U32 R21, RZ, RZ, R3 ;  /* 0x000000ffff157224 */ /* 0x000fd800078e0003 */
[----:B------:R-:W-:Y:S05]  /*0100*/  @P0 BRA `(.L_x_176) ;  /* 0x0000000000140947 */ /* 0x000fea0003800000 */
[----:B------:R-:W0:Y:S01]  /*0110*/  LDC.64 R14, c[0x0][0x380] ;  /* 0x0000e000ff0e7b82 */ /* 0x000e220000000a00 */
[----:B------:R-:W-:-:S04]  /*0120*/  VIADD R5, R3, UR6 ;  /* 0x0000000603057c36 */ /* 0x000fc80008000000 */
[----:B0-----:R-:W-:-:S06]  /*0130*/  IMAD.WIDE.U32 R14, R5, 0x8, R14 ;  /* 0x00000008050e7825 */ /* 0x001fcc00078e000e */
[----:B------:R-:W5:Y:S01]  /*0140*/  LDG.E.64 R14, desc[UR8][R14.64] ;  /* 0x000000080e0e7981 */ /* 0x000f62000c1e1b00 */
[----:B------:R-:W-:-:S07]  /*0150*/  VIADD R21, R3, 0x100 ;  /* 0x0000010003157836 */ /* 0x000fce0000000000 */
.L_x_176:
[----:B------:R-:W-:Y:S05]  /*0160*/  BSYNC.RECONVERGENT B1 ;  /* 0x0000000000017941 */ /* 0x000fea0003800200 */
.L_x_175:
[----:B------:R-:W-:Y:S01]  /*0170*/  ISETP.GE.U32.AND P0, PT, R21, R2, PT ;  /* 0x000000021500720c */ /* 0x000fe20003f06070 */
[----:B------:R-:W-:-:S12]  /*0180*/  BSSY.RECONVERGENT B1, `(.L_x_177) ;  /* 0x00000de000017945 */ /* 0x000fd80003800200 */
[----:B------:R-:W-:Y:S05]  /*0190*/  @P0 BRA `(.L_x_178) ;  /* 0x0000000c00700947 */ /* 0x000fea0003800000 */
[----:B------:R-:W-:Y:S01]  /*01a0*/  LOP3.LUT R5, RZ, R21, RZ, 0x33, !PT ;  /* 0x00000015ff057212 */ /* 0x000fe200078e33ff */
[----:B------:R-:W-:Y:S03]  /*01b0*/  BSSY.RECONVERGENT B2, `(.L_x_179) ;  /* 0x0000072000027945 */ /* 0x000fe60003800200 */
[----:B------:R-:W-:-:S04]  /*01c0*/  IADD3 R5, PT, PT, R4, -UR6, R5 ;  /* 0x8000000604057c10 */ /* 0x000fc8000fffe005 */
[C---:B------:R-:W-:Y:S02]  /*01d0*/  ISETP.GE.U32.AND P0, PT, R5.reuse, 0xf00, PT ;  /* 0x00000f000500780c */ /* 0x040fe40003f06070 */
[----:B------:R-:W-:-:S04]  /*01e0*/  LEA.HI R0, R5, 0x1, RZ, 0x18 ;  /* 0x0000000105007811 */ /* 0x000fc800078fc0ff */
[----:B------:R-:W-:-:S07]  /*01f0*/  LOP3.LUT R4, R0, 0xf, RZ, 0xc0, !PT ;  /* 0x0000000f00047812 */ /* 0x000fce00078ec0ff */
[----:B------:R-:W-:Y:S05]  /*0200*/  @!P0 BRA `(.L_x_180) ;  /* 0x0000000400b08947 */ /* 0x000fea0003800000 */
[----:B------:R-:W0:Y:S01]  /*0210*/  LDC.64 R6, c[0x0][0x380] ;  /* 0x0000e000ff067b82 */ /* 0x000e220000000a00 */
[----:B------:R-:W-:Y:S01]  /*0220*/  LOP3.LUT R25, R0, 0x1fffff0, RZ, 0xc0, !PT ;  /* 0x01fffff000197812 */ /* 0x000fe200078ec0ff */
[----:B------:R-:W-:Y:S01]  /*0230*/  BSSY.RECONVERGENT B3, `(.L_x_181) ;  /* 0x0000068000037945 */ /* 0x000fe20003800200 */
[C---:B------:R-:W-:Y:S01]  /*0240*/  LOP3.LUT R24, R21.reuse, 0x800, RZ, 0xfc, !PT ;  /* 0x0000080015187812 */ /* 0x040fe200078efcff */
[----:B------:R-:W-:Y:S02]  /*0250*/  VIADD R5, R21, UR6 ;  /* 0x0000000615057c36 */ /* 0x000fe40008000000 */
[----:B------:R-:W-:-:S07]  /*0260*/  IMAD.MOV R25, RZ, RZ, -R25 ;  /* 0x000000ffff197224 */ /* 0x000fce00078e0a19 */
.L_x_182:
[----:B0-----:R-:W-:-:S04]  /*0270*/  IMAD.WIDE.U32 R8, R5, 0x8, R6 ;  /* 0x0000000805087825 */ /* 0x001fc800078e0006 */
[----:B------:R-:W-:Y:S02]  /*0280*/  VIADD R23, R5, 0x100 ;  /* 0x0000010005177836 */ /* 0x000fe40000000000 */
[----:B------:R-:W2:Y:S02]  /*0290*/  LDG.E.64 R8, desc[UR8][R8.64] ;  /* 0x0000000808087981 */ /* 0x000ea4000c1e1b00 */
[----:B------:R-:W-:-:S06]  /*02a0*/  IMAD.WIDE.U32 R22, R23, 0x8, R6 ;  /* 0x0000000817167825 */ /* 0x000fcc00078e0006 */
[----:B------:R-:W3:Y:S01]  /*02b0*/  LDG.E.64 R22, desc[UR8][R22.64] ;  /* 0x0000000816167981 */ /* 0x000ee2000c1e1b00 */
[----:B------:R-:W-:-:S04]  /*02c0*/  VIADD R21, R5, 0x200 ;  /* 0x0000020005157836 */ /* 0x000fc80000000000 */
[----:B------:R-:W-:-:S04]  /*02d0*/  IMAD.WIDE.U32 R20, R21, 0x8, R6 ;  /* 0x0000000815147825 */ /* 0x000fc800078e0006 */
[----:B------:R-:W-:Y:S02]  /*02e0*/  VIADD R19, R5, 0x300 ;  /* 0x0000030005137836 */ /* 0x000fe40000000000 */
[----:B------:R-:W4:Y:S02]  /*02f0*/  LDG.E.64 R20, desc[UR8][R20.64] ;  /* 0x0000000814147981 */ /* 0x000f24000c1e1b00 */
        /* <DEDUP_REMOVED lines=9> */
[----:B------:R-:W-:-:S06]  /*0390*/  IMAD.WIDE.U32 R10, R11, 0x8, R6 ;  /* 0x000000080b0a7825 */ /* 0x000fcc00078e0006 */
[----:B------:R-:W4:Y:S01]  /*03a0*/  LDG.E.64 R10, desc[UR8][R10.64] ;  /* 0x000000080a0a7981 */ /* 0x000f22000c1e1b00 */
[----:B--2--5:R-:W-:-:S06]  /*03b0*/  DSETP.GEU.AND P0, PT, R14, R8, PT ;  /* 0x000000080e00722a */ /* 0x024fcc0003f0e000 */
[----:B------:R-:W-:Y:S02]  /*03c0*/  FSEL R14, R8, R14, !P0 ;  /* 0x0000000e080e7208 */ /* 0x000fe40004000000 */
[----:B------:R-:W-:Y:S01]  /*03d0*/  FSEL R15, R9, R15, !P0 ;  /* 0x0000000f090f7208 */ /* 0x000fe20004000000 */
[----:B------:R-:W-:-:S04]  /*03e0*/  VIADD R9, R5, 0x700 ;  /* 0x0000070005097836 */ /* 0x000fc80000000000 */
[----:B------:R-:W-:Y:S01]  /*03f0*/  IMAD.WIDE.U32 R8, R9, 0x8, R6 ;  /* 0x0000000809087825 */ /* 0x000fe200078e0006 */
[----:B---3--:R-:W-:-:S05]  /*0400*/  DSETP.GEU.AND P0, PT, R14, R22, PT ;  /* 0x000000160e00722a */ /* 0x008fca0003f0e000 */
[----:B------:R-:W2:Y:S01]  /*0410*/  LDG.E.64 R8, desc[UR8][R8.64] ;  /* 0x0000000808087981 */ /* 0x000ea2000c1e1b00 */
[----:B------:R-:W-:Y:S01]  /*0420*/  FSEL R15, R23, R15, !P0 ;  /* 0x0000000f170f7208 */ /* 0x000fe20004000000 */
[----:B------:R-:W-:Y:S01]  /*0430*/  VIADD R23, R5, 0x800 ;  /* 0x0000080005177836 */ /* 0x000fe20000000000 */
[----:B------:R-:W-:-:S03]  /*0440*/  FSEL R14, R22, R14, !P0 ;  /* 0x0000000e160e7208 */ /* 0x000fc60004000000 */
[----:B------:R-:W-:-:S06]  /*0450*/  IMAD.WIDE.U32 R22, R23, 0x8, R6 ;  /* 0x0000000817167825 */ /* 0x000fcc00078e0006 */
[----:B------:R-:W3:Y:S01]  /*0460*/  LDG.E.64 R22, desc[UR8][R22.64] ;  /* 0x0000000816167981 */ /* 0x000ee2000c1e1b00 */
[----:B----4-:R-:W-:-:S06]  /*0470*/  DSETP.GEU.AND P0, PT, R14, R20, PT ;  /* 0x000000140e00722a */ /* 0x010fcc0003f0e000 */
[----:B------:R-:W-:Y:S02]  /*0480*/  FSEL R14, R20, R14, !P0 ;  /* 0x0000000e140e7208 */ /* 0x000fe40004000000 */
[----:B------:R-:W-:Y:S01]  /*0490*/  FSEL R15, R21, R15, !P0 ;  /* 0x0000000f150f7208 */ /* 0x000fe20004000000 */
[----:B------:R-:W-:-:S04]  /*04a0*/  VIADD R21, R5, 0x900 ;  /* 0x0000090005157836 */ /* 0x000fc80000000000 */
[----:B------:R-:W-:Y:S01]  /*04b0*/  IMAD.WIDE.U32 R20, R21, 0x8, R6 ;  /* 0x0000000815147825 */ /* 0x000fe200078e0006 */
[----:B------:R-:W-:-:S05]  /*04c0*/  DSETP.GEU.AND P0, PT, R14, R18, PT ;  /* 0x000000120e00722a */ /* 0x000fca0003f0e000 */
[----:B------:R-:W4:Y:S01]  /*04d0*/  LDG.E.64 R20, desc[UR8][R20.64] ;  /* 0x0000000814147981 */ /* 0x000f22000c1e1b00 */
        /* <DEDUP_REMOVED lines=21> */
[----:B------:R-:W-:-:S06]  /*0630*/  IMAD.WIDE.U32 R12, R13, 0x8, R6 ;  /* 0x000000080d0c7825 */ /* 0x000fcc00078e0006 */
[----:B------:R-:W4:Y:S01]  /*0640*/  LDG.E.64 R12, desc[UR8][R12.64] ;  /* 0x000000080c0c7981 */ /* 0x000f22000c1e1b00 */
[----:B--2---:R-:W-:-:S06]  /*0650*/  DSETP.GEU.AND P0, PT, R10, R8, PT ;  /* 0x000000080a00722a */ /* 0x004fcc0003f0e000 */
        /* <DEDUP_REMOVED lines=24> */
[----:B------:R-:W-:-:S05]  /*07e0*/  VIADD R25, R25, 0x10 ;  /* 0x0000001019197836 */ /* 0x000fca0000000000 */
[----:B------:R-:W-:Y:S02]  /*07f0*/  FSEL R8, R12, R8, !P0 ;  /* 0x000000080c087208 */ /* 0x000fe40004000000 */
[----:B------:R-:W-:Y:S02]  /*0800*/  FSEL R9, R13, R9, !P0 ;  /* 0x000000090d097208 */ /* 0x000fe40004000000 */
[----:B------:R-:W-:Y:S01]  /*0810*/  ISETP.NE.AND P1, PT, R25, RZ, PT ;  /* 0x000000ff1900720c */ /* 0x000fe20003f25270 */
[----:B------:R-:W-:Y:S02]  /*0820*/  VIADD R24, R24, 0x1000 ;  /* 0x0000100018187836 */ /* 0x000fe40000000000 */
[----:B------:R-:W-:Y:S01]  /*0830*/  VIADD R5, R5, 0x1000 ;  /* 0x0000100005057836 */ /* 0x000fe20000000000 */
[----:B--2---:R-:W-:-:S06]  /*0840*/  DSETP.GEU.AND P0, PT, R8, R10, PT ;  /* 0x0000000a0800722a */ /* 0x004fcc0003f0e000 */
[----:B------:R-:W-:Y:S02]  /*0850*/  FSEL R8, R10, R8, !P0 ;  /* 0x000000080a087208 */ /* 0x000fe40004000000 */
[----:B------:R-:W-:-:S06]  /*0860*/  FSEL R9, R11, R9, !P0 ;  /* 0x000000090b097208 */ /* 0x000fcc0004000000 */
[----:B---3--:R-:W-:-:S06]  /*0870*/  DSETP.GEU.AND P0, PT, R8, R22, PT ;  /* 0x000000160800722a */ /* 0x008fcc0003f0e000 */
[----:B------:R-:W-:Y:S02]  /*0880*/  FSEL R14, R22, R8, !P0 ;  /* 0x00000008160e7208 */ /* 0x000fe40004000000 */
[----:B------:R-:W-:Y:S01]  /*0890*/  FSEL R15, R23, R9, !P0 ;  /* 0x00000009170f7208 */ /* 0x000fe20004000000 */
[----:B------:R-:W-:Y:S06]  /*08a0*/  @P1 BRA `(.L_x_182) ;  /* 0xfffffff800701947 */ /* 0x000fec000383ffff */
[----:B------:R-:W-:Y:S05]  /*08b0*/  BSYNC.RECONVERGENT B3 ;  /* 0x0000000000037941 */ /* 0x000fea0003800200 */
.L_x_181:
[----:B------:R-:W-:-:S07]  /*08c0*/  VIADD R21, R24, 0xfffff800 ;  /* 0xfffff80018157836 */ /* 0x000fce0000000000 */
.L_x_180:
[----:B------:R-:W-:Y:S05]  /*08d0*/  BSYNC.RECONVERGENT B2 ;  /* 0x0000000000027941 */ /* 0x000fea0003800200 */
.L_x_179:
[----:B------:R-:W-:-:S13]  /*08e0*/  ISETP.NE.AND P0, PT, R4, RZ, PT ;  /* 0x000000ff0400720c */ /* 0x000fda0003f05270 */
[----:B------:R-:W-:Y:S05]  /*08f0*/  @!P0 BRA `(.L_x_178) ;  /* 0x0000000400988947 */ /* 0x000fea0003800000 */
[----:B------:R-:W-:Y:S01]  /*0900*/  ISETP.GE.U32.AND P1, PT, R4, 0x8, PT ;  /* 0x000000080400780c */ /* 0x000fe20003f26070 */
[----:B------:R-:W-:Y:S01]  /*0910*/  BSSY.RECONVERGENT B2, `(.L_x_183) ;  /* 0x0000036000027945 */ /* 0x000fe20003800200 */
[----:B------:R-:W-:-:S04]  /*0920*/  LOP3.LUT R20, R0, 0x7, RZ, 0xc0, !PT ;  /* 0x0000000700147812 */ /* 0x000fc800078ec0ff */
[----:B------:R-:W-:-:S07]  /*0930*/  ISETP.NE.AND P0, PT, R20, RZ, PT ;  /* 0x000000ff1400720c */ /* 0x000fce0003f05270 */
[----:B------:R-:W-:Y:S06]  /*0940*/  @!P1 BRA `(.L_x_184) ;  /* 0x0000000000c89947 */ /* 0x000fec0003800000 */
[----:B------:R-:W0:Y:S01]  /*0950*/  LDC.64 R4, c[0x0][0x380] ;  /* 0x0000e000ff047b82 */ /* 0x000e220000000a00 */
[----:B------:R-:W-:-:S04]  /*0960*/  VIADD R25, R21, UR6 ;  /* 0x0000000615197c36 */ /* 0x000fc80008000000 */
[C---:B------:R-:W-:Y:S02]  /*0970*/  VIADD R9, R25.reuse, 0x100 ;  /* 0x0000010019097836 */ /* 0x040fe40000000000 */
[----:B0-----:R-:W-:-:S06]  /*0980*/  IMAD.WIDE.U32 R6, R25, 0x8, R4 ;  /* 0x0000000819067825 */ /* 0x001fcc00078e0004 */
[----:B------:R-:W2:Y:S01]  /*0990*/  LDG.E.64 R6, desc[UR8][R6.64] ;  /* 0x0000000806067981 */ /* 0x000ea2000c1e1b00 */
[----:B------:R-:W-:-:S04]  /*09a0*/  IMAD.WIDE.U32 R8, R9, 0x8, R4 ;  /* 0x0000000809087825 */ /* 0x000fc800078e0004 */
[----:B------:R-:W-:Y:S02]  /*09b0*/  VIADD R11, R25, 0x200 ;  /* 0x00000200190b7836 */ /* 0x000fe40000000000 */
[----:B------:R-:W3:Y:S02]  /*09c0*/  LDG.E.64 R8, desc[UR8][R8.64] ;  /* 0x0000000808087981 */ /* 0x000ee4000c1e1b00 */
        /* <DEDUP_REMOVED lines=42> */
.L_x_184:
[----:B------:R-:W-:Y:S05]  /*0c70*/  BSYNC.RECONVERGENT B2 ;  /* 0x0000000000027941 */ /* 0x000fea0003800200 */
.L_x_183:
        /* <DEDUP_REMOVED lines=32> */
.L_x_186:
[----:B------:R-:W-:Y:S05]  /*0e80*/  BSYNC.RECONVERGENT B2 ;  /* 0x0000000000027941 */ /* 0x000fea0003800200 */
.L_x_185:
[----:B------:R-:W-:Y:S05]  /*0e90*/  @!P0 BRA `(.L_x_178) ;  /* 0x0000000000308947 */ /* 0x000fea0003800000 */
[----:B------:R-:W0:Y:S01]  /*0ea0*/  LDC.64 R6, c[0x0][0x380] ;  /* 0x0000e000ff067b82 */ /* 0x000e220000000a00 */
[----:B------:R-:W-:Y:S02]  /*0eb0*/  VIADD R9, R21, UR6 ;  /* 0x0000000615097c36 */ /* 0x000fe40008000000 */
[----:B------:R-:W-:-:S07]  /*0ec0*/  IMAD.MOV R0, RZ, RZ, -R0 ;  /* 0x000000ffff007224 */ /* 0x000fce00078e0a00 */
.L_x_187:
[----:B0-----:R-:W-:-:S06]  /*0ed0*/  IMAD.WIDE.U32 R4, R9, 0x8, R6 ;  /* 0x0000000809047825 */ /* 0x001fcc00078e0006 */
        /* <DEDUP_REMOVED lines=8> */
.L_x_178:
[----:B------:R-:W-:Y:S05]  /*0f60*/  BSYNC.RECONVERGENT B1 ;  /* 0x0000000000017941 */ /* 0x000fea0003800200 */
.L_x_177:
[----:B------:R-:W-:-:S13]  /*0f70*/  ISETP.GE.U32.AND P0, PT, R2, 0x100, PT ;  /* 0x000001000200780c */ /* 0x000fda0003f06070 */
        /* <DEDUP_REMOVED lines=50> */
[----:B------:R-:W1:Y:S04]  /*12a0*/  LDS.128 R12, [UR4+0x10] ;  /* 0x00001004ff0c7984 */ /* 0x000e680008000c00 */
[----:B0-----:R-:W0:Y:S01]  /*12b0*/  LDS.128 R8, [UR4+0x20] ;  /* 0x00002004ff087984 */ /* 0x001e220008000c00 */
[----:B-1----:R-:W-:-:S06]  /*12c0*/  DSETP.GEU.AND P1, PT, R4, R12, PT ;  /* 0x0000000c0400722a */ /* 0x002fcc0003f2e000 */
[----:B------:R-:W-:Y:S02]  /*12d0*/  FSEL R2, R12, R4, !P1 ;  /* 0x000000040c027208 */ /* 0x000fe40004800000 */
[----:B------:R-:W-:Y:S02]  /*12e0*/  FSEL R3, R13, R5, !P1 ;  /* 0x000000050d037208 */ /* 0x000fe40004800000 */
[----:B------:R-:W1:Y:S04]  /*12f0*/  LDS.128 R4, [UR4+0x30] ;  /* 0x00003004ff047984 */ /* 0x000e680008000c00 */
[----:B------:R-:W-:-:S06]  /*1300*/  DSETP.GEU.AND P1, PT, R2, R14, PT ;  /* 0x0000000e0200722a */ /* 0x000fcc0003f2e000 */
[----:B------:R-:W-:Y:S02]  /*1310*/  FSEL R2, R14, R2, !P1 ;  /* 0x000000020e027208 */ /* 0x000fe40004800000 */
[----:B------:R-:W-:-:S06]  /*1320*/  FSEL R3, R15, R3, !P1 ;  /* 0x000000030f037208 */ /* 0x000fcc0004800000 */
[----:B0-----:R-:W-:-:S06]  /*1330*/  DSETP.GEU.AND P1, PT, R2, R8, PT ;  /* 0x000000080200722a */ /* 0x001fcc0003f2e000 */
[----:B------:R-:W-:Y:S02]  /*1340*/  FSEL R8, R8, R2, !P1 ;  /* 0x0000000208087208 */ /* 0x000fe40004800000 */
[----:B------:R-:W-:Y:S02]  /*1350*/  FSEL R9, R9, R3, !P1 ;  /* 0x0000000309097208 */ /* 0x000fe40004800000 */
[----:B------:R-:W0:Y:S04]  /*1360*/  LDS.64 R2, [UR4+0x40] ;  /* 0x00004004ff027984 */ /* 0x000e280008000a00 */
[----:B------:R-:W-:-:S06]  /*1370*/  DSETP.GEU.AND P1, PT, R8, R10, PT ;  /* 0x0000000a0800722a */ /* 0x000fcc0003f2e000 */
[----:B------:R-:W-:Y:S02]  /*1380*/  FSEL R8, R10, R8, !P1 ;  /* 0x000000080a087208 */ /* 0x000fe40004800000 */
[----:B------:R-:W-:-:S06]  /*1390*/  FSEL R9, R11, R9, !P1 ;  /* 0x000000090b097208 */ /* 0x000fcc0004800000 */
[----:B-1----:R-:W-:-:S06]  /*13a0*/  DSETP.GEU.AND P1, PT, R8, R4, PT ;  /* 0x000000040800722a */ /* 0x002fcc0003f2e000 */
        /* <DEDUP_REMOVED lines=9> */
.L_x_188:
[----:B------:R-:W-:-:S04]  /*1440*/  LOP3.LUT R0, R3, 0x3e0, RZ, 0xc0, !PT ;  /* 0x000003e003007812 */ /* 0x000fc800078ec0ff */
[----:B------:R-:W-:Y:S01]  /*1450*/  LOP3.LUT R7, RZ, R0, RZ, 0x33, !PT ;  /* 0x00000000ff077212 */ /* 0x000fe200078e33ff */
[----:B------:R-:W-:Y:S02]  /*1460*/  VIADD R5, R0, 0x20 ;  /* 0x0000002000057836 */ /* 0x000fe40000000000 */
[----:B------:R-:W0:Y:S03]  /*1470*/  S2R R0, SR_LANEID ;  /* 0x0000000000007919 */ /* 0x000e260000000000 */
[----:B------:R-:W-:Y:S01]  /*1480*/  ISETP.GT.U32.AND P0, PT, R5, R2, PT ;  /* 0x000000020500720c */ /* 0x000fe20003f04070 */
[----:B------:R-:W-:-:S05]  /*1490*/  IMAD.IADD R5, R2, 0x1, R7 ;  /* 0x0000000102057824 */ /* 0x000fca00078e0207 */
[----:B------:R-:W-:-:S05]  /*14a0*/  SEL R5, R5, 0x1f, P0 ;  /* 0x0000001f05057807 */ /* 0x000fca0000000000 */
[----:B-----5:R-:W-:Y:S04]  /*14b0*/  SHFL.DOWN PT, R6, R14, 0x1, R5 ;  /* 0x082000000e067989 */ /* 0x020fe800000e0005 */
[----:B------:R-:W1:Y:S01]  /*14c0*/  SHFL.DOWN PT, R7, R15, 0x1, R5 ;  /* 0x082000000f077989 */ /* 0x000e6200000e0005 */
[----:B0-----:R-:W-:Y:S01]  /*14d0*/  ISETP.GE.AND P0, PT, R0, R5, PT ;  /* 0x000000050000720c */ /* 0x001fe20003f06270 */
[----:B-1----:R-:W-:-:S06]  /*14e0*/  DSETP.GEU.AND P1, PT, R14, R6, PT ;  /* 0x000000060e00722a */ /* 0x002fcc0003f2e000 */
        /* <DEDUP_REMOVED lines=47> */
[----:B0-----:R-:W-:Y:S05]  /*17e0*/  @P0 BRA `(.L_x_189) ;  /* 0x0000001c000c0947 */ /* 0x001fea0003800000 */
[----:B------:R-:W0:Y:S01]  /*17f0*/  S2UR UR5, SR_CgaCtaId ;  /* 0x00000000000579c3 */ /* 0x000e220000008800 */
[----:B------:R-:W-:Y:S01]  /*1800*/  UMOV UR4, 0x400 ;  /* 0x0000040000047882 */ /* 0x000fe20000000000 */
[----:B------:R-:W-:Y:S01]  /*1810*/  ISETP.GT.U32.AND P2, PT, R2, 0x20, PT ;  /* 0x000000200200780c */ /* 0x000fe20003f44070 */
[----:B0-----:R-:W-:-:S09]  /*1820*/  ULEA UR4, UR5, UR4, 0x18 ;  /* 0x0000000405047291 */ /* 0x001fd2000f8ec0ff */
[----:B------:R-:W0:Y:S04]  /*1830*/  LDS.128 R12, [UR4+0x10] ;  /* 0x00001004ff0c7984 */ /* 0x000e280008000c00 */
[----:B------:R-:W1:Y:S01]  /*1840*/  LDS.128 R8, [UR4+0x20] ;  /* 0x00002004ff087984 */ /* 0x000e620008000c00 */
[----:B0-----:R-:W-:-:S06]  /*1850*/  DSETP.GEU.AND P1, PT, R4, R12, PT ;  /* 0x0000000c0400722a */ /* 0x001fcc0003f2e000 */
[-C--:B------:R-:W-:Y:S02]  /*1860*/  FSEL R3, R12, R4.reuse, !P1 ;  /* 0x000000040c037208 */ /* 0x080fe40004800000 */
[-C--:B------:R-:W-:Y:S02]  /*1870*/  FSEL R13, R13, R5.reuse, !P1 ;  /* 0x000000050d0d7208 */ /* 0x080fe40004800000 */
[----:B------:R-:W-:Y:S02]  /*1880*/  FSEL R0, R3, R4, P2 ;  /* 0x0000000403007208 */ /* 0x000fe40001000000 */
[C---:B------:R-:W-:Y:S02]  /*1890*/  ISETP.GT.U32.AND P1, PT, R2.reuse, 0x40, PT ;  /* 0x000000400200780c */ /* 0x040fe40003f24070 */
[----:B------:R-:W-:Y:S01]  /*18a0*/  FSEL R13, R13, R5, P2 ;  /* 0x000000050d0d7208 */ /* 0x000fe20001000000 */
[----:B------:R-:W-:Y:S01]  /*18b0*/  IMAD.MOV.U32 R12, RZ, RZ, R0 ;  /* 0x000000ffff0c7224 */ /* 0x000fe200078e0000 */
[----:B------:R-:W-:Y:S01]  /*18c0*/  ISETP.GT.U32.AND P2, PT, R2, 0x60, PT ;  /* 0x000000600200780c */ /* 0x000fe20003f44070 */
[----:B------:R-:W0:Y:S04]  /*18d0*/  LDS.128 R4, [UR4+0x30] ;  /* 0x00003004ff047984 */ /* 0x000e280008000c00 */
[----:B------:R-:W-:-:S06]  /*18e0*/  DSETP.GEU.AND P3, PT, R12, R14, PT ;  /* 0x0000000e0c00722a */ /* 0x000fcc0003f6e000 */
[----:B------:R-:W-:Y:S02]  /*18f0*/  @P1 FSEL R0, R14, R0, !P3 ;  /* 0x000000000e001208 */ /* 0x000fe40005800000 */
[----:B------:R-:W-:Y:S02]  /*1900*/  @P1 FSEL R13, R15, R13, !P3 ;  /* 0x0000000d0f0d1208 */ /* 0x000fe40005800000 */
[----:B------:R-:W-:Y:S01]  /*1910*/  ISETP.GT.U32.AND P1, PT, R2, 0x80, PT ;  /* 0x000000800200780c */ /* 0x000fe20003f24070 */
[----:B------:R-:W-:-:S06]  /*1920*/  IMAD.MOV.U32 R12, RZ, RZ, R0 ;  /* 0x000000ffff0c7224 */ /* 0x000fcc00078e0000 */
[----:B-1----:R-:W-:-:S06]  /*1930*/  DSETP.GEU.AND P3, PT, R12, R8, PT ;  /* 0x000000080c00722a */ /* 0x002fcc0003f6e000 */
[----:B------:R-:W-:Y:S02]  /*1940*/  @P2 FSEL R0, R8, R0, !P3 ;  /* 0x0000000008002208 */ /* 0x000fe40005800000 */
[----:B------:R-:W-:Y:S02]  /*1950*/  @P2 FSEL R13, R9, R13, !P3 ;  /* 0x0000000d090d2208 */ /* 0x000fe40005800000 */
[----:B------:R-:W-:Y:S01]  /*1960*/  ISETP.GT.U32.AND P2, PT, R2, 0xa0, PT ;  /* 0x000000a00200780c */ /* 0x000fe20003f44070 */
[----:B------:R-:W-:Y:S01]  /*1970*/  IMAD.MOV.U32 R12, RZ, RZ, R0 ;  /* 0x000000ffff0c7224 */ /* 0x000fe200078e0000 */
[----:B------:R-:W1:Y:S05]  /*1980*/  LDS.64 R8, [UR4+0x40] ;  /* 0x00004004ff087984 */ /* 0x000e6a0008000a00 */
[----:B------:R-:W-:-:S06]  /*1990*/  DSETP.GEU.AND P3, PT, R12, R10, PT ;  /* 0x0000000a0c00722a */ /* 0x000fcc0003f6e000 */
[----:B------:R-:W-:Y:S02]  /*19a0*/  @P1 FSEL R0, R10, R0, !P3 ;  /* 0x000000000a001208 */ /* 0x000fe40005800000 */
[----:B------:R-:W-:Y:S02]  /*19b0*/  @P1 FSEL R13, R11, R13, !P3 ;  /* 0x0000000d0b0d1208 */ /* 0x000fe40005800000 */
[----:B------:R-:W-:Y:S01]  /*19c0*/  ISETP.GT.U32.AND P1, PT, R2, 0xc0, PT ;  /* 0x000000c00200780c */ /* 0x000fe20003f24070 */
[----:B------:R-:W-:Y:S02]  /*19d0*/  IMAD.MOV.U32 R10, RZ, RZ, R0 ;  /* 0x000000ffff0a7224 */ /* 0x000fe400078e0000 */
[----:B------:R-:W-:-:S06]  /*19e0*/  IMAD.MOV.U32 R11, RZ, RZ, R13 ;  /* 0x000000ffff0b7224 */ /* 0x000fcc00078e000d */
[----:B0-----:R-:W-:-:S06]  /*19f0*/  DSETP.GEU.AND P3, PT, R10, R4, PT ;  /* 0x000000040a00722a */ /* 0x001fcc0003f6e000 */
[----:B------:R-:W-:Y:S02]  /*1a00*/  @P2 FSEL R0, R4, R0, !P3 ;  /* 0x0000000004002208 */ /* 0x000fe40005800000 */
[----:B------:R-:W-:Y:S02]  /*1a10*/  @P2 FSEL R13, R5, R13, !P3 ;  /* 0x0000000d050d2208 */ /* 0x000fe40005800000 */
[----:B------:R-:W-:Y:S01]  /*1a20*/  ISETP.GT.U32.AND P2, PT, R2, 0xe0, PT ;  /* 0x000000e00200780c */ /* 0x000fe20003f44070 */
        /* <DEDUP_REMOVED lines=13> */
.L_x_174:
[----:B------:R-:W0:Y:S01]  /*1b00*/  S2R R0, SR_TID.X ;  /* 0x0000000000007919 */ /* 0x000e220000002100 */
[----:B------:R-:W1:Y:S02]  /*1b10*/  LDCU.64 UR14, c[0x0][0x380] ;  /* 0x00007000ff0e77ac */ /* 0x000e640008000a00 */
[----:B-1----:R-:W-:Y:S02]  /*1b20*/  IMAD.U32 R6, RZ, RZ, UR14 ;  /* 0x0000000eff067e24 */ /* 0x002fe4000f8e00ff */
[----:B------:R-:W-:Y:S02]  /*1b30*/  IMAD.U32 R7, RZ, RZ, UR15 ;  /* 0x0000000fff077e24 */ /* 0x000fe4000f8e00ff */
[----:B0-----:R-:W-:-:S04]  /*1b40*/  VIADD R25, R0, UR6 ;  /* 0x0000000600197c36 */ /* 0x001fc80008000000 */
[----:B------:R-:W-:-:S05]  /*1b50*/  IMAD.WIDE.U32 R24, R25, 0x8, R6 ;  /* 0x0000000819187825 */ /* 0x000fca00078e0006 */
        /* <DEDUP_REMOVED lines=8> */
[----:B------:R-:W-:Y:S01]  /*1be0*/  ISETP.GE.U32.AND P1, PT, R2, UR4, PT ;  /* 0x0000000402007c0c */ /* 0x000fe2000bf26070 */
        /* <DEDUP_REMOVED lines=22> */
[----:B------:R-:W-:Y:S01]  /*1d50*/  ULEA UR11, UR13, UR6, 0xb ;  /* 0x000000060d0b7291 */ /* 0x000fe2000f8e58ff */
[----:B------:R-:W-:Y:S01]  /*1d60*/  VIADD R3, R4, 0xfffff800 ;  /* 0xfffff80004037836 */ /* 0x000fe20000000000 */
[----:B------:R-:W-:Y:S01]  /*1d70*/  LOP3.LUT R5, RZ, R0, RZ, 0x33, !PT ;  /* 0x00000000ff057212 */ /* 0x000fe200078e33ff */
[----:B------:R-:W-:-:S03]  /*1d80*/  UIADD3 UR5, UPT, UPT, UR4, UR6, URZ ;  /* 0x0000000604057290 */ /* 0x000fc6000fffe0ff */
[----:B------:R-:W-:Y:S02]  /*1d90*/  ISETP.LT.U32.AND P0, PT, R3, UR11, PT ;  /* 0x0000000b03007c0c */ /* 0x000fe4000bf01070 */
[----:B------:R-:W-:Y:S01]  /*1da0*/  IADD3 R5, PT, PT, R4, -UR4, R5 ;  /* 0x8000000404057c10 */ /* 0x000fe2000fffe005 */
[----:B------:R-:W-:Y:S01]  /*1db0*/  IMAD.U32 R25, RZ, RZ, UR5 ;  /* 0x00000005ff197e24 */ /* 0x000fe2000f8e00ff */
[----:B------:R-:W-:-:S03]  /*1dc0*/  UMOV UR4, URZ ;  /* 0x000000ff00047c82 */ /* 0x000fc60008000000 */
[----:B------:R-:W-:Y:S01]  /*1dd0*/  VIADD R2, R5, -UR6 ;  /* 0x8000000605027c36 */ /* 0x000fe20008000000 */
[----:B------:R-:W-:Y:S01]  /*1de0*/  UMOV UR6, UR5 ;  /* 0x0000000500067c82 */ /* 0x000fe20008000000 */
[----:B------:R-:W-:-:S04]  /*1df0*/  IADD3 R25, PT, PT, R25, 0x800, R0 ;  /* 0x0000080019197810 */ /* 0x000fc80007ffe000 */
[----:B------:R-:W-:Y:S05]  /*1e00*/  @P0 BRA `(.L_x_191) ;  /* 0x0000000000c40947 */ /* 0x000fea0003800000 */
[----:B------:R-:W0:Y:S01]  /*1e10*/  LDC.64 R6, c[0x0][0x380] ;  /* 0x0000e000ff067b82 */ /* 0x000e220000000a00 */
[----:B------:R-:W1:Y:S01]  /*1e20*/  LDCU.64 UR12, c[0x0][0x3a8] ;  /* 0x00007500ff0c77ac */ /* 0x000e620008000a00 */
[----:B------:R-:W-:Y:S01]  /*1e30*/  NOP ;  /* 0x0000000000007918 */ /* 0x000fe20000000000 */
.L_x_192:
[----:B------:R-:W-:-:S04]  /*1e40*/  VIADD R19, R0, UR11 ;  /* 0x0000000b00137c36 */ /* 0x000fc80008000000 */
[----:B0-----:R-:W-:-:S05]  /*1e50*/  IMAD.WIDE.U32 R18, R19, 0x8, R6 ;  /* 0x0000000813127825 */ /* 0x001fca00078e0006 */
        /* <DEDUP_REMOVED lines=26> */
[----:B-1----:R-:W-:-:S04]  /*2000*/  USHF.L.U32 UR7, UR13, 0xb, URZ ;  /* 0x0000000b0d077899 */ /* 0x002fc800080006ff */
[----:B------:R-:W-:Y:S02]  /*2010*/  UIADD3 UR6, UPT, UPT, UR7, UR6, URZ ;  /* 0x0000000607067290 */ /* 0x000fe4000fffe0ff */
[----:B------:R-:W-:Y:S02]  /*2020*/  VIADD R2, R2, -UR7 ;  /* 0x8000000702027c36 */ /* 0x000fe40008000000 */
[----:B------:R-:W-:Y:S01]  /*2030*/  VIADD R25, R25, UR7 ;  /* 0x0000000719197c36 */ /* 0x000fe20008000000 */
[----:B--2---:R-:W-:-:S06]  /*2040*/  DSETP.GEU.AND P0, PT, R4, R20, PT ;  /* 0x000000140400722a */ /* 0x004fcc0003f0e000 */
[----:B------:R-:W-:Y:S01]  /*2050*/  FSEL R8, R20, R4, !P0 ;  /* 0x0000000414087208 */ /* 0x000fe20004000000 */
[----:B------:R-:W-:Y:S01]  /*2060*/  IMAD.U32 R4, RZ, RZ, UR12 ;  /* 0x0000000cff047e24 */ /* 0x000fe2000f8e00ff */
[----:B------:R-:W-:-:S03]  /*2070*/  FSEL R9, R21, R5, !P0 ;  /* 0x0000000515097208 */ /* 0x000fc60004000000 */
[----:B------:R-:W-:-:S05]  /*2080*/  VIADD R5, R4, -UR11 ;  /* 0x8000000b04057c36 */ /* 0x000fca0008000000 */
[----:B------:R-:W-:Y:S01]  /*2090*/  ISETP.GE.U32.AND P1, PT, R5, UR7, PT ;  /* 0x0000000705007c0c */ /* 0x000fe2000bf26070 */
[----:B------:R-:W-:-:S06]  /*20a0*/  DSETP.GEU.AND P0, PT, R8, R22, PT ;  /* 0x000000160800722a */ /* 0x000fcc0003f0e000 */
[----:B------:R-:W-:Y:S02]  /*20b0*/  FSEL R14, R22, R8, !P0 ;  /* 0x00000008160e7208 */ /* 0x000fe40004000000 */
[----:B------:R-:W-:-:S04]  /*20c0*/  FSEL R15, R23, R9, !P0 ;  /* 0x00000009170f7208 */ /* 0x000fc80004000000 */
[----:B------:R-:W-:Y:S05]  /*20d0*/  @!P1 BRA `(.L_x_190) ;  /* 0x0000000c00a09947 */ /* 0x000fea0003800000 */
[----:B------:R-:W-:Y:S02]  /*20e0*/  ULEA UR11, UR13, UR11, 0xb ;  /* 0x0000000b0d0b7291 */ /* 0x000fe4000f8e58ff */
[----:B------:R-:W-:-:S04]  /*20f0*/  UIADD3 UR4, UPT, UPT, UR4, 0x1, URZ ;  /* 0x0000000104047890 */ /* 0x000fc8000fffe0ff */
[----:B------:R-:W-:-:S13]  /*2100*/  ISETP.LT.U32.AND P0, PT, R3, UR11, PT ;  /* 0x0000000b03007c0c */ /* 0x000fda000bf01070 */
[----:B------:R-:W-:Y:S05]  /*2110*/  @!P0 BRA `(.L_x_192) ;  /* 0xfffffffc00488947 */ /* 0x000fea000383ffff */
.L_x_191:
[----:B------:R-:W-:Y:S01]  /*2120*/  VIADD R3, R4, -UR11 ;  /* 0x8000000b04037c36 */ /* 0x000fe20008000000 */
[----:B------:R-:W-:Y:S04]  /*2130*/  BSSY.RECONVERGENT B1, `(.L_x_190) ;  /* 0x00000e2000017945 */ /* 0x000fe80003800200 */
[----:B------:R-:W-:-:S04]  /*2140*/  ISETP.GE.AND P0, PT, R0, R3, PT ;  /* 0x000000030000720c */ /* 0x000fc80003f06270 */
[----:B------:R-:W-:-:S13]  /*2150*/  ISETP.LE.U32.OR P0, PT, R4, UR11, P0 ;  /* 0x0000000b04007c0c */ /* 0x000fda0008703470 */
[----:B------:R-:W-:Y:S05]  /*2160*/  @P0 BRA `(.L_x_193) ;  /* 0x0000000c00780947 */ /* 0x000fea0003800000 */
[----:B------:R-:W-:Y:S01]  /*2170*/  UIMAD UR7, UR4, UR13, URZ ;  /* 0x0000000d040772a4 */ /* 0x000fe2000f8e02ff */
[----:B------:R-:W-:Y:S01]  /*2180*/  LOP3.LUT R3, RZ, R0, RZ, 0x33, !PT ;  /* 0x00000000ff037212 */ /* 0x000fe200078e33ff */
[----:B------:R-:W-:Y:S03]  /*2190*/  BSSY.RECONVERGENT B2, `(.L_x_194) ;  /* 0x0000074000027945 */ /* 0x000fe60003800200 */
[----:B------:R-:W-:Y:S01]  /*21a0*/  IADD3 R4, PT, PT, R4, -UR5, R3 ;  /* 0x8000000504047c10 */ /* 0x000fe2000fffe003 */
[----:B------:R-:W-:-:S04]  /*21b0*/  IMAD.U32 R3, RZ, RZ, UR7 ;  /* 0x00000007ff037e24 */ /* 0x000fc8000f8e00ff */
[----:B------:R-:W-:Y:S02]  /*21c0*/  IMAD R4, R3, -0x800, R4 ;  /* 0xfffff80003047824 */ /* 0x000fe400078e0204 */
[----:B------:R-:W-:-:S03]  /*21d0*/  IMAD.MOV.U32 R3, RZ, RZ, R0 ;  /* 0x000000ffff037224 */ /* 0x000fc600078e0000 */
[C---:B------:R-:W-:Y:S02]  /*21e0*/  ISETP.GE.U32.AND P0, PT, R4.reuse, 0xf00, PT ;  /* 0x00000f000400780c */ /* 0x040fe40003f06070 */
[----:B------:R-:W-:-:S04]  /*21f0*/  LEA.HI R4, R4, 0x1, RZ, 0x18 ;  /* 0x0000000104047811 */ /* 0x000fc800078fc0ff */
[----:B------:R-:W-:-:S07]  /*2200*/  LOP3.LUT R5, R4, 0xf, RZ, 0xc0, !PT ;  /* 0x0000000f04057812 */ /* 0x000fce00078ec0ff */
[----:B------:R-:W-:Y:S05]  /*2210*/  @!P0 BRA `(.L_x_195) ;  /* 0x0000000400ac8947 */ /* 0x000fea0003800000 */
[----:B------:R-:W-:Y:S01]  /*2220*/  LEA.HI R3, R2, 0x1, RZ, 0x18 ;  /* 0x0000000102037811 */ /* 0x000fe200078fc0ff */
[----:B------:R-:W-:Y:S03]  /*2230*/  BSSY.RECONVERGENT B3, `(.L_x_196) ;  /* 0x0000068000037945 */ /* 0x000fe60003800200 */
[----:B------:R-:W-:Y:S02]  /*2240*/  LOP3.LUT R24, R3, 0x1fffff0, RZ, 0xc0, !PT ;  /* 0x01fffff003187812 */ /* 0x000fe400078ec0ff */
[----:B------:R-:W-:-:S03]  /*2250*/  LOP3.LUT R3, R0, 0x800, RZ, 0xfc, !PT ;  /* 0x0000080000037812 */ /* 0x000fc600078efcff */
[----:B------:R-:W-:-:S07]  /*2260*/  IMAD.MOV R24, RZ, RZ, -R24 ;  /* 0x000000ffff187224 */ /* 0x000fce00078e0a18 */
.L_x_197:
[----:B------:R-:W-:-:S04]  /*2270*/  VIADD R9, R25, 0xfffff800 ;  /* 0xfffff80019097836 */ /* 0x000fc80000000000 */
[----:B------:R-:W-:-:S06]  /*2280*/  IMAD.WIDE.U32 R8, R9, 0x8, R6 ;  /* 0x0000000809087825 */ /* 0x000fcc00078e0006 */
[----:B------:R-:W2:Y:S01]  /*2290*/  LDG.E.64 R8, desc[UR8][R8.64] ;  /* 0x0000000808087981 */ /* 0x000ea2000c1e1b00 */
[----:B------:R-:W-:-:S04]  /*22a0*/  VIADD R23, R25, 0xfffff900 ;  /* 0xfffff90019177836 */ /* 0x000fc80000000000 */
        /* <DEDUP_REMOVED lines=8> */
[----:B------:R-:W5:Y:S02]  /*2330*/  LDG.E.64 R18, desc[UR8][R18.64] ;  /* 0x0000000812127981 */ /* 0x000f64000c1e1b00 */
[----:B------:R-:W-:-:S04]  /*2340*/  IMAD.WIDE.U32 R16, R17, 0x8, R6 ;  /* 0x0000000811107825 */ /* 0x000fc800078e0006 */
[----:B------:R-:W-:Y:S02]  /*2350*/  VIADD R13, R25, 0xfffffd00 ;  /* 0xfffffd00190d7836 */ /* 0x000fe40000000000 */
[----:B------:R-:W5:Y:S02]  /*2360*/  LDG.E.64 R16, desc[UR8][R16.64] ;  /* 0x0000000810107981 */ /* 0x000f64000c1e1b00 */
[----:B------:R-:W-:-:S04]  /*2370*/  IMAD.WIDE.U32 R12, R13, 0x8, R6 ;  /* 0x000000080d0c7825 */ /* 0x000fc800078e0006 */
[----:B------:R-:W-:Y:S02]  /*2380*/  VIADD R11, R25, 0xfffffe00 ;  /* 0xfffffe00190b7836 */ /* 0x000fe40000000000 */
[----:B------:R-:W5:Y:S02]  /*2390*/  LDG.E.64 R12, desc[UR8][R12.64] ;  /* 0x000000080c0c7981 */ /* 0x000f64000c1e1b00 */
[----:B------:R-:W-:-:S06]  /*23a0*/  IMAD.WIDE.U32 R10, R11, 0x8, R6 ;  /* 0x000000080b0a7825 */ /* 0x000fcc00078e0006 */
[----:B------:R-:W5:Y:S01]  /*23b0*/  LDG.E.64 R10, desc[UR8][R10.64] ;  /* 0x000000080a0a7981 */ /* 0x000f62000c1e1b00 */
[----:B--2---:R-:W-:-:S06]  /*23c0*/  DSETP.GEU.AND P0, PT, R14, R8, PT ;  /* 0x000000080e00722a */ /* 0x004fcc0003f0e000 */
[----:B------:R-:W-:Y:S01]  /*23d0*/  FSEL R15, R9, R15, !P0 ;  /* 0x0000000f090f7208 */ /* 0x000fe20004000000 */
[----:B------:R-:W-:Y:S01]  /*23e0*/  VIADD R9, R25, 0xffffff00 ;  /* 0xffffff0019097836 */ /* 0x000fe20000000000 */
[----:B------:R-:W-:-:S03]  /*23f0*/  FSEL R14, R8, R14, !P0 ;  /* 0x0000000e080e7208 */ /* 0x000fc60004000000 */
[----:B------:R-:W-:-:S03]  /*2400*/  IMAD.WIDE.U32 R8, R9, 0x8, R6 ;  /* 0x0000000809087825 */ /* 0x000fc600078e0006 */
[----:B---3--:R-:W-:-:S03]  /*2410*/  DSETP.GEU.AND P0, PT, R14, R22, PT ;  /* 0x000000160e00722a */ /* 0x008fc60003f0e000 */
[----:B------:R-:W2:Y:S03]  /*2420*/  LDG.E.64 R8, desc[UR8][R8.64] ;  /* 0x0000000808087981 */ /* 0x000ea6000c1e1b00 */
[----:B------:R-:W-:Y:S02]  /*2430*/  FSEL R14, R22, R14, !P0 ;  /* 0x0000000e160e7208 */ /* 0x000fe40004000000 */
[----:B------:R-:W-:Y:S01]  /*2440*/  FSEL R15, R23, R15, !P0 ;  /* 0x0000000f170f7208 */ /* 0x000fe20004000000 */
[----:B------:R-:W-:-:S06]  /*2450*/  IMAD.WIDE.U32 R22, R25, 0x8, R6 ;  /* 0x0000000819167825 */ /* 0x000fcc00078e0006 */
[----:B------:R-:W3:Y:S01]  /*2460*/  LDG.E.64 R22, desc[UR8][R22.64] ;  /* 0x0000000816167981 */ /* 0x000ee2000c1e1b00 */
[----:B----4-:R-:W-:-:S06]  /*2470*/  DSETP.GEU.AND P0, PT, R14, R20, PT ;  /* 0x000000140e00722a */ /* 0x010fcc0003f0e000 */
[----:B------:R-:W-:Y:S02]  /*2480*/  FSEL R14, R20, R14, !P0 ;  /* 0x0000000e140e7208 */ /* 0x000fe40004000000 */
[----:B------:R-:W-:Y:S01]  /*2490*/  FSEL R15, R21, R15, !P0 ;  /* 0x0000000f150f7208 */ /* 0x000fe20004000000 */
[----:B------:R-:W-:-:S04]  /*24a0*/  VIADD R21, R25, 0x100 ;  /* 0x0000010019157836 */ /* 0x000fc80000000000 */
[----:B------:R-:W-:Y:S01]  /*24b0*/  IMAD.WIDE.U32 R20, R21, 0x8, R6 ;  /* 0x0000000815147825 */ /* 0x000fe200078e0006 */
[----:B-----5:R-:W-:-:S05]  /*24c0*/  DSETP.GEU.AND P0, PT, R14, R18, PT ;  /* 0x000000120e00722a */ /* 0x020fca0003f0e000 */
[----:B------:R-:W4:Y:S01]  /*24d0*/  LDG.E.64 R20, desc[UR8][R20.64] ;  /* 0x0000000814147981 */ /* 0x000f22000c1e1b00 */
[----:B------:R-:W-:Y:S02]  /*24e0*/  FSEL R14, R18, R14, !P0 ;  /* 0x0000000e120e7208 */ /* 0x000fe40004000000 */
[----:B------:R-:W-:Y:S01]  /*24f0*/  FSEL R15, R19, R15, !P0 ;  /* 0x0000000f130f7208 */ /* 0x000fe20004000000 */
[----:B------:R-:W-:-:S04]  /*2500*/  VIADD R19, R25, 0x200 ;  /* 0x0000020019137836 */ /* 0x000fc80000000000 */
[----:B------:R-:W-:Y:S01]  /*2510*/  IMAD.WIDE.U32 R18, R19, 0x8, R6 ;  /* 0x0000000813127825 */ /* 0x000fe200078e0006 */
[----:B------:R-:W-:-:S05]  /*2520*/  DSETP.GEU.AND P0, PT, R14, R16, PT ;  /* 0x000000100e00722a */ /* 0x000fca0003f0e000 */
[----:B------:R-:W5:Y:S01]  /*2530*/  LDG.E.64 R18, desc[UR8][R18.64] ;  /* 0x0000000812127981 */ /* 0x000f62000c1e1b00 */
        /* <DEDUP_REMOVED lines=15> */
[----:B------:R-:W-:-:S06]  /*2630*/  IMAD.WIDE.U32 R12, R13, 0x8, R6 ;  /* 0x000000080d0c7825 */ /* 0x000fcc00078e0006 */
[----:B------:R-:W5:Y:S01]  /*2640*/  LDG.E.64 R12, desc[UR8][R12.64] ;  /* 0x000000080c0c7981 */ /* 0x000f62000c1e1b00 */
        /* <DEDUP_REMOVED lines=39> */
.L_x_196:
[----:B------:R-:W-:-:S07]  /*28c0*/  VIADD R3, R3, 0xfffff800 ;  /* 0xfffff80003037836 */ /* 0x000fce0000000000 */
.L_x_195:
[----:B------:R-:W-:Y:S05]  /*28d0*/  BSYNC.RECONVERGENT B2 ;  /* 0x0000000000027941 */ /* 0x000fea0003800200 */
.L_x_194:
[----:B------:R-:W-:-:S13]  /*28e0*/  ISETP.NE.AND P0, PT, R5, RZ, PT ;  /* 0x000000ff0500720c */ /* 0x000fda0003f05270 */
[----:B------:R-:W-:Y:S05]  /*28f0*/  @!P0 BRA `(.L_x_193) ;  /* 0x0000000400948947 */ /* 0x000fea0003800000 */
[----:B------:R-:W-:Y:S01]  /*2900*/  ISETP.GE.U32.AND P1, PT, R5, 0x8, PT ;  /* 0x000000080500780c */ /* 0x000fe20003f26070 */
[----:B------:R-:W-:Y:S01]  /*2910*/  BSSY.RECONVERGENT B2, `(.L_x_198) ;  /* 0x0000035000027945 */ /* 0x000fe20003800200 */
[----:B------:R-:W-:-:S04]  /*2920*/  LOP3.LUT R26, R4, 0x7, RZ, 0xc0, !PT ;  /* 0x00000007041a7812 */ /* 0x000fc800078ec0ff */
[----:B------:R-:W-:-:S07]  /*2930*/  ISETP.NE.AND P0, PT, R26, RZ, PT ;  /* 0x000000ff1a00720c */ /* 0x000fce0003f05270 */
[----:B------:R-:W-:Y:S06]  /*2940*/  @!P1 BRA `(.L_x_199) ;  /* 0x0000000000c49947 */ /* 0x000fec0003800000 */
[----:B------:R-:W-:-:S04]  /*2950*/  VIADD R5, R3, UR11 ;  /* 0x0000000b03057c36 */ /* 0x000fc80008000000 */
[----:B------:R-:W-:-:S04]  /*2960*/  IMAD.WIDE.U32 R8, R5, 0x8, R6 ;  /* 0x0000000805087825 */ /* 0x000fc800078e0006 */
[----:B------:R-:W-:Y:S02]  /*2970*/  VIADD R11, R5, 0x100 ;  /* 0x00000100050b7836 */ /* 0x000fe40000000000 */
[----:B------:R-:W2:Y:S02]  /*2980*/  LDG.E.64 R8, desc[UR8][R8.64] ;  /* 0x0000000808087981 */ /* 0x000ea4000c1e1b00 */
        /* <DEDUP_REMOVED lines=45> */
.L_x_199:
[----:B------:R-:W-:Y:S05]  /*2c60*/  BSYNC.RECONVERGENT B2 ;  /* 0x0000000000027941 */ /* 0x000fea0003800200 */
.L_x_198:
[----:B------:R-:W-:Y:S05]  /*2c70*/  @!P0 BRA `(.L_x_193) ;  /* 0x0000000000b48947 */ /* 0x000fea0003800000 */
[----:B------:R-:W-:Y:S01]  /*2c80*/  ISETP.GE.U32.AND P1, PT, R26, 0x4, PT ;  /* 0x000000041a00780c */ /* 0x000fe20003f26070 */
[----:B------:R-:W-:Y:S01]  /*2c90*/  BSSY.RECONVERGENT B2, `(.L_x_200) ;  /* 0x000001c000027945 */ /* 0x000fe20003800200 */
[----:B------:R-:W-:-:S11]  /*2ca0*/  LOP3.LUT P0, RZ, R4, 0x3, RZ, 0xc0, !PT ;  /* 0x0000000304ff7812 */ /* 0x000fd6000780c0ff */
[----:B------:R-:W-:Y:S05]  /*2cb0*/  @!P1 BRA `(.L_x_201) ;  /* 0x0000000000649947 */ /* 0x000fea0003800000 */
        /* <DEDUP_REMOVED lines=25> */
.L_x_201:
[----:B------:R-:W-:Y:S05]  /*2e50*/  BSYNC.RECONVERGENT B2 ;  /* 0x0000000000027941 */ /* 0x000fea0003800200 */
.L_x_200:
[----:B------:R-:W-:Y:S05]  /*2e60*/  @!P0 BRA `(.L_x_193) ;  /* 0x0000000000388947 */ /* 0x000fea0003800000 */
[----:B------:R-:W-:Y:S01]  /*2e70*/  LOP3.LUT R2, R2, 0xffff, RZ, 0xc0, !PT ;  /* 0x0000ffff02027812 */ /* 0x000fe200078ec0ff */
[----:B------:R-:W-:-:S03]  /*2e80*/  VIADD R5, R3, UR6 ;  /* 0x0000000603057c36 */ /* 0x000fc60008000000 */
[----:B------:R-:W-:-:S04]  /*2e90*/  LEA.HI R2, R2, 0x1, RZ, 0x18 ;  /* 0x0000000102027811 */ /* 0x000fc800078fc0ff */
[----:B------:R-:W-:-:S05]  /*2ea0*/  LOP3.LUT R2, R2, 0x3, RZ, 0xc0, !PT ;  /* 0x0000000302027812 */ /* 0x000fca00078ec0ff */
[----:B------:R-:W-:-:S07]  /*2eb0*/  IMAD.MOV R4, RZ, RZ, -R2 ;  /* 0x000000ffff047224 */ /* 0x000fce00078e0a02 */
.L_x_202:
[----:B------:R-:W-:-:S06]  /*2ec0*/  IMAD.WIDE.U32 R2, R5, 0x8, R6 ;  /* 0x0000000805027825 */ /* 0x000fcc00078e0006 */
[----:B------:R-:W2:Y:S01]  /*2ed0*/  LDG.E.64 R2, desc[UR8][R2.64] ;  /* 0x0000000802027981 */ /* 0x000ea2000c1e1b00 */
[----:B------:R-:W-:Y:S02]  /*2ee0*/  VIADD R4, R4, 0x1 ;  /* 0x0000000104047836 */ /* 0x000fe40000000000 */
[----:B------:R-:W-:Y:S01]  /*2ef0*/  VIADD R5, R5, 0x100 ;  /* 0x0000010005057836 */ /* 0x000fe20000000000 */
[----:B--2---:R-:W-:-:S06]  /*2f00*/  DSETP.GEU.AND P0, PT, R14, R2, PT ;  /* 0x000000020e00722a */ /* 0x004fcc0003f0e000 */
[----:B------:R-:W-:Y:S02]  /*2f10*/  FSEL R14, R2, R14, !P0 ;  /* 0x0000000e020e7208 */ /* 0x000fe40004000000 */
[----:B------:R-:W-:Y:S02]  /*2f20*/  FSEL R15, R3, R15, !P0 ;  /* 0x0000000f030f7208 */ /* 0x000fe40004000000 */
[----:B------:R-:W-:-:S13]  /*2f30*/  ISETP.NE.AND P0, PT, R4, RZ, PT ;  /* 0x000000ff0400720c */ /* 0x000fda0003f05270 */
[----:B------:R-:W-:Y:S05]  /*2f40*/  @P0 BRA `(.L_x_202) ;  /* 0xfffffffc00dc0947 */ /* 0x000fea000383ffff */
.L_x_193:
[----:B------:R-:W-:Y:S05]  /*2f50*/  BSYNC.RECONVERGENT B1 ;  /* 0x0000000000017941 */ /* 0x000fea0003800200 */
.L_x_190:
        /* <DEDUP_REMOVED lines=43> */
[----:B------:R-:W-:-:S03]  /*3210*/  FSEL R3, R3, R5, P1 ;  /* 0x0000000503037208 */ /* 0x000fc60000800000 */
[----:B0-----:R-:W-:Y:S02]  /*3220*/  IMAD.MOV.U32 R4, RZ, RZ, R2 ;  /* 0x000000ffff047224 */ /* 0x001fe400078e0002 */
[----:B------:R-:W-:Y:S01]  /*3230*/  IMAD.MOV.U32 R5, RZ, RZ, R3 ;  /* 0x000000ffff057224 */ /* 0x000fe200078e0003 */
[----:B------:R-:W-:Y:S06]  /*3240*/  BAR.SYNC.DEFER_BLOCKING 0x0 ;  /* 0x0000000000007b1d */ /* 0x000fec0000010000 */
[----:B------:R-:W-:Y:S05]  /*3250*/  @P0 BRA `(.L_x_189) ;  /* 0x0000000000700947 */ /* 0x000fea0003800000 */
[----:B------:R-:W0:Y:S01]  /*3260*/  S2UR UR5, SR_CgaCtaId ;  /* 0x00000000000579c3 */ /* 0x000e220000008800 */
[----:B------:R-:W-:Y:S02]  /*3270*/  UMOV UR4, 0x400 ;  /* 0x0000040000047882 */ /* 0x000fe40000000000 */
[----:B0-----:R-:W-:-:S09]  /*3280*/  ULEA UR4, UR5, UR4, 0x18 ;  /* 0x0000000405047291 */ /* 0x001fd2000f8ec0ff */
[----:B------:R-:W0:Y:S04]  /*3290*/  LDS.128 R12, [UR4+0x10] ;  /* 0x00001004ff0c7984 */ /* 0x000e280008000c00 */
        /* <DEDUP_REMOVED lines=24> */
.L_x_189:
[----:B------:R-:W-:Y:S05]  /*3420*/  BSYNC.RECONVERGENT B0 ;  /* 0x0000000000007941 */ /* 0x000fea0003800200 */
.L_x_173:
[----:B------:R-:W-:Y:S05]  /*3430*/  @P0 EXIT ;  /* 0x000000000000094d */ /* 0x000fea0003800000 */
[----:B------:R-:W1:Y:S02]  /*3440*/  LDCU.64 UR4, c[0x0][0x388] ;  /* 0x00007100ff0477ac */ /* 0x000e640008000a00 */
[----:B-1----:R-:W-:-:S06]  /*3450*/  UIMAD.WIDE.U32 UR4, UR10, 0x8, UR4 ;  /* 0x000000080a0478a5 */ /* 0x002fcc000f8e0004 */
[----:B------:R-:W-:Y:S02]  /*3460*/  IMAD.U32 R2, RZ, RZ, UR4 ;  /* 0x00000004ff027e24 */ /* 0x000fe4000f8e00ff */
[----:B------:R-:W-:-:S05]  /*3470*/  IMAD.U32 R3, RZ, RZ, UR5 ;  /* 0x00000005ff037e24 */ /* 0x000fca000f8e00ff */
[----:B------:R-:W-:Y:S01]  /*3480*/  STG.E.64 desc[UR8][R2.64], R4 ;  /* 0x0000000402007986 */ /* 0x000fe2000c101b08 */
[----:B------:R-:W-:Y:S05]  /*3490*/  EXIT ;  /* 0x000000000000794d */ /* 0x000fea0003800000 */
.L_x_203:
        /* <DEDUP_REMOVED lines=14> */
.L_x_253:


//--------------------- .text._ZN3cub18CUB_300001_SM_10006detail6reduce28DeviceReduceSingleTileKernelINS2_10policy_hubIdjN4cuda3__47maximumIdEEE10Policy1000EN6thrust24THRUST_300001_SM_1000_NS6detail15normal_iteratorINSC_10device_ptrIdEEEEPdjS8_ddNS5_3std3__410__identityEEEvT0_T1_T2_T3_T4_T6_ --------------------------
	.section	.text._ZN3cub18CUB_300001_SM_10006detail6reduce28DeviceReduceSingleTileKernelINS2_10policy_hubIdjN4cuda3__47maximumIdEEE10Policy1000EN6thrust24THRUST_300001_SM_1000_NS6detail15normal_iteratorINSC_10device_ptrIdEEEEPdjS8_ddNS5_3std3__410__identityEEEvT0_T1_T2_T3_T4_T6_,"ax",@progbits
	.align	128
        .global         _ZN3cub18CUB_300001_SM_10006detail6reduce28DeviceReduceSingleTileKernelINS2_10policy_hubIdjN4cuda3__47maximumIdEEE10Policy1000EN6thrust24THRUST_300001_SM_1000_NS6detail15normal_iteratorINSC_10device_ptrIdEEEEPdjS8_ddNS5_3std3__410__identityEEEvT0_T1_T2_T3_T4_T6_
        .type           _ZN3cub18CUB_300001_SM_10006detail6reduce28DeviceReduceSingleTileKernelINS2_10policy_hubIdjN4cuda3__47maximumIdEEE10Policy1000EN6thrust24THRUST_300001_SM_1000_NS6detail15normal_iteratorINSC_10device_ptrIdEEEEPdjS8_ddNS5_3std3__410__identityEEEvT0_T1_T2_T3_T4_T6_,@function
        .size           _ZN3cub18CUB_300001_SM_10006detail6reduce28DeviceReduceSingleTileKernelINS2_10policy_hubIdjN4cuda3__47maximumIdEEE10Policy1000EN6thrust24THRUST_300001_SM_1000_NS6detail15normal_iteratorINSC_10device_ptrIdEEEEPdjS8_ddNS5_3std3__410__identityEEEvT0_T1_T2_T3_T4_T6_,(.L_x_254 - _ZN3cub18CUB_300001_SM_10006detail6reduce28DeviceReduceSingleTileKernelINS2_10policy_hubIdjN4cuda3__47maximumIdEEE10Policy1000EN6thrust24THRUST_300001_SM_1000_NS6detail15normal_iteratorINSC_10device_ptrIdEEEEPdjS8_ddNS5_3std3__410__identityEEEvT0_T1_T2_T3_T4_T6_)
        .other          _ZN3cub18CUB_300001_SM_10006detail6reduce28DeviceReduceSingleTileKernelINS2_10policy_hubIdjN4cuda3__47maximumIdEEE10Policy1000EN6thrust24THRUST_300001_SM_1000_NS6detail15normal_iteratorINSC_10device_ptrIdEEEEPdjS8_ddNS5_3std3__410__identityEEEvT0_T1_T2_T3_T4_T6_,@"STO_CUDA_ENTRY STV_DEFAULT"
_ZN3cub18CUB_300001_SM_10006detail6reduce28DeviceReduceSingleTileKernelINS2_10policy_hubIdjN4cuda3__47maximumIdEEE10Policy1000EN6thrust24THRUST_300001_SM_1000_NS6detail15normal_iteratorINSC_10device_ptrIdEEEEPdjS8_ddNS5_3std3__410__identityEEEvT0_T1_T2_T3_T4_T6_:
.text._ZN3cub18CUB_300001_SM_10006detail6reduce28DeviceReduceSingleTileKernelINS2_10policy_hubIdjN4cuda3__47maximumIdEEE10Policy1000EN6thrust24THRUST_300001_SM_1000_NS6detail15normal_iteratorINSC_10device_ptrIdEEEEPdjS8_ddNS5_3std3__410__identityEEEvT0_T1_T2_T3_T4_T6_:
        /* <DEDUP_REMOVED lines=13> */
.L_x_204:
[----:B------:R-:W-:Y:S01]  /*00d0*/  ISETP.GT.U32.AND P0, PT, R2, 0x7ff, PT ;  /* 0x000007ff0200780c */ /* 0x000fe20003f04070 */
[----:B------:R-:W-:-:S12]  /*00e0*/  BSSY.RECONVERGENT B0, `(.L_x_205) ;  /* 0x00002f1000007945 */ /* 0x000fd80003800200 */
        /* <DEDUP_REMOVED lines=11> */
.L_x_208:
[----:B------:R-:W-:Y:S05]  /*01a0*/  BSYNC.RECONVERGENT B1 ;  /* 0x0000000000017941 */ /* 0x000fea0003800200 */
.L_x_207:
        /* <DEDUP_REMOVED lines=17> */
.L_x_213:
        /* <DEDUP_REMOVED lines=70> */
.L_x_212:
[----:B------:R-:W-:Y:S05]  /*0720*/  BSYNC.RECONVERGENT B2 ;  /* 0x0000000000027941 */ /* 0x000fea0003800200 */
.L_x_211:
[----:B------:R-:W-:Y:S05]  /*0730*/  @!P0 BRA `(.L_x_210) ;  /* 0x0000000400508947 */ /* 0x000fea0003800000 */
[----:B------:R-:W-:Y:S01]  /*0740*/  ISETP.GE.U32.AND P1, PT, R42, 0x8, PT ;  /* 0x000000082a00780c */ /* 0x000fe20003f26070 */
[----:B------:R-:W-:Y:S01]  /*0750*/  BSSY.RECONVERGENT B2, `(.L_x_214) ;  /* 0x0000027000027945 */ /* 0x000fe20003800200 */
[----:B------:R-:W-:-:S04]  /*0760*/  LOP3.LUT R22, R40, 0x7, RZ, 0xc0, !PT ;  /* 0x0000000728167812 */ /* 0x000fc800078ec0ff */
[----:B------:R-:W-:-:S07]  /*0770*/  ISETP.NE.AND P0, PT, R22, RZ, PT ;  /* 0x000000ff1600720c */ /* 0x000fce0003f05270 */
[----:B------:R-:W-:Y:S06]  /*0780*/  @!P1 BRA `(.L_x_215) ;  /* 0x00000000008c9947 */ /* 0x000fec0003800000 */
[----:B------:R-:W0:Y:S02]  /*0790*/  LDC.64 R4, c[0x0][0x380] ;  /* 0x0000e000ff047b82 */ /* 0x000e240000000a00 */
[----:B0-----:R-:W-:-:S05]  /*07a0*/  IMAD.WIDE.U32 R20, R41, 0x8, R4 ;  /* 0x0000000829147825 */ /* 0x001fca00078e0004 */
        /* <DEDUP_REMOVED lines=33> */
.L_x_215:
[----:B------:R-:W-:Y:S05]  /*09c0*/  BSYNC.RECONVERGENT B2 ;  /* 0x0000000000027941 */ /* 0x000fea0003800200 */
.L_x_214:
        /* <DEDUP_REMOVED lines=25> */
.L_x_217:
[----:B------:R-:W-:Y:S05]  /*0b60*/  BSYNC.RECONVERGENT B2 ;  /* 0x0000000000027941 */ /* 0x000fea0003800200 */
.L_x_216:
[----:B------:R-:W-:Y:S05]  /*0b70*/  @!P0 BRA `(.L_x_210) ;  /* 0x0000000000408947 */ /* 0x000fea0003800000 */
[----:B------:R-:W0:Y:S01]  /*0b80*/  LDC.64 R4, c[0x0][0x380] ;  /* 0x0000e000ff047b82 */ /* 0x000e220000000a00 */
[----:B------:R-:W-:Y:S02]  /*0b90*/  IMAD.MOV R0, RZ, RZ, -R0 ;  /* 0x000000ffff007224 */ /* 0x000fe400078e0a00 */
[----:B0-----:R-:W-:-:S04]  /*0ba0*/  IMAD.WIDE.U32 R4, R41, 0x8, R4 ;  /* 0x0000000829047825 */ /* 0x001fc800078e0004 */
[----:B------:R-:W-:Y:S02]  /*0bb0*/  IMAD.MOV.U32 R6, RZ, RZ, R4 ;  /* 0x000000ffff067224 */ /* 0x000fe400078e0004 */
[----:B------:R-:W-:-:S07]  /*0bc0*/  IMAD.MOV.U32 R7, RZ, RZ, R5 ;  /* 0x000000ffff077224 */ /* 0x000fce00078e0005 */
.L_x_218:
[----:B------:R-:W-:Y:S02]  /*0bd0*/  IMAD.MOV.U32 R4, RZ, RZ, R6 ;  /* 0x000000ffff047224 */ /* 0x000fe400078e0006 */
[----:B------:R-:W-:-:S06]  /*0be0*/  IMAD.MOV.U32 R5, RZ, RZ, R7 ;  /* 0x000000ffff057224 */ /* 0x000fcc00078e0007 */
[----:B------:R-:W2:Y:S01]  /*0bf0*/  LDG.E.64 R4, desc[UR6][R4.64] ;  /* 0x0000000604047981 */ /* 0x000ea2000c1e1b00 */
[----:B------:R-:W-:Y:S01]  /*0c00*/  VIADD R0, R0, 0x1 ;  /* 0x0000000100007836 */ /* 0x000fe20000000000 */
[----:B------:R-:W-:-:S04]  /*0c10*/  IADD3 R6, P2, PT, R6, 0x800, RZ ;  /* 0x0000080006067810 */ /* 0x000fc80007f5e0ff */
[----:B------:R-:W-:Y:S01]  /*0c20*/  ISETP.NE.AND P1, PT, R0, RZ, PT ;  /* 0x000000ff0000720c */ /* 0x000fe20003f25270 */
[----:B------:R-:W-:Y:S01]  /*0c30*/  IMAD.X R7, RZ, RZ, R7, P2 ;  /* 0x000000ffff077224 */ /* 0x000fe200010e0607 */
[----:B--2--5:R-:W-:-:S06]  /*0c40*/  DSETP.GEU.AND P0, PT, R36, R4, PT ;  /* 0x000000042400722a */ /* 0x024fcc0003f0e000 */
[----:B------:R-:W-:Y:S02]  /*0c50*/  FSEL R36, R4, R36, !P0 ;  /* 0x0000002404247208 */ /* 0x000fe40004000000 */
[----:B------:R-:W-:-:S03]  /*0c60*/  FSEL R37, R5, R37, !P0 ;  /* 0x0000002505257208 */ /* 0x000fc60004000000 */
[----:B------:R-:W-:Y:S05]  /*0c70*/  @P1 BRA `(.L_x_218) ;  /* 0xfffffffc00d41947 */ /* 0x000fea000383ffff */
.L_x_210:
[----:B------:R-:W-:Y:S05]  /*0c80*/  BSYNC.RECONVERGENT B1 ;  /* 0x0000000000017941 */ /* 0x000fea0003800200 */
.L_x_209:
        /* <DEDUP_REMOVED lines=85> */
.L_x_219:
        /* <DEDUP_REMOVED lines=18> */
[----:B------:R-:W-:-:S03]  /*1300*/  VIADD R0, R8, 0x4 ;  /* 0x0000000408007836 */ /* 0x000fc60000000000 */
[----:B------:R-:W0:Y:S02]  /*1310*/  SHFL.DOWN PT, R5, R7, 0x2, R9 ;  /* 0x0840000007057989 */ /* 0x000e2400000e0009 */
[----:B0-----:R-:W-:-:S06]  /*1320*/  DSETP.GEU.AND P1, PT, R6, R4, PT ;  /* 0x000000040600722a */ /* 0x001fcc0003f2e000 */
[----:B------:R-:W-:Y:S02]  /*1330*/  @!P0 FSEL R6, R4, R6, !P1 ;  /* 0x0000000604068208 */ /* 0x000fe40004800000 */
[----:B------:R-:W-:Y:S02]  /*1340*/  @!P0 FSEL R7, R5, R7, !P1 ;  /* 0x0000000705078208 */ /* 0x000fe40004800000 */
        /* <DEDUP_REMOVED lines=9> */
[C---:B------:R-:W-:Y:S01]  /*13e0*/  ISETP.NE.AND P0, PT, R8.reuse, RZ, PT ;  /* 0x000000ff0800720c */ /* 0x040fe20003f05270 */
[----:B------:R-:W-:Y:S02]  /*13f0*/  VIADD R0, R8, 0x10 ;  /* 0x0000001008007836 */ /* 0x000fe40000000000 */
[----:B------:R-:W0:Y:S10]  /*1400*/  SHFL.DOWN PT, R5, R7, 0x8, R9 ;  /* 0x0900000007057989 */ /* 0x000e3400000e0009 */
[----:B------:R-:W1:Y:S01]  /*1410*/  @!P0 S2R R11, SR_CgaCtaId ;  /* 0x00000000000b8919 */ /* 0x000e620000008800 */
[----:B------:R-:W-:Y:S01]  /*1420*/  @!P0 MOV R8, 0x400 ;  /* 0x0000040000088802 */ /* 0x000fe20000000f00 */
[----:B0-----:R-:W-:-:S06]  /*1430*/  DSETP.GEU.AND P2, PT, R6, R4, PT ;  /* 0x000000040600722a */ /* 0x001fcc0003f4e000 */
[----:B------:R-:W-:Y:S02]  /*1440*/  @!P1 FSEL R6, R4, R6, !P2 ;  /* 0x0000000604069208 */ /* 0x000fe40005000000 */
[----:B------:R-:W-:Y:S02]  /*1450*/  @!P1 FSEL R7, R5, R7, !P2 ;  /* 0x0000000705079208 */ /* 0x000fe40005000000 */
[----:B------:R-:W-:Y:S01]  /*1460*/  ISETP.GT.AND P1, PT, R0, R9, PT ;  /* 0x000000090000720c */ /* 0x000fe20003f24270 */
[----:B------:R-:W-:Y:S01]  /*1470*/  SHFL.DOWN PT, R4, R6, 0x10, R9 ;  /* 0x0a00000006047989 */ /* 0x000fe200000e0009 */
[----:B------:R-:W-:-:S03]  /*1480*/  @!P0 SHF.R.U32.HI R0, RZ, 0x2, R3 ;  /* 0x00000002ff008819 */ /* 0x000fc60000011603 */
[----:B------:R-:W0:Y:S01]  /*1490*/  SHFL.DOWN PT, R5, R7, 0x10, R9 ;  /* 0x0a00000007057989 */ /* 0x000e2200000e0009 */
[----:B------:R-:W-:Y:S02]  /*14a0*/  @!P0 LOP3.LUT R0, R0, 0xf8, RZ, 0xc0, !PT ;  /* 0x000000f800008812 */ /* 0x000fe400078ec0ff */
[----:B-1----:R-:W-:-:S05]  /*14b0*/  @!P0 LEA R11, R11, R8, 0x18 ;  /* 0x000000080b0b8211 */ /* 0x002fca00078ec0ff */
[----:B------:R-:W-:Y:S01]  /*14c0*/  @!P0 IMAD.IADD R11, R0, 0x1, R11 ;  /* 0x00000001000b8824 */ /* 0x000fe200078e020b */
[----:B0-----:R-:W-:-:S06]  /*14d0*/  DSETP.GEU.AND P2, PT, R6, R4, PT ;  /* 0x000000040600722a */ /* 0x001fcc0003f4e000 */
[----:B------:R-:W-:Y:S02]  /*14e0*/  @!P1 FSEL R6, R4, R6, !P2 ;  /* 0x0000000604069208 */ /* 0x000fe40005000000 */
[----:B------:R-:W-:-:S03]  /*14f0*/  @!P1 FSEL R7, R5, R7, !P2 ;  /* 0x0000000705079208 */ /* 0x000fc60005000000 */
[----:B------:R-:W-:Y:S02]  /*1500*/  IMAD.MOV.U32 R4, RZ, RZ, R6 ;  /* 0x000000ffff047224 */ /* 0x000fe400078e0006 */
        /* <DEDUP_REMOVED lines=14> */
[C---:B------:R-:W-:Y:S02]  /*15f0*/  ISETP.GT.U32.AND P1, PT, R2.reuse, 0x40, PT ;  /* 0x000000400200780c */ /* 0x040fe40003f24070 */
[----:B------:R-:W-:Y:S02]  /*1600*/  FSEL R12, R3, R4, P2 ;  /* 0x00000004030c7208 */ /* 0x000fe40001000000 */
[----:B------:R-:W-:Y:S02]  /*1610*/  FSEL R13, R13, R5, P2 ;  /* 0x000000050d0d7208 */ /* 0x000fe40001000000 */
[----:B------:R-:W0:Y:S01]  /*1620*/  LDS.128 R4, [UR4+0x30] ;  /* 0x00003004ff047984 */ /* 0x000e220008000c00 */
[----:B------:R-:W-:-:S03]  /*1630*/  ISETP.GT.U32.AND P2, PT, R2, 0x60, PT ;  /* 0x000000600200780c */ /* 0x000fc60003f44070 */
[----:B------:R-:W-:-:S06]  /*1640*/  DSETP.GEU.AND P3, PT, R12, R14, PT ;  /* 0x0000000e0c00722a */ /* 0x000fcc0003f6e000 */
[----:B------:R-:W-:Y:S02]  /*1650*/  @P1 FSEL R12, R14, R12, !P3 ;  /* 0x0000000c0e0c1208 */ /* 0x000fe40005800000 */
[----:B------:R-:W-:Y:S02]  /*1660*/  @P1 FSEL R13, R15, R13, !P3 ;  /* 0x0000000d0f0d1208 */ /* 0x000fe40005800000 */
[----:B------:R-:W-:-:S04]  /*1670*/  ISETP.GT.U32.AND P1, PT, R2, 0x80, PT ;  /* 0x000000800200780c */ /* 0x000fc80003f24070 */
[----:B-1----:R-:W-:-:S06]  /*1680*/  DSETP.GEU.AND P3, PT, R12, R8, PT ;  /* 0x000000080c00722a */ /* 0x002fcc0003f6e000 */
[----:B------:R-:W-:Y:S02]  /*1690*/  @P2 FSEL R12, R8, R12, !P3 ;  /* 0x0000000c080c2208 */ /* 0x000fe40005800000 */
[----:B------:R-:W-:Y:S02]  /*16a0*/  @P2 FSEL R13, R9, R13, !P3 ;  /* 0x0000000d090d2208 */ /* 0x000fe40005800000 */
[----:B------:R-:W-:Y:S01]  /*16b0*/  ISETP.GT.U32.AND P2, PT, R2, 0xa0, PT ;  /* 0x000000a00200780c */ /* 0x000fe20003f44070 */
[----:B------:R-:W1:Y:S03]  /*16c0*/  LDS.64 R8, [UR4+0x40] ;  /* 0x00004004ff087984 */ /* 0x000e660008000a00 */
        /* <DEDUP_REMOVED lines=23> */
.L_x_206:
[----:B------:R-:W0:Y:S01]  /*1840*/  S2R R0, SR_TID.X ;  /* 0x0000000000007919 */ /* 0x000e220000002100 */
[----:B------:R-:W1:Y:S02]  /*1850*/  LDCU.64 UR4, c[0x0][0x380] ;  /* 0x00007000ff0477ac */ /* 0x000e640008000a00 */
[----:B-1----:R-:W-:Y:S02]  /*1860*/  IMAD.U32 R6, RZ, RZ, UR4 ;  /* 0x00000004ff067e24 */ /* 0x002fe4000f8e00ff */
[----:B------:R-:W-:Y:S02]  /*1870*/  IMAD.U32 R7, RZ, RZ, UR5 ;  /* 0x00000005ff077e24 */ /* 0x000fe4000f8e00ff */
        /* <DEDUP_REMOVED lines=9> */
[----:B------:R-:W-:Y:S01]  /*1910*/  VIADD R24, R2, 0xfffff800 ;  /* 0xfffff80002187836 */ /* 0x000fe20000000000 */
[----:B------:R-:W-:-:S04]  /*1920*/  UMOV UR4, 0x800 ;  /* 0x0000080000047882 */ /* 0x000fc80000000000 */
[----:B------:R-:W-:Y:S01]  /*1930*/  ISETP.GE.U32.AND P1, PT, R24, 0x800, PT ;  /* 0x000008001800780c */ /* 0x000fe20003f26070 */
        /* <DEDUP_REMOVED lines=23> */
[----:B------:R-:W-:-:S07]  /*1ab0*/  UMOV UR4, 0x800 ;  /* 0x0000080000047882 */ /* 0x000fce0000000000 */
[----:B------:R-:W1:Y:S02]  /*1ac0*/  LDC.64 R6, c[0x0][0x380] ;  /* 0x0000e000ff067b82 */ /* 0x000e640000000a00 */
.L_x_223:
[----:B------:R-:W-:-:S04]  /*1ad0*/  VIADD R3, R0, UR4 ;  /* 0x0000000400037c36 */ /* 0x000fc80008000000 */
[----:B-1----:R-:W-:-:S05]  /*1ae0*/  IMAD.WIDE.U32 R2, R3, 0x8, R6 ;  /* 0x0000000803027825 */ /* 0x002fca00078e0006 */
[----:B------:R-:W2:Y:S04]  /*1af0*/  LDG.E.64 R10, desc[UR6][R2.64] ;  /* 0x00000006020a7981 */ /* 0x000ea8000c1e1b00 */
[----:B------:R-:W3:Y:S04]  /*1b00*/  LDG.E.64 R12, desc[UR6][R2.64+0x800] ;  /* 0x00080006020c7981 */ /* 0x000ee8000c1e1b00 */
[----:B------:R-:W4:Y:S04]  /*1b10*/  LDG.E.64 R14, desc[UR6][R2.64+0x1000] ;  /* 0x00100006020e7981 */ /* 0x000f28000c1e1b00 */
[----:B------:R-:W5:Y:S04]  /*1b20*/  LDG.E.64 R16, desc[UR6][R2.64+0x1800] ;  /* 0x0018000602107981 */ /* 0x000f68000c1e1b00 */
[----:B------:R-:W5:Y:S04]  /*1b30*/  LDG.E.64 R18, desc[UR6][R2.64+0x2000] ;  /* 0x0020000602127981 */ /* 0x000f68000c1e1b00 */
[----:B------:R-:W5:Y:S04]  /*1b40*/  LDG.E.64 R20, desc[UR6][R2.64+0x2800] ;  /* 0x0028000602147981 */ /* 0x000f68000c1e1b00 */
[----:B------:R-:W5:Y:S04]  /*1b50*/  LDG.E.64 R22, desc[UR6][R2.64+0x3000] ;  /* 0x0030000602167981 */ /* 0x000f68000c1e1b00 */
[----:B------:R1:W5:Y:S01]  /*1b60*/  LDG.E.64 R4, desc[UR6][R2.64+0x3800] ;  /* 0x0038000602047981 */ /* 0x000362000c1e1b00 */
        /* <DEDUP_REMOVED lines=10> */
[----:B-1----:R-:W-:Y:S02]  /*1c10*/  FSEL R2, R16, R8, !P0 ;  /* 0x0000000810027208 */ /* 0x002fe40004000000 */
        /* <DEDUP_REMOVED lines=10> */
[----:B------:R-:W-:-:S03]  /*1cc0*/  FSEL R9, R23, R3, !P0 ;  /* 0x0000000317097208 */ /* 0x000fc60004000000 */
[----:B------:R-:W-:-:S03]  /*1cd0*/  VIADD R3, R2, -UR4 ;  /* 0x8000000402037c36 */ /* 0x000fc60008000000 */
[----:B------:R-:W-:Y:S02]  /*1ce0*/  DSETP.GEU.AND P0, PT, R8, R4, PT ;  /* 0x000000040800722a */ /* 0x000fe40003f0e000 */
[----:B------:R-:W-:-:S04]  /*1cf0*/  ISETP.GE.U32.AND P1, PT, R3, 0x800, PT ;  /* 0x000008000300780c */ /* 0x000fc80003f26070 */
[----:B------:R-:W-:Y:S02]  /*1d00*/  FSEL R8, R4, R8, !P0 ;  /* 0x0000000804087208 */ /* 0x000fe40004000000 */
[----:B------:R-:W-:-:S07]  /*1d10*/  FSEL R9, R5, R9, !P0 ;  /* 0x0000000905097208 */ /* 0x000fce0004000000 */
[----:B------:R-:W-:Y:S05]  /*1d20*/  @!P1 BRA `(.L_x_222) ;  /* 0x0000000c00889947 */ /* 0x000fea0003800000 */
[----:B------:R-:W-:-:S06]  /*1d30*/  UIADD3 UR4, UPT, UPT, UR4, 0x800, URZ ;  /* 0x0000080004047890 */ /* 0x000fcc000fffe0ff */
[----:B------:R-:W-:-:S13]  /*1d40*/  ISETP.LT.U32.AND P0, PT, R24, UR4, PT ;  /* 0x0000000418007c0c */ /* 0x000fda000bf01070 */
[----:B------:R-:W-:Y:S05]  /*1d50*/  @!P0 BRA `(.L_x_223) ;  /* 0xfffffffc005c8947 */ /* 0x000fea000383ffff */
.L_x_221:
[----:B------:R-:W-:Y:S01]  /*1d60*/  VIADD R3, R2, -UR4 ;  /* 0x8000000402037c36 */ /* 0x000fe20008000000 */
[----:B------:R-:W-:Y:S04]  /*1d70*/  BSSY.RECONVERGENT B1, `(.L_x_222) ;  /* 0x00000dd000017945 */ /* 0x000fe80003800200 */
[----:B------:R-:W-:-:S04]  /*1d80*/  ISETP.GE.AND P0, PT, R0, R3, PT ;  /* 0x000000030000720c */ /* 0x000fc80003f06270 */
[----:B------:R-:W-:-:S13]  /*1d90*/  ISETP.LE.U32.OR P0, PT, R2, UR4, P0 ;  /* 0x0000000402007c0c */ /* 0x000fda0008703470 */
[----:B------:R-:W-:Y:S05]  /*1da0*/  @P0 BRA `(.L_x_224) ;  /* 0x0000000c00640947 */ /* 0x000fea0003800000 */
[----:B------:R-:W-:Y:S01]  /*1db0*/  LOP3.LUT R3, RZ, R0, RZ, 0x33, !PT ;  /* 0x00000000ff037212 */ /* 0x000fe200078e33ff */
[----:B------:R-:W-:Y:S01]  /*1dc0*/  BSSY.RECONVERGENT B2, `(.L_x_225) ;  /* 0x0000072000027945 */ /* 0x000fe20003800200 */
[----:B------:R-:W-:Y:S02]  /*1dd0*/  IMAD.MOV.U32 R5, RZ, RZ, R0 ;  /* 0x000000ffff057224 */ /* 0x000fe400078e0000 */
[----:B------:R-:W-:-:S04]  /*1de0*/  IADD3 R2, PT, PT, R2, -UR4, R3 ;  /* 0x8000000402027c10 */ /* 0x000fc8000fffe003 */
[C---:B------:R-:W-:Y:S02]  /*1df0*/  ISETP.GE.U32.AND P0, PT, R2.reuse, 0xf00, PT ;  /* 0x00000f000200780c */ /* 0x040fe40003f06070 */
[----:B------:R-:W-:-:S04]  /*1e00*/  LEA.HI R2, R2, 0x1, RZ, 0x18 ;  /* 0x0000000102027811 */ /* 0x000fc800078fc0ff */
[----:B------:R-:W-:-:S07]  /*1e10*/  LOP3.LUT R3, R2, 0xf, RZ, 0xc0, !PT ;  /* 0x0000000f02037812 */ /* 0x000fce00078ec0ff */
[----:B------:R-:W-:Y:S05]  /*1e20*/  @!P0 BRA `(.L_x_226) ;  /* 0x0000000400ac8947 */ /* 0x000fea0003800000 */
[----:B------:R-:W-:Y:S01]  /*1e30*/  LOP3.LUT R42, R2, 0x1fffff0, RZ, 0xc0, !PT ;  /* 0x01fffff0022a7812 */ /* 0x000fe200078ec0ff */
[----:B------:R-:W-:Y:S01]  /*1e40*/  BSSY.RECONVERGENT B3, `(.L_x_227) ;  /* 0x0000068000037945 */ /* 0x000fe20003800200 */
[C---:B------:R-:W-:Y:S01]  /*1e50*/  LOP3.LUT R5, R0.reuse, 0x800, RZ, 0xfc, !PT ;  /* 0x0000080000057812 */ /* 0x040fe200078efcff */
[----:B------:R-:W-:Y:S02]  /*1e60*/  VIADD R4, R0, UR4 ;  /* 0x0000000400047c36 */ /* 0x000fe40008000000 */
[----:B------:R-:W-:-:S07]  /*1e70*/  IMAD.MOV R42, RZ, RZ, -R42 ;  /* 0x000000ffff2a7224 */ /* 0x000fce00078e0a2a */
.L_x_228:
        /* <DEDUP_REMOVED lines=47> */
[----:B------:R-:W-:Y:S02]  /*2170*/  VIADD R42, R42, 0x10 ;  /* 0x000000102a2a7836 */ /* 0x000fe40000000000 */
[----:B------:R-:W-:Y:S02]  /*2180*/  VIADD R5, R5, 0x1000 ;  /* 0x0000100005057836 */ /* 0x000fe40000000000 */
[----:B------:R-:W-:Y:S01]  /*2190*/  VIADD R4, R4, 0x1000 ;  /* 0x0000100004047836 */ /* 0x000fe20000000000 */
[----:B------:R-:W-:Y:S01]  /*21a0*/  ISETP.NE.AND P1, PT, R42, RZ, PT ;  /* 0x000000ff2a00720c */ /* 0x000fe20003f25270 */
        /* <DEDUP_REMOVED lines=49> */
[----:B------:R-:W-:Y:S05]  /*24c0*/  BSYNC.RECONVERGENT B3 ;  /* 0x0000000000037941 */ /* 0x000fea0003800200 */
.L_x_227:
[----:B------:R-:W-:-:S07]  /*24d0*/  VIADD R5, R5, 0xfffff800 ;  /* 0xfffff80005057836 */ /* 0x000fce0000000000 */
.L_x_226:
[----:B------:R-:W-:Y:S05]  /*24e0*/  BSYNC.RECONVERGENT B2 ;  /* 0x0000000000027941 */ /* 0x000fea0003800200 */
.L_x_225:
        /* <DEDUP_REMOVED lines=56> */
.L_x_230:
[----:B------:R-:W-:Y:S05]  /*2870*/  BSYNC.RECONVERGENT B2 ;  /* 0x0000000000027941 */ /* 0x000fea0003800200 */
.L_x_229:
        /* <DEDUP_REMOVED lines=31> */
.L_x_232:
[----:B------:R-:W-:Y:S05]  /*2a70*/  BSYNC.RECONVERGENT B2 ;  /* 0x0000000000027941 */ /* 0x000fea0003800200 */
.L_x_231:
[----:B------:R-:W-:Y:S05]  /*2a80*/  @!P0 BRA `(.L_x_224) ;  /* 0x00000000002c8947 */ /* 0x000fea0003800000 */
[----:B------:R-:W-:Y:S02]  /*2a90*/  VIADD R5, R5, UR4 ;  /* 0x0000000405057c36 */ /* 0x000fe40008000000 */
[----:B------:R-:W-:-:S07]  /*2aa0*/  IMAD.MOV R4, RZ, RZ, -R16 ;  /* 0x000000ffff047224 */ /* 0x000fce00078e0a10 */
.L_x_233:
[----:B------:R-:W-:-:S06]  /*2ab0*/  IMAD.WIDE.U32 R2, R5, 0x8, R6 ;  /* 0x0000000805027825 */ /* 0x000fcc00078e0006 */
[----:B------:R-:W2:Y:S01]  /*2ac0*/  LDG.E.64 R2, desc[UR6][R2.64] ;  /* 0x0000000602027981 */ /* 0x000ea2000c1e1b00 */
[----:B------:R-:W-:Y:S02]  /*2ad0*/  VIADD R4, R4, 0x1 ;  /* 0x0000000104047836 */ /* 0x000fe40000000000 */
[----:B------:R-:W-:-:S03]  /*2ae0*/  VIADD R5, R5, 0x100 ;  /* 0x0000010005057836 */ /* 0x000fc60000000000 */
[----:B------:R-:W-:Y:S01]  /*2af0*/  ISETP.NE.AND P1, PT, R4, RZ, PT ;  /* 0x000000ff0400720c */ /* 0x000fe20003f25270 */
[----:B--2---:R-:W-:-:S06]  /*2b00*/  DSETP.GEU.AND P0, PT, R8, R2, PT ;  /* 0x000000020800722a */ /* 0x004fcc0003f0e000 */
[----:B------:R-:W-:Y:S02]  /*2b10*/  FSEL R8, R2, R8, !P0 ;  /* 0x0000000802087208 */ /* 0x000fe40004000000 */
[----:B------:R-:W-:-:S04]  /*2b20*/  FSEL R9, R3, R9, !P0 ;  /* 0x0000000903097208 */ /* 0x000fc80004000000 */
[----:B------:R-:W-:Y:S05]  /*2b30*/  @P1 BRA `(.L_x_233) ;  /* 0xfffffffc00dc1947 */ /* 0x000fea000383ffff */
.L_x_224:
[----:B------:R-:W-:Y:S05]  /*2b40*/  BSYNC.RECONVERGENT B1 ;  /* 0x0000000000017941 */ /* 0x000fea0003800200 */
.L_x_222:
        /* <DEDUP_REMOVED lines=50> */
[----:B------:R-:W2:Y:S01]  /*2e70*/  LDS.128 R12, [UR4+0x20] ;  /* 0x00002004ff0c7984 */ /* 0x000ea20008000c00 */
[----:B0-----:R-:W-:-:S06]  /*2e80*/  DSETP.GEU.AND P1, PT, R4, R8, PT ;  /* 0x000000080400722a */ /* 0x001fcc0003f2e000 */
[----:B-1----:R-:W-:Y:S02]  /*2e90*/  FSEL R2, R8, R4, !P1 ;  /* 0x0000000408027208 */ /* 0x002fe40004800000 */
        /* <DEDUP_REMOVED lines=21> */
.L_x_220:
[----:B------:R-:W-:Y:S05]  /*2ff0*/  BSYNC.RECONVERGENT B0 ;  /* 0x0000000000007941 */ /* 0x000fea0003800200 */
.L_x_205:
[----:B------:R-:W-:Y:S05]  /*3000*/  @P0 EXIT ;  /* 0x000000000000094d */ /* 0x000fea0003800000 */
[----:B------:R-:W2:Y:S01]  /*3010*/  LDCU.64 UR8, c[0x0][0x398] ;  /* 0x00007300ff0877ac */ /* 0x000ea20008000a00 */
[----:B01----:R-:W0:Y:S01]  /*3020*/  LDC.64 R6, c[0x0][0x388] ;  /* 0x0000e200ff067b82 */ /* 0x003e220000000a00 */
[----:B------:R-:W1:Y:S01]  /*3030*/  LDCU.64 UR4, c[0x0][0x398] ;  /* 0x00007300ff0477ac */ /* 0x000e620008000a00 */
[----:B--2---:R-:W-:-:S06]  /*3040*/  DSETP.GT.AND P0, PT, R4, UR8, PT ;  /* 0x0000000804007e2a */ /* 0x004fcc000bf04000 */
[----:B-1----:R-:W-:Y:S02]  /*3050*/  FSEL R2, R4, UR4, P0 ;  /* 0x0000000404027c08 */ /* 0x002fe40008000000 */
[----:B------:R-:W-:-:S05]  /*3060*/  FSEL R3, R5, UR5, P0 ;  /* 0x0000000505037c08 */ /* 0x000fca0008000000 */
[----:B0-----:R-:W-:Y:S01]  /*3070*/  STG.E.64 desc[UR6][R6.64], R2 ;  /* 0x0000000206007986 */ /* 0x001fe2000c101b06 */
[----:B------:R-:W-:Y:S05]  /*3080*/  EXIT ;  /* 0x000000000000794d */ /* 0x000fea0003800000 */
.L_x_234:
        /* <DEDUP_REMOVED lines=15> */
.L_x_254:


//--------------------- .text._ZN3cub18CUB_300001_SM_10006detail8for_each13static_kernelINS2_12policy_hub_t12policy_500_tEmN6thrust24THRUST_300001_SM_1000_NS8cuda_cub20__uninitialized_fill7functorINS7_10device_ptrIdEEdEEEEvT0_T1_ --------------------------
	.section	.text._ZN3cub18CUB_300001_SM_10006detail8for_each13static_kernelINS2_12policy_hub_t12policy_500_tEmN6thrust24THRUST_300001_SM_1000_NS8cuda_cub20__uninitialized_fill7functorINS7_10device_ptrIdEEdEEEEvT0_T1_,"ax",@progbits
	.align	128
        .global         _ZN3cub18CUB_300001_SM_10006detail8for_each13static_kernelINS2_12policy_hub_t12policy_500_tEmN6thrust24THRUST_300001_SM_1000_NS8cuda_cub20__uninitialized_fill7functorINS7_10device_ptrIdEEdEEEEvT0_T1_
        .type           _ZN3cub18CUB_300001_SM_10006detail8for_each13static_kernelINS2_12policy_hub_t12policy_500_tEmN6thrust24THRUST_300001_SM_1000_NS8cuda_cub20__uninitialized_fill7functorINS7_10device_ptrIdEEdEEEEvT0_T1_,@function
        .size           _ZN3cub18CUB_300001_SM_10006detail8for_each13static_kernelINS2_12policy_hub_t12policy_500_tEmN6thrust24THRUST_300001_SM_1000_NS8cuda_cub20__uninitialized_fill7functorINS7_10device_ptrIdEEdEEEEvT0_T1_,(.L_x_255 - _ZN3cub18CUB_300001_SM_10006detail8for_each13static_kernelINS2_12policy_hub_t12policy_500_tEmN6thrust24THRUST_300001_SM_1000_NS8cuda_cub20__uninitialized_fill7functorINS7_10device_ptrIdEEdEEEEvT0_T1_)
        .other          _ZN3cub18CUB_300001_SM_10006detail8for_each13static_kernelINS2_12policy_hub_t12policy_500_tEmN6thrust24THRUST_300001_SM_1000_NS8cuda_cub20__uninitialized_fill7functorINS7_10device_ptrIdEEdEEEEvT0_T1_,@"STO_CUDA_ENTRY STV_DEFAULT"
_ZN3cub18CUB_300001_SM_10006detail8for_each13static_kernelINS2_12policy_hub_t12policy_500_tEmN6thrust24THRUST_300001_SM_1000_NS8cuda_cub20__uninitialized_fill7functorINS7_10device_ptrIdEEdEEEEvT0_T1_:
.text._ZN3cub18CUB_300001_SM_10006detail8for_each13static_kernelINS2_12policy_hub_t12policy_500_tEmN6thrust24THRUST_300001_SM_1000_NS8cuda_cub20__uninitialized_fill7functorINS7_10device_ptrIdEEdEEEEvT0_T1_:
[----:B------:R-:W-:Y:S08]  /*0000*/  LDC R1, c[0x0][0x37c] ;  /* 0x0000df00ff017b82 */ /* 0x000ff00000000800 */
[----:B------:R-:W0:Y:S01]  /*0010*/  S2UR UR4, SR_CTAID.X ;  /* 0x00000000000479c3 */ /* 0x000e220000002500 */
[----:B------:R-:W1:Y:S01]  /*0020*/  LDCU.64 UR6, c[0x0][0x380] ;  /* 0x00007000ff0677ac */ /* 0x000e620008000a00 */
[----:B------:R-:W2:Y:S01]  /*0030*/  LDCU.64 UR8, c[0x0][0x358] ;  /* 0x00006b00ff0877ac */ /* 0x000ea20008000a00 */
[----:B0-----:R-:W-:-:S04]  /*0040*/  UIMAD.WIDE.U32 UR4, UR4, 0x200, URZ ;  /* 0x00000200040478a5 */ /* 0x001fc8000f8e00ff */
[----:B-1----:R-:W-:-:S04]  /*0050*/  UIADD3 UR6, UP0, UPT, -UR4, UR6, URZ ;  /* 0x0000000604067290 */ /* 0x002fc8000ff1e1ff */
[----:B------:R-:W-:Y:S02]  /*0060*/  UIADD3.X UR7, UPT, UPT, ~UR5, UR7, URZ, UP0, !UPT ;  /* 0x0000000705077290 */ /* 0x000fe400087fe5ff */
[----:B------:R-:W-:-:S04]  /*0070*/  UISETP.GE.U32.AND UP0, UPT, UR6, 0x200, UPT ;  /* 0x000002000600788c */ /* 0x000fc8000bf06070 */
[----:B------:R-:W-:-:S09]  /*0080*/  UISETP.GE.U32.AND.EX UP0, UPT, UR7, URZ, UPT, UP0 ;  /* 0x000000ff0700728c */ /* 0x000fd2000bf06100 */
[----:B--2---:R-:W-:Y:S05]  /*0090*/  BRA.U !UP0, `(.L_x_235) ;  /* 0x0000000108287547 */ /* 0x004fea000b800000 */
[----:B------:R-:W0:Y:S01]  /*00a0*/  S2R R0, SR_TID.X ;  /* 0x0000000000007919 */ /* 0x000e220000002100 */
[----:B------:R-:W1:Y:S01]  /*00b0*/  LDCU.64 UR6, c[0x0][0x388] ;  /* 0x00007100ff0677ac */ /* 0x000e620008000a00 */
[----:B------:R-:W2:Y:S01]  /*00c0*/  LDC.64 R4, c[0x0][0x390] ;  /* 0x0000e400ff047b82 */ /* 0x000ea20000000a00 */
[----:B0-----:R-:W-:-:S05]  /*00d0*/  IADD3 R0, P0, PT, R0, UR4, RZ ;  /* 0x0000000400007c10 */ /* 0x001fca000ff1e0ff */
[----:B------:R-:W-:Y:S01]  /*00e0*/  IMAD.X R3, RZ, RZ, UR5, P0 ;  /* 0x00000005ff037e24 */ /* 0x000fe200080e06ff */
[----:B-1----:R-:W-:-:S04]  /*00f0*/  LEA R2, P0, R0, UR6, 0x3 ;  /* 0x0000000600027c11 */ /* 0x002fc8000f8018ff */
[----:B------:R-:W-:-:S05]  /*0100*/  LEA.HI.X R3, R0, UR7, R3, 0x3, P0 ;  /* 0x0000000700037c11 */ /* 0x000fca00080f1c03 */
[----:B--2---:R-:W-:Y:S04]  /*0110*/  STG.E.64 desc[UR8][R2.64], R4 ;  /* 0x0000000402007986 */ /* 0x004fe8000c101b08 */
[----:B------:R-:W-:Y:S01]  /*0120*/  STG.E.64 desc[UR8][R2.64+0x800], R4 ;  /* 0x0008000402007986 */ /* 0x000fe2000c101b08 */
[----:B------:R-:W-:Y:S05]  /*0130*/  EXIT ;  /* 0x000000000000794d */ /* 0x000fea0003800000 */
.L_x_235:
[----:B------:R-:W0:Y:S01]  /*0140*/  S2R R0, SR_TID.X ;  /* 0x0000000000007919 */ /* 0x000e220000002100 */
[----:B------:R-:W-:Y:S01]  /*0150*/  IMAD.U32 R2, RZ, RZ, UR7 ;  /* 0x00000007ff027e24 */ /* 0x000fe2000f8e00ff */
[----:B------:R-:W1:Y:S01]  /*0160*/  LDCU.64 UR10, c[0x0][0x388] ;  /* 0x00007100ff0a77ac */ /* 0x000e620008000a00 */
[----:B------:R-:W-:Y:S01]  /*0170*/  IMAD.U32 R6, RZ, RZ, UR7 ;  /* 0x00000007ff067e24 */ /* 0x000fe2000f8e00ff */
[----:B0-----:R-:W-:-:S04]  /*0180*/  ISETP.LT.U32.AND P0, PT, R0, UR6, PT ;  /* 0x0000000600007c0c */ /* 0x001fc8000bf01070 */
[----:B------:R-:W-:Y:S01]  /*0190*/  ISETP.GT.U32.AND.EX P0, PT, R2, RZ, PT, P0 ;  /* 0x000000ff0200720c */ /* 0x000fe20003f04100 */
[C---:B------:R-:W-:Y:S01]  /*01a0*/  VIADD R2, R0.reuse, 0x100 ;  /* 0x0000010000027836 */ /* 0x040fe20000000000 */
[----:B------:R-:W-:-:S04]  /*01b0*/  IADD3 R0, P2, PT, R0, UR4, RZ ;  /* 0x0000000400007c10 */ /* 0x000fc8000ff5e0ff */
[----:B------:R-:W-:Y:S01]  /*01c0*/  ISETP.LT.U32.AND P1, PT, R2, UR6, PT ;  /* 0x0000000602007c0c */ /* 0x000fe2000bf21070 */
[----:B------:R-:W-:Y:S01]  /*01d0*/  IMAD.X R3, RZ, RZ, UR5, P2 ;  /* 0x00000005ff037e24 */ /* 0x000fe200090e06ff */
[----:B-1----:R-:W-:Y:S02]  /*01e0*/  LEA R2, P2, R0, UR10, 0x3 ;  /* 0x0000000a00027c11 */ /* 0x002fe4000f8418ff */
[----:B------:R-:W-:Y:S02]  /*01f0*/  ISETP.GT.U32.AND.EX P1, PT, R6, RZ, PT, P1 ;  /* 0x000000ff0600720c */ /* 0x000fe40003f24110 */
[----:B------:R-:W-:Y:S01]  /*0200*/  LEA.HI.X R3, R0, UR11, R3, 0x3, P2 ;  /* 0x0000000b00037c11 */ /* 0x000fe200090f1c03 */
[----:B------:R-:W0:Y:S04]  /*0210*/  @P0 LDC.64 R4, c[0x0][0x390] ;  /* 0x0000e400ff040b82 */ /* 0x000e280000000a00 */
[----:B0-----:R0:W-:Y:S06]  /*0220*/  @P0 STG.E.64 desc[UR8][R2.64], R4 ;  /* 0x0000000402000986 */ /* 0x0011ec000c101b08 */
[----:B------:R-:W-:Y:S05]  /*0230*/  @!P1 EXIT ;  /* 0x000000000000994d */ /* 0x000fea0003800000 */
[----:B0-----:R-:W0:Y:S02]  /*0240*/  LDC.64 R4, c[0x0][0x390] ;  /* 0x0000e400ff047b82 */ /* 0x001e240000000a00 */
[----:B0-----:R-:W-:Y:S01]  /*0250*/  STG.E.64 desc[UR8][R2.64+0x800], R4 ;  /* 0x0008000402007986 */ /* 0x001fe2000c101b08 */
[----:B------:R-:W-:Y:S05]  /*0260*/  EXIT ;  /* 0x000000000000794d */ /* 0x000fea0003800000 */
.L_x_236:
        /* <DEDUP_REMOVED lines=9> */
.L_x_255:


//--------------------- .text._ZN3cub18CUB_300001_SM_10006detail11EmptyKernelIvEEvv --------------------------
	.section	.text._ZN3cub18CUB_300001_SM_10006detail11EmptyKernelIvEEvv,"ax",@progbits
	.align	128
        .global         _ZN3cub18CUB_300001_SM_10006detail11EmptyKernelIvEEvv
        .type           _ZN3cub18CUB_300001_SM_10006detail11EmptyKernelIvEEvv,@function
        .size           _ZN3cub18CUB_300001_SM_10006detail11EmptyKernelIvEEvv,(.L_x_256 - _ZN3cub18CUB_300001_SM_10006detail11EmptyKernelIvEEvv)
        .other          _ZN3cub18CUB_300001_SM_10006detail11EmptyKernelIvEEvv,@"STO_CUDA_ENTRY STV_DEFAULT"
_ZN3cub18CUB_300001_SM_10006detail11EmptyKernelIvEEvv:
.text._ZN3cub18CUB_300001_SM_10006detail11EmptyKernelIvEEvv:
[----:B------:R-:W-:Y:S01]  /*0000*/  LDC R1, c[0x0][0x37c] ;  /* 0x0000df00ff017b82 */ /* 0x000fe20000000800 */
[----:B------:R-:W-:Y:S05]  /*0010*/  EXIT ;  /* 0x000000000000794d */ /* 0x000fea0003800000 */
.L_x_237:
        /* <DEDUP_REMOVED lines=14> */
.L_x_256:


//--------------------- .text._Z7initialiiiPd     --------------------------
	.section	.text._Z7initialiiiPd,"ax",@progbits
	.align	128
        .global         _Z7initialiiiPd
        .type           _Z7initialiiiPd,@function
        .size           _Z7initialiiiPd,(.L_x_257 - _Z7initialiiiPd)
        .other          _Z7initialiiiPd,@"STO_CUDA_ENTRY STV_DEFAULT"
_Z7initialiiiPd:
.text._Z7initialiiiPd:
[----:B------:R-:W-:Y:S01]  /*0000*/  LDC R1, c[0x0][0x37c] ;  /* 0x0000df00ff017b82 */ /* 0x000fe20000000800 */
[----:B------:R-:W0:Y:S07]  /*0010*/  S2R R2, SR_TID.Y ;  /* 0x0000000000027919 */ /* 0x000e2e0000002200 */
[----:B------:R-:W1:Y:S01]  /*0020*/  LDC R0, c[0x0][0x360] ;  /* 0x0000d800ff007b82 */ /* 0x000e620000000800 */
[----:B------:R-:W2:Y:S01]  /*0030*/  LDCU.64 UR8, c[0x0][0x380] ;  /* 0x00007000ff0877ac */ /* 0x000ea20008000a00 */
[----:B------:R-:W3:Y:S01]  /*0040*/  S2R R5, SR_TID.Z ;  /* 0x0000000000057919 */ /* 0x000ee20000002300 */
[----:B------:R-:W1:Y:S05]  /*0050*/  S2R R3, SR_TID.X ;  /* 0x0000000000037919 */ /* 0x000e6a0000002100 */
[----:B------:R-:W0:Y:S08]  /*0060*/  S2UR UR5, SR_CTAID.Y ;  /* 0x00000000000579c3 */ /* 0x000e300000002600 */
[----:B------:R-:W0:Y:S08]  /*0070*/  LDC R7, c[0x0][0x364] ;  /* 0x0000d900ff077b82 */ /* 0x000e300000000800 */
[----:B------:R-:W3:Y:S08]  /*0080*/  S2UR UR6, SR_CTAID.Z ;  /* 0x00000000000679c3 */ /* 0x000ef00000002700 */
[----:B------:R-:W3:Y:S08]  /*0090*/  LDC R6, c[0x0][0x368] ;  /* 0x0000da00ff067b82 */ /* 0x000ef00000000800 */
[----:B------:R-:W1:Y:S01]  /*00a0*/  S2UR UR4, SR_CTAID.X ;  /* 0x00000000000479c3 */ /* 0x000e620000002500 */
[----:B0-----:R-:W-:-:S05]  /*00b0*/  IMAD R7, R7, UR5, R2 ;  /* 0x0000000507077c24 */ /* 0x001fca000f8e0202 */
[----:B--2---:R-:W-:Y:S01]  /*00c0*/  ISETP.GE.AND P0, PT, R7, UR9, PT ;  /* 0x0000000907007c0c */ /* 0x004fe2000bf06270 */
[----:B---3--:R-:W-:-:S05]  /*00d0*/  IMAD R6, R6, UR6, R5 ;  /* 0x0000000606067c24 */ /* 0x008fca000f8e0205 */
[----:B------:R-:W-:Y:S01]  /*00e0*/  ISETP.GE.OR P0, PT, R6, UR8, P0 ;  /* 0x0000000806007c0c */ /* 0x000fe20008706670 */
[----:B-1----:R-:W-:-:S12]  /*00f0*/  IMAD R0, R0, UR4, R3 ;  /* 0x0000000400007c24 */ /* 0x002fd8000f8e0203 */
[----:B------:R-:W-:Y:S05]  /*0100*/  @P0 EXIT ;  /* 0x000000000000094d */ /* 0x000fea0003800000 */
[----:B------:R-:W0:Y:S02]  /*0110*/  LDCU UR6, c[0x0][0x388] ;  /* 0x00007100ff0677ac */ /* 0x000e240008000800 */
[----:B0-----:R-:W-:-:S04]  /*0120*/  ISETP.GE.AND P0, PT, R0, UR6, PT ;  /* 0x0000000600007c0c */ /* 0x001fc8000bf06270 */
[----:B------:R-:W-:-:S13]  /*0130*/  ISETP.LT.OR P0, PT, R0, RZ, P0 ;  /* 0x000000ff0000720c */ /* 0x000fda0000701670 */
[----:B------:R-:W-:Y:S05]  /*0140*/  @P0 EXIT ;  /* 0x000000000000094d */ /* 0x000fea0003800000 */
[----:B------:R-:W-:Y:S01]  /*0150*/  ISETP.NE.AND P0, PT, R7, RZ, PT ;  /* 0x000000ff0700720c */ /* 0x000fe20003f05270 */
[----:B------:R-:W-:Y:S02]  /*0160*/  UIADD3 UR4, UPT, UPT, UR8, -0x1, URZ ;  /* 0xffffffff08047890 */ /* 0x000fe4000fffe0ff */
[----:B------:R-:W-:Y:S01]  /*0170*/  UIADD3 UR5, UPT, UPT, UR9, -0x1, URZ ;  /* 0xffffffff09057890 */ /* 0x000fe2000fffe0ff */
[----:B------:R-:W-:-:S04]  /*0180*/  ISETP.NE.AND P0, PT, R6, RZ, P0 ;  /* 0x000000ff0600720c */ /* 0x000fc80000705270 */
[----:B------:R-:W-:-:S04]  /*0190*/  ISETP.NE.AND P0, PT, R0, RZ, P0 ;  /* 0x000000ff0000720c */ /* 0x000fc80000705270 */
[----:B------:R-:W-:Y:S01]  /*01a0*/  ISETP.NE.AND P0, PT, R6, UR4, P0 ;  /* 0x0000000406007c0c */ /* 0x000fe20008705270 */
[----:B------:R-:W-:-:S03]  /*01b0*/  UIADD3 UR4, UPT, UPT, UR6, -0x1, URZ ;  /* 0xffffffff06047890 */ /* 0x000fc6000fffe0ff */
[----:B------:R-:W-:-:S04]  /*01c0*/  ISETP.NE.AND P0, PT, R7, UR5, P0 ;  /* 0x0000000507007c0c */ /* 0x000fc80008705270 */
[----:B------:R-:W-:-:S04]  /*01d0*/  ISETP.NE.AND P0, PT, R0, UR4, P0 ;  /* 0x0000000400007c0c */ /* 0x000fc80008705270 */
[----:B------:R-:W0:Y:S09]  /*01e0*/  LDCU.64 UR4, c[0x0][0x358] ;  /* 0x00006b00ff0477ac */ /* 0x000e320008000a00 */
[----:B------:R-:W1:Y:S01]  /*01f0*/  @!P0 LDC.64 R2, c[0x0][0x390] ;  /* 0x0000e400ff028b82 */ /* 0x000e620000000a00 */
[----:B------:R-:W-:-:S04]  /*0200*/  @!P0 IMAD R5, R6, UR9, R7 ;  /* 0x0000000906058c24 */ /* 0x000fc8000f8e0207 */
[----:B------:R-:W-:-:S04]  /*0210*/  @!P0 IMAD R5, R5, UR6, R0 ;  /* 0x0000000605058c24 */ /* 0x000fc8000f8e0200 */
[----:B-1----:R-:W-:-:S05]  /*0220*/  @!P0 IMAD.WIDE R2, R5, 0x8, R2 ;  /* 0x0000000805028825 */ /* 0x002fca00078e0202 */
[----:B0-----:R0:W-:Y:S01]  /*0230*/  @!P0 STG.E.64 desc[UR4][R2.64], RZ ;  /* 0x000000ff02008986 */ /* 0x0011e2000c101b04 */
[----:B------:R-:W-:Y:S05]  /*0240*/  @!P0 EXIT ;  /* 0x000000000000894d */ /* 0x000fea0003800000 */
[----:B------:R-:W1:Y:S01]  /*0250*/  LDC.64 R4, c[0x0][0x390] ;  /* 0x0000e400ff047b82 */ /* 0x000e620000000a00 */
[--C-:B0-----:R-:W-:Y:S01]  /*0260*/  IADD3 R2, PT, PT, R0, R6, R7.reuse ;  /* 0x0000000600027210 */ /* 0x101fe20007ffe007 */
[----:B------:R-:W-:-:S04]  /*0270*/  IMAD R7, R6, UR9, R7 ;  /* 0x0000000906077c24 */ /* 0x000fc8000f8e0207 */
[----:B------:R-:W-:Y:S02]  /*0280*/  VIADD R2, R2, 0x4 ;  /* 0x0000000402027836 */ /* 0x000fe40000000000 */
[----:B------:R-:W-:-:S04]  /*0290*/  IMAD R7, R7, UR6, R0 ;  /* 0x0000000607077c24 */ /* 0x000fc8000f8e0200 */
[----:B------:R-:W0:Y:S01]  /*02a0*/  I2F.F64.U32 R2, R2 ;  /* 0x0000000200027312 */ /* 0x000e220000201800 */
[----:B-1----:R-:W-:-:S05]  /*02b0*/  IMAD.WIDE R4, R7, 0x8, R4 ;  /* 0x0000000807047825 */ /* 0x002fca00078e0204 */
[----:B0-----:R-:W-:Y:S01]  /*02c0*/  STG.E.64 desc[UR4][R4.64], R2 ;  /* 0x0000000204007986 */ /* 0x001fe2000c101b04 */
[----:B------:R-:W-:Y:S05]  /*02d0*/  EXIT ;  /* 0x000000000000794d */ /* 0x000fea0003800000 */
.L_x_238:
        /* <DEDUP_REMOVED lines=10> */
.L_x_257:


//--------------------- .text._Z2abiiiPdS_        --------------------------
	.section	.text._Z2abiiiPdS_,"ax",@progbits
	.align	128
        .global         _Z2abiiiPdS_
        .type           _Z2abiiiPdS_,@function
        .size           _Z2abiiiPdS_,(.L_x_258 - _Z2abiiiPdS_)
        .other          _Z2abiiiPdS_,@"STO_CUDA_ENTRY STV_DEFAULT"
_Z2abiiiPdS_:
.text._Z2abiiiPdS_:
[----:B------:R-:W-:Y:S01]  /*0000*/  LDC R1, c[0x0][0x37c] ;  /* 0x0000df00ff017b82 */ /* 0x000fe20000000800 */
[----:B------:R-:W0:Y:S07]  /*0010*/  S2R R2, SR_TID.Z ;  /* 0x0000000000027919 */ /* 0x000e2e0000002300 */
[----:B------:R-:W1:Y:S01]  /*0020*/  LDC R0, c[0x0][0x360] ;  /* 0x0000d800ff007b82 */ /* 0x000e620000000800 */
[----:B------:R-:W2:Y:S01]  /*0030*/  LDCU UR4, c[0x0][0x380] ;  /* 0x00007000ff0477ac */ /* 0x000ea20008000800 */
[----:B------:R-:W1:Y:S01]  /*0040*/  S2R R3, SR_TID.X ;  /* 0x0000000000037919 */ /* 0x000e620000002100 */
[----:B------:R-:W3:Y:S05]  /*0050*/  S2R R7, SR_TID.Y ;  /* 0x0000000000077919 */ /* 0x000eea0000002200 */
[----:B------:R-:W3:Y:S08]  /*0060*/  LDC R4, c[0x0][0x364] ;  /* 0x0000d900ff047b82 */ /* 0x000ef00000000800 */
[----:B------:R-:W0:Y:S01]  /*0070*/  S2UR UR7, SR_CTAID.Z ;  /* 0x00000000000779c3 */ /* 0x000e220000002700 */
[----:B--2---:R-:W-:-:S07]  /*0080*/  UIADD3 UR4, UPT, UPT, UR4, -0x1, URZ ;  /* 0xffffffff04047890 */ /* 0x004fce000fffe0ff */
[----:B------:R-:W0:Y:S08]  /*0090*/  LDC R5, c[0x0][0x368] ;  /* 0x0000da00ff057b82 */ /* 0x000e300000000800 */
[----:B------:R-:W1:Y:S08]  /*00a0*/  S2UR UR5, SR_CTAID.X ;  /* 0x00000000000579c3 */ /* 0x000e700000002500 */
[----:B------:R-:W3:Y:S01]  /*00b0*/  S2UR UR6, SR_CTAID.Y ;  /* 0x00000000000679c3 */ /* 0x000ee20000002600 */
[----:B0-----:R-:W-:-:S05]  /*00c0*/  IMAD R5, R5, UR7, R2 ;  /* 0x0000000705057c24 */ /* 0x001fca000f8e0202 */
[----:B------:R-:W-:Y:S01]  /*00d0*/  ISETP.GE.AND P0, PT, R5, UR4, PT ;  /* 0x0000000405007c0c */ /* 0x000fe2000bf06270 */
[----:B-1----:R-:W-:-:S03]  /*00e0*/  IMAD R0, R0, UR5, R3 ;  /* 0x0000000500007c24 */ /* 0x002fc6000f8e0203 */
[----:B------:R-:W-:Y:S01]  /*00f0*/  ISETP.EQ.OR P0, PT, R5, RZ, P0 ;  /* 0x000000ff0500720c */ /* 0x000fe20000702670 */
[----:B---3--:R-:W-:-:S12]  /*0100*/  IMAD R4, R4, UR6, R7 ;  /* 0x0000000604047c24 */ /* 0x008fd8000f8e0207 */
[----:B------:R-:W-:Y:S05]  /*0110*/  @P0 EXIT ;  /* 0x000000000000094d */ /* 0x000fea0003800000 */
[----:B------:R-:W0:Y:S02]  /*0120*/  LDCU UR6, c[0x0][0x384] ;  /* 0x00007080ff0677ac */ /* 0x000e240008000800 */
[----:B0-----:R-:W-:-:S06]  /*0130*/  UIADD3 UR4, UPT, UPT, UR6, -0x1, URZ ;  /* 0xffffffff06047890 */ /* 0x001fcc000fffe0ff */
[----:B------:R-:W-:-:S04]  /*0140*/  ISETP.GE.AND P0, PT, R4, UR4, PT ;  /* 0x0000000404007c0c */ /* 0x000fc8000bf06270 */
[----:B------:R-:W-:-:S13]  /*0150*/  ISETP.EQ.OR P0, PT, R4, RZ, P0 ;  /* 0x000000ff0400720c */ /* 0x000fda0000702670 */
[----:B------:R-:W-:Y:S05]  /*0160*/  @P0 EXIT ;  /* 0x000000000000094d */ /* 0x000fea0003800000 */
[----:B------:R-:W0:Y:S02]  /*0170*/  LDCU UR7, c[0x0][0x388] ;  /* 0x00007100ff0777ac */ /* 0x000e240008000800 */
[----:B0-----:R-:W-:-:S06]  /*0180*/  UIADD3 UR4, UPT, UPT, UR7, -0x1, URZ ;  /* 0xffffffff07047890 */ /* 0x001fcc000fffe0ff */
[----:B------:R-:W-:-:S04]  /*0190*/  ISETP.GE.AND P0, PT, R0, UR4, PT ;  /* 0x0000000400007c0c */ /* 0x000fc8000bf06270 */
[----:B------:R-:W-:-:S13]  /*01a0*/  ISETP.LT.OR P0, PT, R0, 0x1, P0 ;  /* 0x000000010000780c */ /* 0x000fda0000701670 */
[----:B------:R-:W-:Y:S05]  /*01b0*/  @P0 EXIT ;  /* 0x000000000000094d */ /* 0x000fea0003800000 */
[----:B------:R-:W0:Y:S01]  /*01c0*/  LDC.64 R2, c[0x0][0x398] ;  /* 0x0000e600ff027b82 */ /* 0x000e220000000a00 */
[----:B------:R-:W1:Y:S01]  /*01d0*/  LDCU.64 UR4, c[0x0][0x358] ;  /* 0x00006b00ff0477ac */ /* 0x000e620008000a00 */
[----:B------:R-:W-:-:S04]  /*01e0*/  IMAD R5, R5, UR6, R4 ;  /* 0x0000000605057c24 */ /* 0x000fc8000f8e0204 */
[----:B------:R-:W-:Y:S02]  /*01f0*/  IMAD R7, R5, UR7, R0 ;  /* 0x0000000705077c24 */ /* 0x000fe4000f8e0200 */
[----:B------:R-:W2:Y:S02]  /*0200*/  LDC.64 R4, c[0x0][0x390] ;  /* 0x0000e400ff047b82 */ /* 0x000ea40000000a00 */
[----:B0-----:R-:W-:-:S06]  /*0210*/  IMAD.WIDE R2, R7, 0x8, R2 ;  /* 0x0000000807027825 */ /* 0x001fcc00078e0202 */
[----:B-1----:R-:W3:Y:S01]  /*0220*/  LDG.E.64 R2, desc[UR4][R2.64] ;  /* 0x0000000402027981 */ /* 0x002ee2000c1e1b00 */
[----:B--2---:R-:W-:-:S05]  /*0230*/  IMAD.WIDE R4, R7, 0x8, R4 ;  /* 0x0000000807047825 */ /* 0x004fca00078e0204 */
[----:B---3--:R-:W-:Y:S01]  /*0240*/  STG.E.64 desc[UR4][R4.64], R2 ;  /* 0x0000000204007986 */ /* 0x008fe2000c101b04 */
[----:B------:R-:W-:Y:S05]  /*0250*/  EXIT ;  /* 0x000000000000794d */ /* 0x000fea0003800000 */
.L_x_239:
        /* <DEDUP_REMOVED lines=10> */
.L_x_258:


//--------------------- .text._Z10differenceiiiPdS_S_ --------------------------
	.section	.text._Z10differenceiiiPdS_S_,"ax",@progbits
	.align	128
        .global         _Z10differenceiiiPdS_S_
        .type           _Z10differenceiiiPdS_S_,@function
        .size           _Z10differenceiiiPdS_S_,(.L_x_259 - _Z10differenceiiiPdS_S_)
        .other          _Z10differenceiiiPdS_S_,@"STO_CUDA_ENTRY STV_DEFAULT"
_Z10differenceiiiPdS_S_:
.text._Z10differenceiiiPdS_S_:
        /* <DEDUP_REMOVED lines=32> */
[----:B------:R-:W2:Y:S08]  /*0200*/  LDC.64 R4, c[0x0][0x398] ;  /* 0x0000e600ff047b82 */ /* 0x000eb00000000a00 */
[----:B------:R-:W3:Y:S01]  /*0210*/  LDC.64 R8, c[0x0][0x3a0] ;  /* 0x0000e800ff087b82 */ /* 0x000ee20000000a00 */
[----:B0-----:R-:W-:-:S06]  /*0220*/  IMAD.WIDE R2, R13, 0x8, R2 ;  /* 0x000000080d027825 */ /* 0x001fcc00078e0202 */
[----:B-1----:R-:W4:Y:S01]  /*0230*/  LDG.E.64 R2, desc[UR4][R2.64] ;  /* 0x0000000402027981 */ /* 0x002f22000c1e1b00 */
[----:B--2---:R-:W-:-:S06]  /*0240*/  IMAD.WIDE R4, R13, 0x8, R4 ;  /* 0x000000080d047825 */ /* 0x004fcc00078e0204 */
[----:B------:R-:W4:Y:S02]  /*0250*/  LDG.E.64 R4, desc[UR4][R4.64] ;  /* 0x0000000404047981 */ /* 0x000f24000c1e1b00 */
[----:B----4-:R-:W-:-:S08]  /*0260*/  DADD R6, R2, -R4 ;  /* 0x0000000002067229 */ /* 0x010fd00000000804 */
[----:B------:R-:W-:Y:S01]  /*0270*/  DADD R10, -RZ, |R6| ;  /* 0x00000000ff0a7229 */ /* 0x000fe20000000506 */
[----:B---3--:R-:W-:-:S06]  /*0280*/  IMAD.WIDE R6, R13, 0x8, R8 ;  /* 0x000000080d067825 */ /* 0x008fcc00078e0208 */
[----:B------:R-:W-:Y:S01]  /*0290*/  STG.E.64 desc[UR4][R6.64], R10 ;  /* 0x0000000a06007986 */ /* 0x000fe2000c101b04 */
[----:B------:R-:W-:Y:S05]  /*02a0*/  EXIT ;  /* 0x000000000000794d */ /* 0x000fea0003800000 */
.L_x_240:
        /* <DEDUP_REMOVED lines=13> */
.L_x_259:


//--------------------- .text._Z8functioniiiPdS_  --------------------------
	.section	.text._Z8functioniiiPdS_,"ax",@progbits
	.align	128
        .global         _Z8functioniiiPdS_
        .type           _Z8functioniiiPdS_,@function
        .size           _Z8functioniiiPdS_,(.L_x_248 - _Z8functioniiiPdS_)
        .other          _Z8functioniiiPdS_,@"STO_CUDA_ENTRY STV_DEFAULT"
_Z8functioniiiPdS_:
.text._Z8functioniiiPdS_:
        /* <DEDUP_REMOVED lines=18> */
[----:B------:R-:W0:Y:S02]  /*0120*/  LDC R4, c[0x0][0x384] ;  /* 0x0000e100ff047b82 */ /* 0x000e240000000800 */
[----:B0-----:R-:W-:-:S05]  /*0130*/  VIADD R3, R4, 0xffffffff ;  /* 0xffffffff04037836 */ /* 0x001fca0000000000 */
[----:B------:R-:W-:-:S04]  /*0140*/  ISETP.GE.AND P0, PT, R0, R3, PT ;  /* 0x000000030000720c */ /* 0x000fc80003f06270 */
        /* <DEDUP_REMOVED lines=8> */
[----:B------:R-:W-:Y:S01]  /*01d0*/  VIADD R2, R2, 0xffffffff ;  /* 0xffffffff02027836 */ /* 0x000fe20000000000 */
[----:B------:R-:W1:Y:S03]  /*01e0*/  LDCU.64 UR4, c[0x0][0x358] ;  /* 0x00006b00ff0477ac */ /* 0x000e660008000a00 */
[----:B------:R-:W-:Y:S01]  /*01f0*/  IMAD R3, R2, R4, RZ ;  /* 0x0000000402037224 */ /* 0x000fe200078e02ff */
[----:B------:R-:W2:Y:S03]  /*0200*/  LDCU.64 UR8, c[0x0][0x390] ;  /* 0x00007200ff0877ac */ /* 0x000ea60008000a00 */
[--C-:B------:R-:W-:Y:S02]  /*0210*/  IMAD R5, R4, 0x2, R3.reuse ;  /* 0x0000000204057824 */ /* 0x100fe400078e0203 */
[----:B------:R-:W-:-:S02]  /*0220*/  IMAD.IADD R3, R0, 0x1, R3 ;  /* 0x0000000100037824 */ /* 0x000fc400078e0203 */
[C-C-:B------:R-:W-:Y:S01]  /*0230*/  IMAD.IADD R7, R0.reuse, 0x1, R5.reuse ;  /* 0x0000000100077824 */ /* 0x140fe200078e0205 */
[----:B------:R-:W-:Y:S01]  /*0240*/  IADD3 R5, PT, PT, R0, -R4, R5 ;  /* 0x8000000400057210 */ /* 0x000fe20007ffe005 */
[--C-:B------:R-:W-:Y:S02]  /*0250*/  IMAD R3, R3, UR6, R10.reuse ;  /* 0x0000000603037c24 */ /* 0x100fe4000f8e020a */
[----:B------:R-:W-:Y:S02]  /*0260*/  IMAD R7, R7, UR6, R10 ;  /* 0x0000000607077c24 */ /* 0x000fe4000f8e020a */
[----:B------:R-:W-:-:S04]  /*0270*/  VIADD R11, R5, 0xffffffff ;  /* 0xffffffff050b7836 */ /* 0x000fc80000000000 */
[----:B------:R-:W-:Y:S02]  /*0280*/  IMAD R0, R11, UR6, R10 ;  /* 0x000000060b007c24 */ /* 0x000fe4000f8e020a */
[----:B0-----:R-:W-:-:S04]  /*0290*/  IMAD.WIDE R2, R3, 0x8, R8 ;  /* 0x0000000803027825 */ /* 0x001fc800078e0208 */
[--C-:B------:R-:W-:Y:S02]  /*02a0*/  IMAD.WIDE R6, R7, 0x8, R8.reuse ;  /* 0x0000000807067825 */ /* 0x100fe400078e0208 */
[----:B-1----:R-:W3:Y:S02]  /*02b0*/  LDG.E.64 R2, desc[UR4][R2.64] ;  /* 0x0000000402027981 */ /* 0x002ee4000c1e1b00 */
[----:B------:R-:W-:Y:S02]  /*02c0*/  IMAD R11, R5, UR6, RZ ;  /* 0x00000006050b7c24 */ /* 0x000fe4000f8e02ff */
[----:B------:R-:W3:Y:S01]  /*02d0*/  LDG.E.64 R6, desc[UR4][R6.64] ;  /* 0x0000000406067981 */ /* 0x000ee2000c1e1b00 */
[----:B------:R-:W-:Y:S02]  /*02e0*/  IMAD.WIDE R4, R0, 0x8, R8 ;  /* 0x0000000800047825 */ /* 0x000fe400078e0208 */
[C---:B------:R-:W-:Y:S02]  /*02f0*/  IADD3 R15, PT, PT, R10.reuse, UR6, R11 ;  /* 0x000000060a0f7c10 */ /* 0x040fe4000fffe00b */
[----:B------:R-:W-:-:S02]  /*0300*/  IADD3 R10, P0, PT, R10, R11, RZ ;  /* 0x0000000b0a0a7210 */ /* 0x000fc40007f1e0ff */
[----:B------:R-:W4:Y:S01]  /*0310*/  LDG.E.64 R4, desc[UR4][R4.64] ;  /* 0x0000000404047981 */ /* 0x000f22000c1e1b00 */
[----:B------:R-:W-:Y:S01]  /*0320*/  IMAD.WIDE R14, R15, 0x8, R8 ;  /* 0x000000080f0e7825 */ /* 0x000fe200078e0208 */
[----:B------:R-:W-:Y:S02]  /*0330*/  LEA.HI.X.SX32 R11, R11, RZ, 0x1, P0 ;  /* 0x000000ff0b0b7211 */ /* 0x000fe400000f0eff */
[----:B--2---:R-:W-:-:S03]  /*0340*/  LEA R16, P0, R10, UR8, 0x3 ;  /* 0x000000080a107c11 */ /* 0x004fc6000f8018ff */
[----:B------:R-:W2:Y:S01]  /*0350*/  LDG.E.64 R14, desc[UR4][R14.64] ;  /* 0x000000040e0e7981 */ /* 0x000ea2000c1e1b00 */
[----:B------:R-:W-:-:S05]  /*0360*/  LEA.HI.X R17, R10, UR9, R11, 0x3, P0 ;  /* 0x000000090a117c11 */ /* 0x000fca00080f1c0b */
[----:B------:R-:W5:Y:S04]  /*0370*/  LDG.E.64 R10, desc[UR4][R16.64+-0x8] ;  /* 0xfffff804100a7981 */ /* 0x000f68000c1e1b00 */
[----:B------:R-:W5:Y:S01]  /*0380*/  LDG.E.64 R8, desc[UR4][R16.64+0x8] ;  /* 0x0000080410087981 */ /* 0x000f62000c1e1b00 */
[----:B------:R-:W0:Y:S01]  /*0390*/  MUFU.RCP64H R19, 6 ;  /* 0x4018000000137908 */ /* 0x000e220000001800 */
[----:B------:R-:W-:Y:S02]  /*03a0*/  HFMA2 R13, -RZ, RZ, 2.046875, 0 ;  /* 0x40180000ff0d7431 */ /* 0x000fe400000001ff */
[----:B------:R-:W-:Y:S01]  /*03b0*/  IMAD.MOV.U32 R12, RZ, RZ, 0x0 ;  /* 0x00000000ff0c7424 */ /* 0x000fe200078e00ff */
[----:B------:R-:W-:Y:S01]  /*03c0*/  BSSY.RECONVERGENT B0, `(.L_x_241) ;  /* 0x0000015000007945 */ /* 0x000fe20003800200 */
[----:B------:R-:W-:-:S06]  /*03d0*/  IMAD.MOV.U32 R18, RZ, RZ, 0x1 ;  /* 0x00000001ff127424 */ /* 0x000fcc00078e00ff */
[----:B0-----:R-:W-:-:S08]  /*03e0*/  DFMA R20, R18, -R12, 1 ;  /* 0x3ff000001214742b */ /* 0x001fd0000000080c */
[----:B------:R-:W-:-:S08]  /*03f0*/  DFMA R20, R20, R20, R20 ;  /* 0x000000141414722b */ /* 0x000fd00000000014 */
[----:B------:R-:W-:-:S08]  /*0400*/  DFMA R20, R18, R20, R18 ;  /* 0x000000141214722b */ /* 0x000fd00000000012 */
[----:B------:R-:W-:-:S08]  /*0410*/  DFMA R12, R20, -R12, 1 ;  /* 0x3ff00000140c742b */ /* 0x000fd0000000080c */
[----:B------:R-:W-:Y:S02]  /*0420*/  DFMA R12, R20, R12, R20 ;  /* 0x0000000c140c722b */ /* 0x000fe40000000014 */
[----:B---3--:R-:W-:-:S08]  /*0430*/  DADD R2, R2, R6 ;  /* 0x0000000002027229 */ /* 0x008fd00000000006 */
[----:B----4-:R-:W-:-:S08]  /*0440*/  DADD R2, R2, R4 ;  /* 0x0000000002027229 */ /* 0x010fd00000000004 */
[----:B--2---:R-:W-:-:S08]  /*0450*/  DADD R2, R2, R14 ;  /* 0x0000000002027229 */ /* 0x004fd0000000000e */
[----:B-----5:R-:W-:-:S08]  /*0460*/  DADD R2, R2, R10 ;  /* 0x0000000002027229 */ /* 0x020fd0000000000a */
[----:B------:R-:W-:-:S08]  /*0470*/  DADD R8, R2, R8 ;  /* 0x0000000002087229 */ /* 0x000fd00000000008 */
[----:B------:R-:W-:Y:S02]  /*0480*/  DMUL R2, R8, R12 ;  /* 0x0000000c08027228 */ /* 0x000fe40000000000 */
[----:B------:R-:W-:-:S06]  /*0490*/  FSETP.GEU.AND P1, PT, |R9|, 6.5827683646048100446e-37, PT ;  /* 0x036000000900780b */ /* 0x000fcc0003f2e200 */
[----:B------:R-:W-:-:S08]  /*04a0*/  DFMA R4, R2, -6, R8 ;  /* 0xc01800000204782b */ /* 0x000fd00000000008 */
[----:B------:R-:W-:-:S10]  /*04b0*/  DFMA R2, R12, R4, R2 ;  /* 0x000000040c02722b */ /* 0x000fd40000000002 */
[----:B------:R-:W-:-:S05]  /*04c0*/  FFMA R4, RZ, 2.375, R3 ;  /* 0x40180000ff047823 */ /* 0x000fca0000000003 */
[----:B------:R-:W-:-:S13]  /*04d0*/  FSETP.GT.AND P0, PT, |R4|, 1.469367938527859385e-39, PT ;  /* 0x001000000400780b */ /* 0x000fda0003f04200 */
[----:B------:R-:W-:Y:S05]  /*04e0*/  @P0 BRA P1, `(.L_x_242) ;  /* 0x0000000000080947 */ /* 0x000fea0000800000 */
[----:B------:R-:W-:-:S07]  /*04f0*/  MOV R6, 0x510 ;  /* 0x0000051000067802 */ /* 0x000fce0000000f00 */
[----:B------:R-:W-:Y:S05]  /*0500*/  CALL.REL.NOINC `($__internal_0_$__cuda_sm20_div_rn_f64_full) ;  /* 0x00000000001c7944 */ /* 0x000fea0003c00000 */
.L_x_242:
[----:B------:R-:W-:Y:S05]  /*0510*/  BSYNC.RECONVERGENT B0 ;  /* 0x0000000000007941 */ /* 0x000fea0003800200 */
.L_x_241:
[----:B------:R-:W0:Y:S01]  /*0520*/  LDC.64 R4, c[0x0][0x398] ;  /* 0x0000e600ff047b82 */ /* 0x000e220000000a00 */
[----:B------:R-:W1:Y:S02]  /*0530*/  LDCU UR6, c[0x0][0x388] ;  /* 0x00007100ff0677ac */ /* 0x000e640008000800 */
[----:B-1----:R-:W-:-:S04]  /*0540*/  VIADD R7, R0, UR6 ;  /* 0x0000000600077c36 */ /* 0x002fc80008000000 */
[----:B0-----:R-:W-:-:S05]  /*0550*/  IMAD.WIDE R4, R7, 0x8, R4 ;  /* 0x0000000807047825 */ /* 0x001fca00078e0204 */
[----:B------:R-:W-:Y:S01]  /*0560*/  STG.E.64 desc[UR4][R4.64], R2 ;  /* 0x0000000204007986 */ /* 0x000fe2000c101b04 */
[----:B------:R-:W-:Y:S05]  /*0570*/  EXIT ;  /* 0x000000000000794d */ /* 0x000fea0003800000 */
        .weak           $__internal_0_$__cuda_sm20_div_rn_f64_full
        .type           $__internal_0_$__cuda_sm20_div_rn_f64_full,@function
        .size           $__internal_0_$__cuda_sm20_div_rn_f64_full,(.L_x_248 - $__internal_0_$__cuda_sm20_div_rn_f64_full)
$__internal_0_$__cuda_sm20_div_rn_f64_full:
[----:B------:R-:W-:Y:S01]  /*0580*/  IMAD.MOV.U32 R3, RZ, RZ, 0x3ff80000 ;  /* 0x3ff80000ff037424 */ /* 0x000fe200078e00ff */
[----:B------:R-:W-:Y:S01]  /*0590*/  MOV R5, R9 ;  /* 0x0000000900057202 */ /* 0x000fe20000000f00 */
[----:B------:R-:W-:Y:S01]  /*05a0*/  IMAD.MOV.U32 R2, RZ, RZ, 0x0 ;  /* 0x00000000ff027424 */ /* 0x000fe200078e00ff */
[----:B------:R-:W-:Y:S01]  /*05b0*/  BSSY.RECONVERGENT B1, `(.L_x_243) ;  /* 0x000004a000017945 */ /* 0x000fe20003800200 */
[----:B------:R-:W0:Y:S01]  /*05c0*/  MUFU.RCP64H R11, R3 ;  /* 0x00000003000b7308 */ /* 0x000e220000001800 */
[----:B------:R-:W-:Y:S01]  /*05d0*/  IMAD.MOV.U32 R10, RZ, RZ, 0x1 ;  /* 0x00000001ff0a7424 */ /* 0x000fe200078e00ff */
[C---:B------:R-:W-:Y:S01]  /*05e0*/  FSETP.GEU.AND P1, PT, |R5|.reuse, 1.469367938527859385e-39, PT ;  /* 0x001000000500780b */ /* 0x040fe20003f2e200 */
[----:B------:R-:W-:Y:S01]  /*05f0*/  IMAD.MOV.U32 R4, RZ, RZ, R8 ;  /* 0x000000ffff047224 */ /* 0x000fe200078e0008 */
[----:B------:R-:W-:Y:S01]  /*0600*/  LOP3.LUT R7, R5, 0x7ff00000, RZ, 0xc0, !PT ;  /* 0x7ff0000005077812 */ /* 0x000fe200078ec0ff */
[----:B------:R-:W-:Y:S02]  /*0610*/  IMAD.MOV.U32 R8, RZ, RZ, 0x1ca00000 ;  /* 0x1ca00000ff087424 */ /* 0x000fe400078e00ff */
[----:B------:R-:W-:Y:S01]  /*0620*/  IMAD.MOV.U32 R19, RZ, RZ, 0x40100000 ;  /* 0x40100000ff137424 */ /* 0x000fe200078e00ff */
[----:B------:R-:W-:Y:S01]  /*0630*/  ISETP.GE.U32.AND P0, PT, R7, 0x40100000, PT ;  /* 0x401000000700780c */ /* 0x000fe20003f06070 */
[----:B------:R-:W-:-:S03]  /*0640*/  IMAD.MOV.U32 R18, RZ, RZ, R7 ;  /* 0x000000ffff127224 */ /* 0x000fc600078e0007 */
[----:B------:R-:W-:Y:S01]  /*0650*/  IADD3 R20, PT, PT, R19, -0x1, RZ ;  /* 0xffffffff13147810 */ /* 0x000fe20007ffe0ff */
[----:B0-----:R-:W-:-:S08]  /*0660*/  DFMA R12, R10, -R2, 1 ;  /* 0x3ff000000a0c742b */ /* 0x001fd00000000802 */
[----:B------:R-:W-:-:S08]  /*0670*/  DFMA R12, R12, R12, R12 ;  /* 0x0000000c0c0c722b */ /* 0x000fd0000000000c */
[----:B------:R-:W-:Y:S01]  /*0680*/  DFMA R14, R10, R12, R10 ;  /* 0x0000000c0a0e722b */ /* 0x000fe2000000000a */
[----:B------:R-:W-:Y:S01]  /*0690*/  SEL R13, R8, 0x63400000, !P0 ;  /* 0x63400000080d7807 */ /* 0x000fe20004000000 */
[----:B------:R-:W-:-:S03]  /*06a0*/  IMAD.MOV.U32 R8, RZ, RZ, R4 ;  /* 0x000000ffff087224 */ /* 0x000fc600078e0004 */
[C-C-:B------:R-:W-:Y:S02]  /*06b0*/  @!P1 LOP3.LUT R10, R13.reuse, 0x80000000, R5.reuse, 0xf8, !PT ;  /* 0x800000000d0a9812 */ /* 0x140fe400078ef805 */
[----:B------:R-:W-:Y:S01]  /*06c0*/  LOP3.LUT R9, R13, 0x800fffff, R5, 0xf8, !PT ;  /* 0x800fffff0d097812 */ /* 0x000fe200078ef805 */
[----:B------:R-:W-:Y:S01]  /*06d0*/  DFMA R16, R14, -R2, 1 ;  /* 0x3ff000000e10742b */ /* 0x000fe20000000802 */
[----:B------:R-:W-:Y:S01]  /*06e0*/  @!P1 LOP3.LUT R11, R10, 0x100000, RZ, 0xfc, !PT ;  /* 0x001000000a0b9812 */ /* 0x000fe200078efcff */
[----:B------:R-:W-:-:S06]  /*06f0*/  @!P1 IMAD.MOV.U32 R10, RZ, RZ, RZ ;  /* 0x000000ffff0a9224 */ /* 0x000fcc00078e00ff */
[----:B------:R-:W-:Y:S02]  /*0700*/  @!P1 DFMA R8, R8, 2, -R10 ;  /* 0x400000000808982b */ /* 0x000fe4000000080a */
[----:B------:R-:W-:-:S08]  /*0710*/  DFMA R16, R14, R16, R14 ;  /* 0x000000100e10722b */ /* 0x000fd0000000000e */
[----:B------:R-:W-:Y:S01]  /*0720*/  @!P1 LOP3.LUT R18, R9, 0x7ff00000, RZ, 0xc0, !PT ;  /* 0x7ff0000009129812 */ /* 0x000fe200078ec0ff */
[----:B------:R-:W-:-:S04]  /*0730*/  DMUL R10, R16, R8 ;  /* 0x00000008100a7228 */ /* 0x000fc80000000000 */
[----:B------:R-:W-:-:S04]  /*0740*/  VIADD R12, R18, 0xffffffff ;  /* 0xffffffff120c7836 */ /* 0x000fc80000000000 */
[----:B------:R-:W-:Y:S01]  /*0750*/  DFMA R14, R10, -R2, R8 ;  /* 0x800000020a0e722b */ /* 0x000fe20000000008 */
[----:B------:R-:W-:-:S04]  /*0760*/  ISETP.GT.U32.AND P0, PT, R12, 0x7feffffe, PT ;  /* 0x7feffffe0c00780c */ /* 0x000fc80003f04070 */
[----:B------:R-:W-:-:S03]  /*0770*/  ISETP.GT.U32.OR P0, PT, R20, 0x7feffffe, P0 ;  /* 0x7feffffe1400780c */ /* 0x000fc60000704470 */
[----:B------:R-:W-:-:S10]  /*0780*/  DFMA R10, R16, R14, R10 ;  /* 0x0000000e100a722b */ /* 0x000fd4000000000a */
[----:B------:R-:W-:Y:S05]  /*0790*/  @P0 BRA `(.L_x_244) ;  /* 0x0000000000680947 */ /* 0x000fea0003800000 */
[----:B------:R-:W-:-:S05]  /*07a0*/  IMAD.MOV.U32 R4, RZ, RZ, 0x40100000 ;  /* 0x40100000ff047424 */ /* 0x000fca00078e00ff */
[----:B------:R-:W-:-:S04]  /*07b0*/  VIADDMNMX R7, R7, -R4, 0xb9600000, !PT ;  /* 0xb960000007077446 */ /* 0x000fc80007800904 */
[----:B------:R-:W-:-:S05]  /*07c0*/  VIMNMX R4, PT, PT, R7, 0x46a00000, PT ;  /* 0x46a0000007047848 */ /* 0x000fca0003fe0100 */
[----:B------:R-:W-:Y:S02]  /*07d0*/  IMAD.IADD R7, R4, 0x1, -R13 ;  /* 0x0000000104077824 */ /* 0x000fe400078e0a0d */
[----:B------:R-:W-:Y:S02]  /*07e0*/  IMAD.MOV.U32 R4, RZ, RZ, RZ ;  /* 0x000000ffff047224 */ /* 0x000fe400078e00ff */
[----:B------:R-:W-:-:S06]  /*07f0*/  VIADD R5, R7, 0x7fe00000 ;  /* 0x7fe0000007057836 */ /* 0x000fcc0000000000 */
[----:B------:R-:W-:-:S10]  /*0800*/  DMUL R12, R10, R4 ;  /* 0x000000040a0c7228 */ /* 0x000fd40000000000 */
[----:B------:R-:W-:-:S13]  /*0810*/  FSETP.GTU.AND P0, PT, |R13|, 1.469367938527859385e-39, PT ;  /* 0x001000000d00780b */ /* 0x000fda0003f0c200 */
[----:B------:R-:W-:Y:S05]  /*0820*/  @P0 BRA `(.L_x_245) ;  /* 0x0000000000880947 */ /* 0x000fea0003800000 */
[----:B------:R-:W-:Y:S01]  /*0830*/  DFMA R2, R10, -R2, R8 ;  /* 0x800000020a02722b */ /* 0x000fe20000000008 */
[----:B------:R-:W-:-:S09]  /*0840*/  IMAD.MOV.U32 R4, RZ, RZ, RZ ;  /* 0x000000ffff047224 */ /* 0x000fd200078e00ff */
[C---:B------:R-:W-:Y:S02]  /*0850*/  FSETP.NEU.AND P0, PT, R3.reuse, RZ, PT ;  /* 0x000000ff0300720b */ /* 0x040fe40003f0d000 */
[----:B------:R-:W-:-:S04]  /*0860*/  LOP3.LUT R2, R3, 0x40180000, RZ, 0x3c, !PT ;  /* 0x4018000003027812 */ /* 0x000fc800078e3cff */
[----:B------:R-:W-:-:S04]  /*0870*/  LOP3.LUT R9, R2, 0x80000000, RZ, 0xc0, !PT ;  /* 0x8000000002097812 */ /* 0x000fc800078ec0ff */
[----:B------:R-:W-:-:S03]  /*0880*/  LOP3.LUT R5, R9, R5, RZ, 0xfc, !PT ;  /* 0x0000000509057212 */ /* 0x000fc600078efcff */
[----:B------:R-:W-:Y:S05]  /*0890*/  @!P0 BRA `(.L_x_245) ;  /* 0x00000000006c8947 */ /* 0x000fea0003800000 */
[C---:B------:R-:W-:Y:S01]  /*08a0*/  IADD3 R3, PT, PT, -R7.reuse, RZ, RZ ;  /* 0x000000ff07037210 */ /* 0x040fe20007ffe1ff */
[----:B------:R-:W-:Y:S01]  /*08b0*/  IMAD.MOV.U32 R2, RZ, RZ, RZ ;  /* 0x000000ffff027224 */ /* 0x000fe200078e00ff */
[----:B------:R-:W-:Y:S01]  /*08c0*/  DMUL.RP R4, R10, R4 ;  /* 0x000000040a047228 */ /* 0x000fe20000008000 */
[----:B------:R-:W-:-:S04]  /*08d0*/  IADD3 R7, PT, PT, -R7, -0x43300000, RZ ;  /* 0xbcd0000007077810 */ /* 0x000fc80007ffe1ff */
[----:B------:R-:W-:-:S05]  /*08e0*/  DFMA R2, R12, -R2, R10 ;  /* 0x800000020c02722b */ /* 0x000fca000000000a */
[----:B------:R-:W-:-:S05]  /*08f0*/  LOP3.LUT R9, R5, R9, RZ, 0x3c, !PT ;  /* 0x0000000905097212 */ /* 0x000fca00078e3cff */
[----:B------:R-:W-:-:S04]  /*0900*/  FSETP.NEU.AND P0, PT, |R3|, R7, PT ;  /* 0x000000070300720b */ /* 0x000fc80003f0d200 */
[----:B------:R-:W-:Y:S02]  /*0910*/  FSEL R12, R4, R12, !P0 ;  /* 0x0000000c040c7208 */ /* 0x000fe40004000000 */
[----:B------:R-:W-:Y:S01]  /*0920*/  FSEL R13, R9, R13, !P0 ;  /* 0x0000000d090d7208 */ /* 0x000fe20004000000 */
[----:B------:R-:W-:Y:S06]  /*0930*/  BRA `(.L_x_245) ;  /* 0x0000000000447947 */ /* 0x000fec0003800000 */
.L_x_244:
[----:B------:R-:W-:-:S14]  /*0940*/  DSETP.NAN.AND P0, PT, R4, R4, PT ;  /* 0x000000040400722a */ /* 0x000fdc0003f08000 */
[----:B------:R-:W-:Y:S05]  /*0950*/  @P0 BRA `(.L_x_246) ;  /* 0x0000000000340947 */ /* 0x000fea0003800000 */
[----:B------:R-:W-:Y:S01]  /*0960*/  ISETP.NE.AND P0, PT, R18, R19, PT ;  /* 0x000000131200720c */ /* 0x000fe20003f05270 */
[----:B------:R-:W-:Y:S02]  /*0970*/  IMAD.MOV.U32 R12, RZ, RZ, 0x0 ;  /* 0x00000000ff0c7424 */ /* 0x000fe400078e00ff */
[----:B------:R-:W-:-:S10]  /*0980*/  IMAD.MOV.U32 R13, RZ, RZ, -0x80000 ;  /* 0xfff80000ff0d7424 */ /* 0x000fd400078e00ff */
[----:B------:R-:W-:Y:S05]  /*0990*/  @!P0 BRA `(.L_x_245) ;  /* 0x00000000002c8947 */ /* 0x000fea0003800000 */
[----:B------:R-:W-:Y:S02]  /*09a0*/  ISETP.NE.AND P0, PT, R18, 0x7ff00000, PT ;  /* 0x7ff000001200780c */ /* 0x000fe40003f05270 */
[----:B------:R-:W-:Y:S02]  /*09b0*/  LOP3.LUT R4, R5, 0x40180000, RZ, 0x3c, !PT ;  /* 0x4018000005047812 */ /* 0x000fe400078e3cff */
[----:B------:R-:W-:Y:S02]  /*09c0*/  ISETP.EQ.OR P0, PT, R19, RZ, !P0 ;  /* 0x000000ff1300720c */ /* 0x000fe40004702670 */
[----:B------:R-:W-:-:S11]  /*09d0*/  LOP3.LUT R13, R4, 0x80000000, RZ, 0xc0, !PT ;  /* 0x80000000040d7812 */ /* 0x000fd600078ec0ff */
[----:B------:R-:W-:Y:S01]  /*09e0*/  @P0 LOP3.LUT R2, R13, 0x7ff00000, RZ, 0xfc, !PT ;  /* 0x7ff000000d020812 */ /* 0x000fe200078efcff */
[----:B------:R-:W-:Y:S02]  /*09f0*/  @!P0 IMAD.MOV.U32 R12, RZ, RZ, RZ ;  /* 0x000000ffff0c8224 */ /* 0x000fe400078e00ff */
[----:B------:R-:W-:Y:S01]  /*0a00*/  @P0 IMAD.MOV.U32 R12, RZ, RZ, RZ ;  /* 0x000000ffff0c0224 */ /* 0x000fe200078e00ff */
[----:B------:R-:W-:Y:S01]  /*0a10*/  @P0 MOV R13, R2 ;  /* 0x00000002000d0202 */ /* 0x000fe20000000f00 */
[----:B------:R-:W-:Y:S06]  /*0a20*/  BRA `(.L_x_245) ;  /* 0x0000000000087947 */ /* 0x000fec0003800000 */
.L_x_246:
[----:B------:R-:W-:Y:S01]  /*0a30*/  LOP3.LUT R13, R5, 0x80000, RZ, 0xfc, !PT ;  /* 0x00080000050d7812 */ /* 0x000fe200078efcff */
[----:B------:R-:W-:-:S07]  /*0a40*/  IMAD.MOV.U32 R12, RZ, RZ, R4 ;  /* 0x000000ffff0c7224 */ /* 0x000fce00078e0004 */
.L_x_245:
[----:B------:R-:W-:Y:S05]  /*0a50*/  BSYNC.RECONVERGENT B1 ;  /* 0x0000000000017941 */ /* 0x000fea0003800200 */
.L_x_243:
[----:B------:R-:W-:Y:S02]  /*0a60*/  IMAD.MOV.U32 R7, RZ, RZ, 0x0 ;  /* 0x00000000ff077424 */ /* 0x000fe400078e00ff */
[----:B------:R-:W-:Y:S02]  /*0a70*/  IMAD.MOV.U32 R2, RZ, RZ, R12 ;  /* 0x000000ffff027224 */ /* 0x000fe400078e000c */
[----:B------:R-:W-:Y:S01]  /*0a80*/  IMAD.MOV.U32 R3, RZ, RZ, R13 ;  /* 0x000000ffff037224 */ /* 0x000fe200078e000d */
[----:B------:R-:W-:Y:S06]  /*0a90*/  RET.REL.NODEC R6 `(_Z8functioniiiPdS_) ;  /* 0xfffffff406587950 */ /* 0x000fec0003c3ffff */
.L_x_247:
        /* <DEDUP_REMOVED lines=14> */
.L_x_248:


//--------------------- .nv.shared._ZN3cub18CUB_300001_SM_10006detail6reduce28DeviceReduceSingleTileKernelINS2_10policy_hubIdyN4cuda3__47maximumIdEEE10Policy1000EPdSB_iS8_ddNS5_3std3__410__identityEEEvT0_T1_T2_T3_T4_T6_ --------------------------
	.section	.nv.shared._ZN3cub18CUB_300001_SM_10006detail6reduce28DeviceReduceSingleTileKernelINS2_10policy_hubIdyN4cuda3__47maximumIdEEE10Policy1000EPdSB_iS8_ddNS5_3std3__410__identityEEEvT0_T1_T2_T3_T4_T6_,"aw",@nobits
	.sectionflags	@""
	.align	8
.nv.shared._ZN3cub18CUB_300001_SM_10006detail6reduce28DeviceReduceSingleTileKernelINS2_10policy_hubIdyN4cuda3__47maximumIdEEE10Policy1000EPdSB_iS8_ddNS5_3std3__410__identityEEEvT0_T1_T2_T3_T4_T6_:
	.zero		1104


//--------------------- .nv.shared.reserved.0     --------------------------
	.section	.nv.shared.reserved.0,"aw",@nobits
	.weak		__nv_reservedSMEM_offset_0_alias
	.size		__nv_reservedSMEM_offset_0_alias, 0, 64
	.other		__nv_reservedSMEM_offset_0_alias,@"STO_CUDA_RESERVED_SHARED STV_DEFAULT"
__nv_reservedSMEM_offset_0_alias:
	.zero		0
	.zero		64


//--------------------- .nv.global                --------------------------
	.section	.nv.global,"aw",@nobits
.nv.global:
	.type		_ZN28_INTERNAL_74598de7_4_k_cu_ox6thrust24THRUST_300001_SM_1000_NS3seqE,@object
	.size		_ZN28_INTERNAL_74598de7_4_k_cu_ox6thrust24THRUST_300001_SM_1000_NS3seqE,(_ZN28_INTERNAL_74598de7_4_k_cu_ox4cuda3std3__48in_placeE - _ZN28_INTERNAL_74598de7_4_k_cu_ox6thrust24THRUST_300001_SM_1000_NS3seqE)
_ZN28_INTERNAL_74598de7_4_k_cu_ox6thrust24THRUST_300001_SM_1000_NS3seqE:
	.zero		1
	.type		_ZN28_INTERNAL_74598de7_4_k_cu_ox4cuda3std3__48in_placeE,@object
	.size		_ZN28_INTERNAL_74598de7_4_k_cu_ox4cuda3std3__48in_placeE,(_ZN28_INTERNAL_74598de7_4_k_cu_ox4cuda3std6ranges3__45__cpo4sizeE - _ZN28_INTERNAL_74598de7_4_k_cu_ox4cuda3std3__48in_placeE)
_ZN28_INTERNAL_74598de7_4_k_cu_ox4cuda3std3__48in_placeE:
	.zero		1
	.type		_ZN28_INTERNAL_74598de7_4_k_cu_ox4cuda3std6ranges3__45__cpo4sizeE,@object
	.size		_ZN28_INTERNAL_74598de7_4_k_cu_ox4cuda3std6ranges3__45__cpo4sizeE,(_ZN28_INTERNAL_74598de7_4_k_cu_ox6thrust24THRUST_300001_SM_1000_NS12placeholders2_3E - _ZN28_INTERNAL_74598de7_4_k_cu_ox4cuda3std6ranges3__45__cpo4sizeE)
_ZN28_INTERNAL_74598de7_4_k_cu_ox4cuda3std6ranges3__45__cpo4sizeE:
	.zero		1
	.type		_ZN28_INTERNAL_74598de7_4_k_cu_ox6thrust24THRUST_300001_SM_1000_NS12placeholders2_3E,@object
	.size		_ZN28_INTERNAL_74598de7_4_k_cu_ox6thrust24THRUST_300001_SM_1000_NS12placeholders2_3E,(_ZN28_INTERNAL_74598de7_4_k_cu_ox4cuda3std3__45__cpo6cbeginE - _ZN28_INTERNAL_74598de7_4_k_cu_ox6thrust24THRUST_300001_SM_1000_NS12placeholders2_3E)
_ZN28_INTERNAL_74598de7_4_k_cu_ox6thrust24THRUST_300001_SM_1000_NS12placeholders2_3E:
	.zero		1
	.type		_ZN28_INTERNAL_74598de7_4_k_cu_ox4cuda3std3__45__cpo6cbeginE,@object
	.size		_ZN28_INTERNAL_74598de7_4_k_cu_ox4cuda3std3__45__cpo6cbeginE,(_ZN28_INTERNAL_74598de7_4_k_cu_ox4cuda3std6ranges3__45__cpo6cbeginE - _ZN28_INTERNAL_74598de7_4_k_cu_ox4cuda3std3__45__cpo6cbeginE)
_ZN28_INTERNAL_74598de7_4_k_cu_ox4cuda3std3__45__cpo6cbeginE:
	.zero		1
	.type		_ZN28_INTERNAL_74598de7_4_k_cu_ox4cuda3std6ranges3__45__cpo6cbeginE,@object
	.size		_ZN28_INTERNAL_74598de7_4_k_cu_ox4cuda3std6ranges3__45__cpo6cbeginE,(_ZN28_INTERNAL_74598de7_4_k_cu_ox6thrust24THRUST_300001_SM_1000_NS12placeholders2_7E - _ZN28_INTERNAL_74598de7_4_k_cu_ox4cuda3std6ranges3__45__cpo6cbeginE)
_ZN28_INTERNAL_74598de7_4_k_cu_ox4cuda3std6ranges3__45__cpo6cbeginE:
	.zero		1
	.type		_ZN28_INTERNAL_74598de7_4_k_cu_ox6thrust24THRUST_300001_SM_1000_NS12placeholders2_7E,@object
	.size		_ZN28_INTERNAL_74598de7_4_k_cu_ox6thrust24THRUST_300001_SM_1000_NS12placeholders2_7E,(_ZN28_INTERNAL_74598de7_4_k_cu_ox4cuda3std3__45__cpo7crbeginE - _ZN28_INTERNAL_74598de7_4_k_cu_ox6thrust24THRUST_300001_SM_1000_NS12placeholders2_7E)
_ZN28_INTERNAL_74598de7_4_k_cu_ox6thrust24THRUST_300001_SM_1000_NS12placeholders2_7E:
	.zero		1
	.type		_ZN28_INTERNAL_74598de7_4_k_cu_ox4cuda3std3__45__cpo7crbeginE,@object
	.size		_ZN28_INTERNAL_74598de7_4_k_cu_ox4cuda3std3__45__cpo7crbeginE,(_ZN28_INTERNAL_74598de7_4_k_cu_ox4cuda3std6ranges3__45__cpo4nextE - _ZN28_INTERNAL_74598de7_4_k_cu_ox4cuda3std3__45__cpo7crbeginE)
_ZN28_INTERNAL_74598de7_4_k_cu_ox4cuda3std3__45__cpo7crbeginE:
	.zero		1
	.type		_ZN28_INTERNAL_74598de7_4_k_cu_ox4cuda3std6ranges3__45__cpo4nextE,@object
	.size		_ZN28_INTERNAL_74598de7_4_k_cu_ox4cuda3std6ranges3__45__cpo4nextE,(_ZN28_INTERNAL_74598de7_4_k_cu_ox4cuda3std6ranges3__45__cpo4swapE - _ZN28_INTERNAL_74598de7_4_k_cu_ox4cuda3std6ranges3__45__cpo4nextE)
_ZN28_INTERNAL_74598de7_4_k_cu_ox4cuda3std6ranges3__45__cpo4nextE:
	.zero		1
	.type		_ZN28_INTERNAL_74598de7_4_k_cu_ox4cuda3std6ranges3__45__cpo4swapE,@object
	.size		_ZN28_INTERNAL_74598de7_4_k_cu_ox4cuda3std6ranges3__45__cpo4swapE,(_ZN28_INTERNAL_74598de7_4_k_cu_ox6thrust24THRUST_300001_SM_1000_NS8cuda_cub10par_nosyncE - _ZN28_INTERNAL_74598de7_4_k_cu_ox4cuda3std6ranges3__45__cpo4swapE)
_ZN28_INTERNAL_74598de7_4_k_cu_ox4cuda3std6ranges3__45__cpo4swapE:
	.zero		1
	.type		_ZN28_INTERNAL_74598de7_4_k_cu_ox6thrust24THRUST_300001_SM_1000_NS8cuda_cub10par_nosyncE,@object
	.size		_ZN28_INTERNAL_74598de7_4_k_cu_ox6thrust24THRUST_300001_SM_1000_NS8cuda_cub10par_nosyncE,(_ZN28_INTERNAL_74598de7_4_k_cu_ox6thrust24THRUST_300001_SM_1000_NS12placeholders2_9E - _ZN28_INTERNAL_74598de7_4_k_cu_ox6thrust24THRUST_300001_SM_1000_NS8cuda_cub10par_nosyncE)
_ZN28_INTERNAL_74598de7_4_k_cu_ox6thrust24THRUST_300001_SM_1000_NS8cuda_cub10par_nosyncE:
	.zero		1
	.type		_ZN28_INTERNAL_74598de7_4_k_cu_ox6thrust24THRUST_300001_SM_1000_NS12placeholders2_9E,@object
	.size		_ZN28_INTERNAL_74598de7_4_k_cu_ox6thrust24THRUST_300001_SM_1000_NS12placeholders2_9E,(_ZN28_INTERNAL_74598de7_4_k_cu_ox4cuda3std3__430_GLOBAL__N__74598de7_4_k_cu_ox6ignoreE - _ZN28_INTERNAL_74598de7_4_k_cu_ox6thrust24THRUST_300001_SM_1000_NS12placeholders2_9E)
_ZN28_INTERNAL_74598de7_4_k_cu_ox6thrust24THRUST_300001_SM_1000_NS12placeholders2_9E:
	.zero		1
	.type		_ZN28_INTERNAL_74598de7_4_k_cu_ox4cuda3std3__430_GLOBAL__N__74598de7_4_k_cu_ox6ignoreE,@object
	.size		_ZN28_INTERNAL_74598de7_4_k_cu_ox4cuda3std3__430_GLOBAL__N__74598de7_4_k_cu_ox6ignoreE,(_ZN28_INTERNAL_74598de7_4_k_cu_ox4cuda3std6ranges3__45__cpo4dataE - _ZN28_INTERNAL_74598de7_4_k_cu_ox4cuda3std3__430_GLOBAL__N__74598de7_4_k_cu_ox6ignoreE)
_ZN28_INTERNAL_74598de7_4_k_cu_ox4cuda3std3__430_GLOBAL__N__74598de7_4_k_cu_ox6ignoreE:
	.zero		1
	.type		_ZN28_INTERNAL_74598de7_4_k_cu_ox4cuda3std6ranges3__45__cpo4dataE,@object
	.size		_ZN28_INTERNAL_74598de7_4_k_cu_ox4cuda3std6ranges3__45__cpo4dataE,(_ZN28_INTERNAL_74598de7_4_k_cu_ox6thrust24THRUST_300001_SM_1000_NS12placeholders2_1E - _ZN28_INTERNAL_74598de7_4_k_cu_ox4cuda3std6ranges3__45__cpo4dataE)
_ZN28_INTERNAL_74598de7_4_k_cu_ox4cuda3std6ranges3__45__cpo4dataE:
	.zero		1
	.type		_ZN28_INTERNAL_74598de7_4_k_cu_ox6thrust24THRUST_300001_SM_1000_NS12placeholders2_1E,@object
	.size		_ZN28_INTERNAL_74598de7_4_k_cu_ox6thrust24THRUST_300001_SM_1000_NS12placeholders2_1E,(_ZN28_INTERNAL_74598de7_4_k_cu_ox4cuda3std3__45__cpo5beginE - _ZN28_INTERNAL_74598de7_4_k_cu_ox6thrust24THRUST_300001_SM_1000_NS12placeholders2_1E)
_ZN28_INTERNAL_74598de7_4_k_cu_ox6thrust24THRUST_300001_SM_1000_NS12placeholders2_1E:
	.zero		1
	.type		_ZN28_INTERNAL_74598de7_4_k_cu_ox4cuda3std3__45__cpo5beginE,@object
	.size		_ZN28_INTERNAL_74598de7_4_k_cu_ox4cuda3std3__45__cpo5beginE,(_ZN28_INTERNAL_74598de7_4_k_cu_ox4cuda3std6ranges3__45__cpo5beginE - _ZN28_INTERNAL_74598de7_4_k_cu_ox4cuda3std3__45__cpo5beginE)
_ZN28_INTERNAL_74598de7_4_k_cu_ox4cuda3std3__45__cpo5beginE:
	.zero		1
	.type		_ZN28_INTERNAL_74598de7_4_k_cu_ox4cuda3std6ranges3__45__cpo5beginE,@object
	.size		_ZN28_INTERNAL_74598de7_4_k_cu_ox4cuda3std6ranges3__45__cpo5beginE,(_ZN28_INTERNAL_74598de7_4_k_cu_ox6thrust24THRUST_300001_SM_1000_NS12placeholders2_5E - _ZN28_INTERNAL_74598de7_4_k_cu_ox4cuda3std6ranges3__45__cpo5beginE)
_ZN28_INTERNAL_74598de7_4_k_cu_ox4cuda3std6ranges3__45__cpo5beginE:
	.zero		1
	.type		_ZN28_INTERNAL_74598de7_4_k_cu_ox6thrust24THRUST_300001_SM_1000_NS12placeholders2_5E,@object
	.size		_ZN28_INTERNAL_74598de7_4_k_cu_ox6thrust24THRUST_300001_SM_1000_NS12placeholders2_5E,(_ZN28_INTERNAL_74598de7_4_k_cu_ox4cuda3std3__45__cpo6rbeginE - _ZN28_INTERNAL_74598de7_4_k_cu_ox6thrust24THRUST_300001_SM_1000_NS12placeholders2_5E)
_ZN28_INTERNAL_74598de7_4_k_cu_ox6thrust24THRUST_300001_SM_1000_NS12placeholders2_5E:
	.zero		1
	.type		_ZN28_INTERNAL_74598de7_4_k_cu_ox4cuda3std3__45__cpo6rbeginE,@object
	.size		_ZN28_INTERNAL_74598de7_4_k_cu_ox4cuda3std3__45__cpo6rbeginE,(_ZN28_INTERNAL_74598de7_4_k_cu_ox4cuda3std6ranges3__45__cpo7advanceE - _ZN28_INTERNAL_74598de7_4_k_cu_ox4cuda3std3__45__cpo6rbeginE)
_ZN28_INTERNAL_74598de7_4_k_cu_ox4cuda3std3__45__cpo6rbeginE:
	.zero		1
	.type		_ZN28_INTERNAL_74598de7_4_k_cu_ox4cuda3std6ranges3__45__cpo7advanceE,@object
	.size		_ZN28_INTERNAL_74598de7_4_k_cu_ox4cuda3std6ranges3__45__cpo7advanceE,(_ZN28_INTERNAL_74598de7_4_k_cu_ox4cuda3std3__47nulloptE - _ZN28_INTERNAL_74598de7_4_k_cu_ox4cuda3std6ranges3__45__cpo7advanceE)
_ZN28_INTERNAL_74598de7_4_k_cu_ox4cuda3std6ranges3__45__cpo7advanceE:
	.zero		1
	.type		_ZN28_INTERNAL_74598de7_4_k_cu_ox4cuda3std3__47nulloptE,@object
	.size		_ZN28_INTERNAL_74598de7_4_k_cu_ox4cuda3std3__47nulloptE,(_ZN28_INTERNAL_74598de7_4_k_cu_ox4cuda3std6ranges3__45__cpo8distanceE - _ZN28_INTERNAL_74598de7_4_k_cu_ox4cuda3std3__47nulloptE)
_ZN28_INTERNAL_74598de7_4_k_cu_ox4cuda3std3__47nulloptE:
	.zero		1
	.type		_ZN28_INTERNAL_74598de7_4_k_cu_ox4cuda3std6ranges3__45__cpo8distanceE,@object
	.size		_ZN28_INTERNAL_74598de7_4_k_cu_ox4cuda3std6ranges3__45__cpo8distanceE,(_ZN28_INTERNAL_74598de7_4_k_cu_ox6thrust24THRUST_300001_SM_1000_NS12placeholders3_10E - _ZN28_INTERNAL_74598de7_4_k_cu_ox4cuda3std6ranges3__45__cpo8distanceE)
_ZN28_INTERNAL_74598de7_4_k_cu_ox4cuda3std6ranges3__45__cpo8distanceE:
	.zero		1
	.type		_ZN28_INTERNAL_74598de7_4_k_cu_ox6thrust24THRUST_300001_SM_1000_NS12placeholders3_10E,@object
	.size		_ZN28_INTERNAL_74598de7_4_k_cu_ox6thrust24THRUST_300001_SM_1000_NS12placeholders3_10E,(_ZN28_INTERNAL_74598de7_4_k_cu_ox4cuda3std3__419piecewise_constructE - _ZN28_INTERNAL_74598de7_4_k_cu_ox6thrust24THRUST_300001_SM_1000_NS12placeholders3_10E)
_ZN28_INTERNAL_74598de7_4_k_cu_ox6thrust24THRUST_300001_SM_1000_NS12placeholders3_10E:
	.zero		1
	.type		_ZN28_INTERNAL_74598de7_4_k_cu_ox4cuda3std3__419piecewise_constructE,@object
	.size		_ZN28_INTERNAL_74598de7_4_k_cu_ox4cuda3std3__419piecewise_constructE,(_ZN28_INTERNAL_74598de7_4_k_cu_ox4cuda3std6ranges3__45__cpo5cdataE - _ZN28_INTERNAL_74598de7_4_k_cu_ox4cuda3std3__419piecewise_constructE)
_ZN28_INTERNAL_74598de7_4_k_cu_ox4cuda3std3__419piecewise_constructE:
	.zero		1
	.type		_ZN28_INTERNAL_74598de7_4_k_cu_ox4cuda3std6ranges3__45__cpo5cdataE,@object
	.size		_ZN28_INTERNAL_74598de7_4_k_cu_ox4cuda3std6ranges3__45__cpo5cdataE,(_ZN28_INTERNAL_74598de7_4_k_cu_ox6thrust24THRUST_300001_SM_1000_NS12placeholders2_2E - _ZN28_INTERNAL_74598de7_4_k_cu_ox4cuda3std6ranges3__45__cpo5cdataE)
_ZN28_INTERNAL_74598de7_4_k_cu_ox4cuda3std6ranges3__45__cpo5cdataE:
	.zero		1
	.type		_ZN28_INTERNAL_74598de7_4_k_cu_ox6thrust24THRUST_300001_SM_1000_NS12placeholders2_2E,@object
	.size		_ZN28_INTERNAL_74598de7_4_k_cu_ox6thrust24THRUST_300001_SM_1000_NS12placeholders2_2E,(_ZN28_INTERNAL_74598de7_4_k_cu_ox4cuda3std3__45__cpo3endE - _ZN28_INTERNAL_74598de7_4_k_cu_ox6thrust24THRUST_300001_SM_1000_NS12placeholders2_2E)
_ZN28_INTERNAL_74598de7_4_k_cu_ox6thrust24THRUST_300001_SM_1000_NS12placeholders2_2E:
	.zero		1
	.type		_ZN28_INTERNAL_74598de7_4_k_cu_ox4cuda3std3__45__cpo3endE,@object
	.size		_ZN28_INTERNAL_74598de7_4_k_cu_ox4cuda3std3__45__cpo3endE,(_ZN28_INTERNAL_74598de7_4_k_cu_ox4cuda3std6ranges3__45__cpo3endE - _ZN28_INTERNAL_74598de7_4_k_cu_ox4cuda3std3__45__cpo3endE)
_ZN28_INTERNAL_74598de7_4_k_cu_ox4cuda3std3__45__cpo3endE:
	.zero		1
	.type		_ZN28_INTERNAL_74598de7_4_k_cu_ox4cuda3std6ranges3__45__cpo3endE,@object
	.size		_ZN28_INTERNAL_74598de7_4_k_cu_ox4cuda3std6ranges3__45__cpo3endE,(_ZN28_INTERNAL_74598de7_4_k_cu_ox6thrust24THRUST_300001_SM_1000_NS12placeholders2_6E - _ZN28_INTERNAL_74598de7_4_k_cu_ox4cuda3std6ranges3__45__cpo3endE)
_ZN28_INTERNAL_74598de7_4_k_cu_ox4cuda3std6ranges3__45__cpo3endE:
	.zero		1
	.type		_ZN28_INTERNAL_74598de7_4_k_cu_ox6thrust24THRUST_300001_SM_1000_NS12placeholders2_6E,@object
	.size		_ZN28_INTERNAL_74598de7_4_k_cu_ox6thrust24THRUST_300001_SM_1000_NS12placeholders2_6E,(_ZN28_INTERNAL_74598de7_4_k_cu_ox4cuda3std3__45__cpo4rendE - _ZN28_INTERNAL_74598de7_4_k_cu_ox6thrust24THRUST_300001_SM_1000_NS12placeholders2_6E)
_ZN28_INTERNAL_74598de7_4_k_cu_ox6thrust24THRUST_300001_SM_1000_NS12placeholders2_6E:
	.zero		1
	.type		_ZN28_INTERNAL_74598de7_4_k_cu_ox4cuda3std3__45__cpo4rendE,@object
	.size		_ZN28_INTERNAL_74598de7_4_k_cu_ox4cuda3std3__45__cpo4rendE,(_ZN28_INTERNAL_74598de7_4_k_cu_ox4cuda3std6ranges3__45__cpo9iter_swapE - _ZN28_INTERNAL_74598de7_4_k_cu_ox4cuda3std3__45__cpo4rendE)
_ZN28_INTERNAL_74598de7_4_k_cu_ox4cuda3std3__45__cpo4rendE:
	.zero		1
	.type		_ZN28_INTERNAL_74598de7_4_k_cu_ox4cuda3std6ranges3__45__cpo9iter_swapE,@object
	.size		_ZN28_INTERNAL_74598de7_4_k_cu_ox4cuda3std6ranges3__45__cpo9iter_swapE,(_ZN28_INTERNAL_74598de7_4_k_cu_ox4cuda3std3__48unexpectE - _ZN28_INTERNAL_74598de7_4_k_cu_ox4cuda3std6ranges3__45__cpo9iter_swapE)
_ZN28_INTERNAL_74598de7_4_k_cu_ox4cuda3std6ranges3__45__cpo9iter_swapE:
	.zero		1
	.type		_ZN28_INTERNAL_74598de7_4_k_cu_ox4cuda3std3__48unexpectE,@object
	.size		_ZN28_INTERNAL_74598de7_4_k_cu_ox4cuda3std3__48unexpectE,(_ZN28_INTERNAL_74598de7_4_k_cu_ox6thrust24THRUST_300001_SM_1000_NS8cuda_cub3parE - _ZN28_INTERNAL_74598de7_4_k_cu_ox4cuda3std3__48unexpectE)
_ZN28_INTERNAL_74598de7_4_k_cu_ox4cuda3std3__48unexpectE:
	.zero		1
	.type		_ZN28_INTERNAL_74598de7_4_k_cu_ox6thrust24THRUST_300001_SM_1000_NS8cuda_cub3parE,@object
	.size		_ZN28_INTERNAL_74598de7_4_k_cu_ox6thrust24THRUST_300001_SM_1000_NS8cuda_cub3parE,(_ZN28_INTERNAL_74598de7_4_k_cu_ox6thrust24THRUST_300001_SM_1000_NS12placeholders2_4E - _ZN28_INTERNAL_74598de7_4_k_cu_ox6thrust24THRUST_300001_SM_1000_NS8cuda_cub3parE)
_ZN28_INTERNAL_74598de7_4_k_cu_ox6thrust24THRUST_300001_SM_1000_NS8cuda_cub3parE:
	.zero		1
	.type		_ZN28_INTERNAL_74598de7_4_k_cu_ox6thrust24THRUST_300001_SM_1000_NS12placeholders2_4E,@object
	.size		_ZN28_INTERNAL_74598de7_4_k_cu_ox6thrust24THRUST_300001_SM_1000_NS12placeholders2_4E,(_ZN28_INTERNAL_74598de7_4_k_cu_ox4cuda3std3__45__cpo4cendE - _ZN28_INTERNAL_74598de7_4_k_cu_ox6thrust24THRUST_300001_SM_1000_NS12placeholders2_4E)
_ZN28_INTERNAL_74598de7_4_k_cu_ox6thrust24THRUST_300001_SM_1000_NS12placeholders2_4E:
	.zero		1
	.type		_ZN28_INTERNAL_74598de7_4_k_cu_ox4cuda3std3__45__cpo4cendE,@object
	.size		_ZN28_INTERNAL_74598de7_4_k_cu_ox4cuda3std3__45__cpo4cendE,(_ZN28_INTERNAL_74598de7_4_k_cu_ox4cuda3std6ranges3__45__cpo4cendE - _ZN28_INTERNAL_74598de7_4_k_cu_ox4cuda3std3__45__cpo4cendE)
_ZN28_INTERNAL_74598de7_4_k_cu_ox4cuda3std3__45__cpo4cendE:
	.zero		1
	.type		_ZN28_INTERNAL_74598de7_4_k_cu_ox4cuda3std6ranges3__45__cpo4cendE,@object
	.size		_ZN28_INTERNAL_74598de7_4_k_cu_ox4cuda3std6ranges3__45__cpo4cendE,(_ZN28_INTERNAL_74598de7_4_k_cu_ox4cuda3std3__420unreachable_sentinelE - _ZN28_INTERNAL_74598de7_4_k_cu_ox4cuda3std6ranges3__45__cpo4cendE)
_ZN28_INTERNAL_74598de7_4_k_cu_ox4cuda3std6ranges3__45__cpo4cendE:
	.zero		1
	.type		_ZN28_INTERNAL_74598de7_4_k_cu_ox4cuda3std3__420unreachable_sentinelE,@object
	.size		_ZN28_INTERNAL_74598de7_4_k_cu_ox4cuda3std3__420unreachable_sentinelE,(_ZN28_INTERNAL_74598de7_4_k_cu_ox4cuda3std6ranges3__45__cpo5ssizeE - _ZN28_INTERNAL_74598de7_4_k_cu_ox4cuda3std3__420unreachable_sentinelE)
_ZN28_INTERNAL_74598de7_4_k_cu_ox4cuda3std3__420unreachable_sentinelE:
	.zero		1
	.type		_ZN28_INTERNAL_74598de7_4_k_cu_ox4cuda3std6ranges3__45__cpo5ssizeE,@object
	.size		_ZN28_INTERNAL_74598de7_4_k_cu_ox4cuda3std6ranges3__45__cpo5ssizeE,(_ZN28_INTERNAL_74598de7_4_k_cu_ox6thrust24THRUST_300001_SM_1000_NS12placeholders2_8E - _ZN28_INTERNAL_74598de7_4_k_cu_ox4cuda3std6ranges3__45__cpo5ssizeE)
_ZN28_INTERNAL_74598de7_4_k_cu_ox4cuda3std6ranges3__45__cpo5ssizeE:
	.zero		1
	.type		_ZN28_INTERNAL_74598de7_4_k_cu_ox6thrust24THRUST_300001_SM_1000_NS12placeholders2_8E,@object
	.size		_ZN28_INTERNAL_74598de7_4_k_cu_ox6thrust24THRUST_300001_SM_1000_NS12placeholders2_8E,(_ZN28_INTERNAL_74598de7_4_k_cu_ox4cuda3std3__45__cpo5crendE - _ZN28_INTERNAL_74598de7_4_k_cu_ox6thrust24THRUST_300001_SM_1000_NS12placeholders2_8E)
_ZN28_INTERNAL_74598de7_4_k_cu_ox6thrust24THRUST_300001_SM_1000_NS12placeholders2_8E:
	.zero		1
	.type		_ZN28_INTERNAL_74598de7_4_k_cu_ox4cuda3std3__45__cpo5crendE,@object
	.size		_ZN28_INTERNAL_74598de7_4_k_cu_ox4cuda3std3__45__cpo5crendE,(_ZN28_INTERNAL_74598de7_4_k_cu_ox4cuda3std6ranges3__45__cpo4prevE - _ZN28_INTERNAL_74598de7_4_k_cu_ox4cuda3std3__45__cpo5crendE)
_ZN28_INTERNAL_74598de7_4_k_cu_ox4cuda3std3__45__cpo5crendE:
	.zero		1
	.type		_ZN28_INTERNAL_74598de7_4_k_cu_ox4cuda3std6ranges3__45__cpo4prevE,@object
	.size		_ZN28_INTERNAL_74598de7_4_k_cu_ox4cuda3std6ranges3__45__cpo4prevE,(_ZN28_INTERNAL_74598de7_4_k_cu_ox4cuda3std6ranges3__45__cpo9iter_moveE - _ZN28_INTERNAL_74598de7_4_k_cu_ox4cuda3std6ranges3__45__cpo4prevE)
_ZN28_INTERNAL_74598de7_4_k_cu_ox4cuda3std6ranges3__45__cpo4prevE:
	.zero		1
	.type		_ZN28_INTERNAL_74598de7_4_k_cu_ox4cuda3std6ranges3__45__cpo9iter_moveE,@object
	.size		_ZN28_INTERNAL_74598de7_4_k_cu_ox4cuda3std6ranges3__45__cpo9iter_moveE,(_ZN28_INTERNAL_74598de7_4_k_cu_ox6thrust24THRUST_300001_SM_1000_NS6system6detail10sequential3seqE - _ZN28_INTERNAL_74598de7_4_k_cu_ox4cuda3std6ranges3__45__cpo9iter_moveE)
_ZN28_INTERNAL_74598de7_4_k_cu_ox4cuda3std6ranges3__45__cpo9iter_moveE:
	.zero		1
	.type		_ZN28_INTERNAL_74598de7_4_k_cu_ox6thrust24THRUST_300001_SM_1000_NS6system6detail10sequential3seqE,@object
	.size		_ZN28_INTERNAL_74598de7_4_k_cu_ox6thrust24THRUST_300001_SM_1000_NS6system6detail10sequential3seqE,(.L_31 - _ZN28_INTERNAL_74598de7_4_k_cu_ox6thrust24THRUST_300001_SM_1000_NS6system6detail10sequential3seqE)
_ZN28_INTERNAL_74598de7_4_k_cu_ox6thrust24THRUST_300001_SM_1000_NS6system6detail10sequential3seqE:
	.zero		1
.L_31:


//--------------------- .nv.shared._ZN3cub18CUB_300001_SM_10006detail6reduce18DeviceReduceKernelINS2_10policy_hubIdyN4cuda3__47maximumIdEEE10Policy1000EN6thrust24THRUST_300001_SM_1000_NS6detail15normal_iteratorINSC_10device_ptrIdEEEEyS8_dNS5_3std3__410__identityEEEvT0_PT3_T1_NS0_13GridEvenShareISO_EET2_T4_ --------------------------
	.section	.nv.shared._ZN3cub18CUB_300001_SM_10006detail6reduce18DeviceReduceKernelINS2_10policy_hubIdyN4cuda3__47maximumIdEEE10Policy1000EN6thrust24THRUST_300001_SM_1000_NS6detail15normal_iteratorINSC_10device_ptrIdEEEEyS8_dNS5_3std3__410__identityEEEvT0_PT3_T1_NS0_13GridEvenShareISO_EET2_T4_,"aw",@nobits
	.sectionflags	@""
	.align	8
.nv.shared._ZN3cub18CUB_300001_SM_10006detail6reduce18DeviceReduceKernelINS2_10policy_hubIdyN4cuda3__47maximumIdEEE10Policy1000EN6thrust24THRUST_300001_SM_1000_NS6detail15normal_iteratorINSC_10device_ptrIdEEEEyS8_dNS5_3std3__410__identityEEEvT0_PT3_T1_NS0_13GridEvenShareISO_EET2_T4_:
	.zero		1104


//--------------------- .nv.shared._ZN3cub18CUB_300001_SM_10006detail6reduce28DeviceReduceSingleTileKernelINS2_10policy_hubIdyN4cuda3__47maximumIdEEE10Policy1000EN6thrust24THRUST_300001_SM_1000_NS6detail15normal_iteratorINSC_10device_ptrIdEEEEPdyS8_ddNS5_3std3__410__identityEEEvT0_T1_T2_T3_T4_T6_ --------------------------
	.section	.nv.shared._ZN3cub18CUB_300001_SM_10006detail6reduce28DeviceReduceSingleTileKernelINS2_10policy_hubIdyN4cuda3__47maximumIdEEE10Policy1000EN6thrust24THRUST_300001_SM_1000_NS6detail15normal_iteratorINSC_10device_ptrIdEEEEPdyS8_ddNS5_3std3__410__identityEEEvT0_T1_T2_T3_T4_T6_,"aw",@nobits
	.sectionflags	@""
	.align	8
.nv.shared._ZN3cub18CUB_300001_SM_10006detail6reduce28DeviceReduceSingleTileKernelINS2_10policy_hubIdyN4cuda3__47maximumIdEEE10Policy1000EN6thrust24THRUST_300001_SM_1000_NS6detail15normal_iteratorINSC_10device_ptrIdEEEEPdyS8_ddNS5_3std3__410__identityEEEvT0_T1_T2_T3_T4_T6_:
	.zero		1104


//--------------------- .nv.shared._ZN3cub18CUB_300001_SM_10006detail6reduce28DeviceReduceSingleTileKernelINS2_10policy_hubIdjN4cuda3__47maximumIdEEE10Policy1000EPdSB_iS8_ddNS5_3std3__410__identityEEEvT0_T1_T2_T3_T4_T6_ --------------------------
	.section	.nv.shared._ZN3cub18CUB_300001_SM_10006detail6reduce28DeviceReduceSingleTileKernelINS2_10policy_hubIdjN4cuda3__47maximumIdEEE10Policy1000EPdSB_iS8_ddNS5_3std3__410__identityEEEvT0_T1_T2_T3_T4_T6_,"aw",@nobits
	.sectionflags	@""
	.align	8
.nv.shared._ZN3cub18CUB_300001_SM_10006detail6reduce28DeviceReduceSingleTileKernelINS2_10policy_hubIdjN4cuda3__47maximumIdEEE10Policy1000EPdSB_iS8_ddNS5_3std3__410__identityEEEvT0_T1_T2_T3_T4_T6_:
	.zero		1104


//--------------------- .nv.shared._ZN3cub18CUB_300001_SM_10006detail6reduce18DeviceReduceKernelINS2_10policy_hubIdjN4cuda3__47maximumIdEEE10Policy1000EN6thrust24THRUST_300001_SM_1000_NS6detail15normal_iteratorINSC_10device_ptrIdEEEEjS8_dNS5_3std3__410__identityEEEvT0_PT3_T1_NS0_13GridEvenShareISO_EET2_T4_ --------------------------
	.section	.nv.shared._ZN3cub18CUB_300001_SM_10006detail6reduce18DeviceReduceKernelINS2_10policy_hubIdjN4cuda3__47maximumIdEEE10Policy1000EN6thrust24THRUST_300001_SM_1000_NS6detail15normal_iteratorINSC_10device_ptrIdEEEEjS8_dNS5_3std3__410__identityEEEvT0_PT3_T1_NS0_13GridEvenShareISO_EET2_T4_,"aw",@nobits
	.sectionflags	@""
	.align	8
.nv.shared._ZN3cub18CUB_300001_SM_10006detail6reduce18DeviceReduceKernelINS2_10policy_hubIdjN4cuda3__47maximumIdEEE10Policy1000EN6thrust24THRUST_300001_SM_1000_NS6detail15normal_iteratorINSC_10device_ptrIdEEEEjS8_dNS5_3std3__410__identityEEEvT0_PT3_T1_NS0_13GridEvenShareISO_EET2_T4_:
	.zero		1104


//--------------------- .nv.shared._ZN3cub18CUB_300001_SM_10006detail6reduce28DeviceReduceSingleTileKernelINS2_10policy_hubIdjN4cuda3__47maximumIdEEE10Policy1000EN6thrust24THRUST_300001_SM_1000_NS6detail15normal_iteratorINSC_10device_ptrIdEEEEPdjS8_ddNS5_3std3__410__identityEEEvT0_T1_T2_T3_T4_T6_ --------------------------
	.section	.nv.shared._ZN3cub18CUB_300001_SM_10006detail6reduce28DeviceReduceSingleTileKernelINS2_10policy_hubIdjN4cuda3__47maximumIdEEE10Policy1000EN6thrust24THRUST_300001_SM_1000_NS6detail15normal_iteratorINSC_10device_ptrIdEEEEPdjS8_ddNS5_3std3__410__identityEEEvT0_T1_T2_T3_T4_T6_,"aw",@nobits
	.sectionflags	@""
	.align	8
.nv.shared._ZN3cub18CUB_300001_SM_10006detail6reduce28DeviceReduceSingleTileKernelINS2_10policy_hubIdjN4cuda3__47maximumIdEEE10Policy1000EN6thrust24THRUST_300001_SM_1000_NS6detail15normal_iteratorINSC_10device_ptrIdEEEEPdjS8_ddNS5_3std3__410__identityEEEvT0_T1_T2_T3_T4_T6_:
	.zero		1104


//--------------------- .nv.constant0._ZN3cub18CUB_300001_SM_10006detail6reduce28DeviceReduceSingleTileKernelINS2_10policy_hubIdyN4cuda3__47maximumIdEEE10Policy1000EPdSB_iS8_ddNS5_3std3__410__identityEEEvT0_T1_T2_T3_T4_T6_ --------------------------
	.section	.nv.constant0._ZN3cub18CUB_300001_SM_10006detail6reduce28DeviceReduceSingleTileKernelINS2_10policy_hubIdyN4cuda3__47maximumIdEEE10Policy1000EPdSB_iS8_ddNS5_3std3__410__identityEEEvT0_T1_T2_T3_T4_T6_,"a",@progbits
	.sectionflags	@""
	.align	4
.nv.constant0._ZN3cub18CUB_300001_SM_10006detail6reduce28DeviceReduceSingleTileKernelINS2_10policy_hubIdyN4cuda3__47maximumIdEEE10Policy1000EPdSB_iS8_ddNS5_3std3__410__identityEEEvT0_T1_T2_T3_T4_T6_:
	.zero		929


//--------------------- .nv.constant0._ZN3cub18CUB_300001_SM_10006detail6reduce18DeviceReduceKernelINS2_10policy_hubIdyN4cuda3__47maximumIdEEE10Policy1000EN6thrust24THRUST_300001_SM_1000_NS6detail15normal_iteratorINSC_10device_ptrIdEEEEyS8_dNS5_3std3__410__identityEEEvT0_PT3_T1_NS0_13GridEvenShareISO_EET2_T4_ --------------------------
	.section	.nv.constant0._ZN3cub18CUB_300001_SM_10006detail6reduce18DeviceReduceKernelINS2_10policy_hubIdyN4cuda3__47maximumIdEEE10Policy1000EN6thrust24THRUST_300001_SM_1000_NS6detail15normal_iteratorINSC_10device_ptrIdEEEEyS8_dNS5_3std3__410__identityEEEvT0_PT3_T1_NS0_13GridEvenShareISO_EET2_T4_,"a",@progbits
	.sectionflags	@""
	.align	4
.nv.constant0._ZN3cub18CUB_300001_SM_10006detail6reduce18DeviceReduceKernelINS2_10policy_hubIdyN4cuda3__47maximumIdEEE10Policy1000EN6thrust24THRUST_300001_SM_1000_NS6detail15normal_iteratorINSC_10device_ptrIdEEEEyS8_dNS5_3std3__410__identityEEEvT0_PT3_T1_NS0_13GridEvenShareISO_EET2_T4_:
	.zero		994


//--------------------- .nv.constant0._ZN3cub18CUB_300001_SM_10006detail6reduce28DeviceReduceSingleTileKernelINS2_10policy_hubIdyN4cuda3__47maximumIdEEE10Policy1000EN6thrust24THRUST_300001_SM_1000_NS6detail15normal_iteratorINSC_10device_ptrIdEEEEPdyS8_ddNS5_3std3__410__identityEEEvT0_T1_T2_T3_T4_T6_ --------------------------
	.section	.nv.constant0._ZN3cub18CUB_300001_SM_10006detail6reduce28DeviceReduceSingleTileKernelINS2_10policy_hubIdyN4cuda3__47maximumIdEEE10Policy1000EN6thrust24THRUST_300001_SM_1000_NS6detail15normal_iteratorINSC_10device_ptrIdEEEEPdyS8_ddNS5_3std3__410__identityEEEvT0_T1_T2_T3_T4_T6_,"a",@progbits
	.sectionflags	@""
	.align	4
.nv.constant0._ZN3cub18CUB_300001_SM_10006detail6reduce28DeviceReduceSingleTileKernelINS2_10policy_hubIdyN4cuda3__47maximumIdEEE10Policy1000EN6thrust24THRUST_300001_SM_1000_NS6detail15normal_iteratorINSC_10device_ptrIdEEEEPdyS8_ddNS5_3std3__410__identityEEEvT0_T1_T2_T3_T4_T6_:
	.zero		937


//--------------------- .nv.constant0._ZN3cub18CUB_300001_SM_10006detail6reduce28DeviceReduceSingleTileKernelINS2_10policy_hubIdjN4cuda3__47maximumIdEEE10Policy1000EPdSB_iS8_ddNS5_3std3__410__identityEEEvT0_T1_T2_T3_T4_T6_ --------------------------
	.section	.nv.constant0._ZN3cub18CUB_300001_SM_10006detail6reduce28DeviceReduceSingleTileKernelINS2_10policy_hubIdjN4cuda3__47maximumIdEEE10Policy1000EPdSB_iS8_ddNS5_3std3__410__identityEEEvT0_T1_T2_T3_T4_T6_,"a",@progbits
	.sectionflags	@""
	.align	4
.nv.constant0._ZN3cub18CUB_300001_SM_10006detail6reduce28DeviceReduceSingleTileKernelINS2_10policy_hubIdjN4cuda3__47maximumIdEEE10Policy1000EPdSB_iS8_ddNS5_3std3__410__identityEEEvT0_T1_T2_T3_T4_T6_:
	.zero		929


//--------------------- .nv.constant0._ZN3cub18CUB_300001_SM_10006detail6reduce18DeviceReduceKernelINS2_10policy_hubIdjN4cuda3__47maximumIdEEE10Policy1000EN6thrust24THRUST_300001_SM_1000_NS6detail15normal_iteratorINSC_10device_ptrIdEEEEjS8_dNS5_3std3__410__identityEEEvT0_PT3_T1_NS0_13GridEvenShareISO_EET2_T4_ --------------------------
	.section	.nv.constant0._ZN3cub18CUB_300001_SM_10006detail6reduce18DeviceReduceKernelINS2_10policy_hubIdjN4cuda3__47maximumIdEEE10Policy1000EN6thrust24THRUST_300001_SM_1000_NS6detail15normal_iteratorINSC_10device_ptrIdEEEEjS8_dNS5_3std3__410__identityEEEvT0_PT3_T1_NS0_13GridEvenShareISO_EET2_T4_,"a",@progbits
	.sectionflags	@""
	.align	4
.nv.constant0._ZN3cub18CUB_300001_SM_10006detail6reduce18DeviceReduceKernelINS2_10policy_hubIdjN4cuda3__47maximumIdEEE10Policy1000EN6thrust24THRUST_300001_SM_1000_NS6detail15normal_iteratorINSC_10device_ptrIdEEEEjS8_dNS5_3std3__410__identityEEEvT0_PT3_T1_NS0_13GridEvenShareISO_EET2_T4_:
	.zero		958


//--------------------- .nv.constant0._ZN3cub18CUB_300001_SM_10006detail6reduce28DeviceReduceSingleTileKernelINS2_10policy_hubIdjN4cuda3__47maximumIdEEE10Policy1000EN6thrust24THRUST_300001_SM_1000_NS6detail15normal_iteratorINSC_10device_ptrIdEEEEPdjS8_ddNS5_3std3__410__identityEEEvT0_T1_T2_T3_T4_T6_ --------------------------
	.section	.nv.constant0._ZN3cub18CUB_300001_SM_10006detail6reduce28DeviceReduceSingleTileKernelINS2_10policy_hubIdjN4cuda3__47maximumIdEEE10Policy1000EN6thrust24THRUST_300001_SM_1000_NS6detail15normal_iteratorINSC_10device_ptrIdEEEEPdjS8_ddNS5_3std3__410__identityEEEvT0_T1_T2_T3_T4_T6_,"a",@progbits
	.sectionflags	@""
	.align	4
.nv.constant0._ZN3cub18CUB_300001_SM_10006detail6reduce28DeviceReduceSingleTileKernelINS2_10policy_hubIdjN4cuda3__47maximumIdEEE10Policy1000EN6thrust24THRUST_300001_SM_1000_NS6detail15normal_iteratorINSC_10device_ptrIdEEEEPdjS8_ddNS5_3std3__410__identityEEEvT0_T1_T2_T3_T4_T6_:
	.zero		929


//--------------------- .nv.constant0._ZN3cub18CUB_300001_SM_10006detail8for_each13static_kernelINS2_12policy_hub_t12policy_500_tEmN6thrust24THRUST_300001_SM_1000_NS8cuda_cub20__uninitialized_fill7functorINS7_10device_ptrIdEEdEEEEvT0_T1_ --------------------------
	.section	.nv.constant0._ZN3cub18CUB_300001_SM_10006detail8for_each13static_kernelINS2_12policy_hub_t12policy_500_tEmN6thrust24THRUST_300001_SM_1000_NS8cuda_cub20__uninitialized_fill7functorINS7_10device_ptrIdEEdEEEEvT0_T1_,"a",@progbits
	.sectionflags	@""
	.align	4
.nv.constant0._ZN3cub18CUB_300001_SM_10006detail8for_each13static_kernelINS2_12policy_hub_t12policy_500_tEmN6thrust24THRUST_300001_SM_1000_NS8cuda_cub20__uninitialized_fill7functorINS7_10device_ptrIdEEdEEEEvT0_T1_:
	.zero		920


//--------------------- .nv.constant0._ZN3cub18CUB_300001_SM_10006detail11EmptyKernelIvEEvv --------------------------
	.section	.nv.constant0._ZN3cub18CUB_300001_SM_10006detail11EmptyKernelIvEEvv,"a",@progbits
	.sectionflags	@""
	.align	4
.nv.constant0._ZN3cub18CUB_300001_SM_10006detail11EmptyKernelIvEEvv:
	.zero		896


//--------------------- .nv.constant0._Z7initialiiiPd --------------------------
	.section	.nv.constant0._Z7initialiiiPd,"a",@progbits
	.sectionflags	@""
	.align	4
.nv.constant0._Z7initialiiiPd:
	.zero		920


//--------------------- .nv.constant0._Z2abiiiPdS_ --------------------------
	.section	.nv.constant0._Z2abiiiPdS_,"a",@progbits
	.sectionflags	@""
	.align	4
.nv.constant0._Z2abiiiPdS_:
	.zero		928


//--------------------- .nv.constant0._Z10differenceiiiPdS_S_ --------------------------
	.section	.nv.constant0._Z10differenceiiiPdS_S_,"a",@progbits
	.sectionflags	@""
	.align	4
.nv.constant0._Z10differenceiiiPdS_S_:
	.zero		936


//--------------------- .nv.constant0._Z8functioniiiPdS_ --------------------------
	.section	.nv.constant0._Z8functioniiiPdS_,"a",@progbits
	.sectionflags	@""
	.align	4
.nv.constant0._Z8functioniiiPdS_:
	.zero		928


//--------------------- SYMBOLS --------------------------

	.type		.nv.reservedSmem.offset0,@object
	.size		.nv.reservedSmem.offset0,0x4
	.type		.nv.reservedSmem.cap,@object
	.size		.nv.reservedSmem.cap,0x4
